	.target	sm_90a

	.elftype	@"ET_EXEC"


//--------------------- .note.nv.tkinfo           --------------------------
	.section	.note.nv.tkinfo,"",@"SHT_NOTE"
	.sectionflags	@"SHF_NOTE_NV_TKINFO"
	.tkinfo
        /*0018*/ 	.word	0x00000002
        /*0030*/ 	.string	""
        /*0030*/ 	.string	"ptxas"
        /*0030*/ 	.string	"Cuda compilation tools, release 13.0, V13.0.88"
        /*0030*/ 	.string	"Build cuda_13.0.r13.0/compiler.36424714_0"
        /*0030*/ 	.string	"-v  -suppress-debug-info  -lineinfo  -arch sm_90a "



//--------------------- .note.nv.cuinfo           --------------------------
	.section	.note.nv.cuinfo,"",@"SHT_NOTE"
	.sectionflags	@"SHF_NOTE_NV_CUINFO"
        /*0018*/ 	.short	0x0002
        /*001a*/ 	.short	0x005a
        /*001c*/ 	.short	0x0082
	.zero		2


//--------------------- .nv.info                  --------------------------
	.section	.nv.info,"",@"SHT_CUDA_INFO"
	.align	4


	//----- nvinfo : EIATTR_REGCOUNT
	.align		4
        /*0000*/ 	.byte	0x04, 0x2f
        /*0002*/ 	.short	(.L_1 - .L_0)
	.align		4
.L_0:
        /*0004*/ 	.word	index@(matmul_kernel)
        /*0008*/ 	.word	0x00000020


	//----- nvinfo : EIATTR_FRAME_SIZE
	.align		4
.L_1:
        /*000c*/ 	.byte	0x04, 0x11
        /*000e*/ 	.short	(.L_3 - .L_2)
	.align		4
.L_2:
        /*0010*/ 	.word	index@(matmul_kernel)
        /*0014*/ 	.word	0x00001640


	//----- nvinfo : EIATTR_MIN_STACK_SIZE
	.align		4
.L_3:
        /*0018*/ 	.byte	0x04, 0x12
        /*001a*/ 	.short	(.L_5 - .L_4)
	.align		4
.L_4:
        /*001c*/ 	.word	index@(matmul_kernel)
        /*0020*/ 	.word	0x00001640
.L_5:


//--------------------- .nv.compat                --------------------------
	.section	.nv.compat,"",@"SHT_CUDA_COMPAT_INFO"
	.align	4
        /*0000*/ 	.byte	0x02, 0x09, 0x01, 0x00, 0x02, 0x02, 0x01, 0x00, 0x02, 0x05, 0x05, 0x00, 0x03, 0x07, 0x01, 0x01
        /*0010*/ 	.byte	0x02, 0x03, 0x00, 0x00, 0x02, 0x06, 0x01, 0x00, 0x04, 0x0b, 0x08, 0x00, 0x00, 0x00, 0x00, 0x00
        /*0020*/ 	.byte	0x00, 0x00, 0x00, 0x00


//--------------------- .nv.info.matmul_kernel    --------------------------
	.section	.nv.info.matmul_kernel,"",@"SHT_CUDA_INFO"
	.sectionflags	@""
	.align	4


	//----- nvinfo : EIATTR_CUDA_API_VERSION
	.align		4
        /*0000*/ 	.byte	0x04, 0x37
        /*0002*/ 	.short	(.L_7 - .L_6)
.L_6:
        /*0004*/ 	.word	0x00000082


	//----- nvinfo : EIATTR_KPARAM_INFO
	.align		4
.L_7:
        /*0008*/ 	.byte	0x04, 0x17
        /*000a*/ 	.short	(.L_9 - .L_8)
.L_8:
        /*000c*/ 	.word	0x00000000
        /*0010*/ 	.short	0x000d
        /*0012*/ 	.short	0x0048
        /*0014*/ 	.byte	0x00, 0xf4, 0x21, 0x00


	//----- nvinfo : EIATTR_KPARAM_INFO
	.align		4
.L_9:
        /*0018*/ 	.byte	0x04, 0x17
        /*001a*/ 	.short	(.L_11 - .L_10)
.L_10:
        /*001c*/ 	.word	0x00000000
        /*0020*/ 	.short	0x000c
        /*0022*/ 	.short	0x0040
        /*0024*/ 	.byte	0x00, 0xf4, 0x21, 0x00


	//----- nvinfo : EIATTR_KPARAM_INFO
	.align		4
.L_11:
        /*0028*/ 	.byte	0x04, 0x17
        /*002a*/ 	.short	(.L_13 - .L_12)
.L_12:
        /*002c*/ 	.word	0x00000000
        /*0030*/ 	.short	0x000b
        /*0032*/ 	.short	0x0038
        /*0034*/ 	.byte	0x00, 0xf0, 0x11, 0x00


	//----- nvinfo : EIATTR_KPARAM_INFO
	.align		4
.L_13:
        /*0038*/ 	.byte	0x04, 0x17
        /*003a*/ 	.short	(.L_15 - .L_14)
.L_14:
        /*003c*/ 	.word	0x00000000
        /*0040*/ 	.short	0x000a
        /*0042*/ 	.short	0x0034
        /*0044*/ 	.byte	0x00, 0xf0, 0x11, 0x00


	//----- nvinfo : EIATTR_KPARAM_INFO
	.align		4
.L_15:
        /*0048*/ 	.byte	0x04, 0x17
        /*004a*/ 	.short	(.L_17 - .L_16)
.L_16:
        /*004c*/ 	.word	0x00000000
        /*0050*/ 	.short	0x0009
        /*0052*/ 	.short	0x0030
        /*0054*/ 	.byte	0x00, 0xf0, 0x11, 0x00


	//----- nvinfo : EIATTR_KPARAM_INFO
	.align		4
.L_17:
        /*0058*/ 	.byte	0x04, 0x17
        /*005a*/ 	.short	(.L_19 - .L_18)
.L_18:
        /*005c*/ 	.word	0x00000000
        /*0060*/ 	.short	0x0008
        /*0062*/ 	.short	0x002c
        /*0064*/ 	.byte	0x00, 0xf0, 0x11, 0x00


	//----- nvinfo : EIATTR_KPARAM_INFO
	.align		4
.L_19:
        /*0068*/ 	.byte	0x04, 0x17
        /*006a*/ 	.short	(.L_21 - .L_20)
.L_20:
        /*006c*/ 	.word	0x00000000
        /*0070*/ 	.short	0x0007
        /*0072*/ 	.short	0x0028
        /*0074*/ 	.byte	0x00, 0xf0, 0x11, 0x00


	//----- nvinfo : EIATTR_KPARAM_INFO
	.align		4
.L_21:
        /*0078*/ 	.byte	0x04, 0x17
        /*007a*/ 	.short	(.L_23 - .L_22)
.L_22:
        /*007c*/ 	.word	0x00000000
        /*0080*/ 	.short	0x0006
        /*0082*/ 	.short	0x0024
        /*0084*/ 	.byte	0x00, 0xf0, 0x11, 0x00


	//----- nvinfo : EIATTR_KPARAM_INFO
	.align		4
.L_23:
        /*0088*/ 	.byte	0x04, 0x17
        /*008a*/ 	.short	(.L_25 - .L_24)
.L_24:
        /*008c*/ 	.word	0x00000000
        /*0090*/ 	.short	0x0005
        /*0092*/ 	.short	0x0020
        /*0094*/ 	.byte	0x00, 0xf0, 0x11, 0x00


	//----- nvinfo : EIATTR_KPARAM_INFO
	.align		4
.L_25:
        /*0098*/ 	.byte	0x04, 0x17
        /*009a*/ 	.short	(.L_27 - .L_26)
.L_26:
        /*009c*/ 	.word	0x00000000
        /*00a0*/ 	.short	0x0004
        /*00a2*/ 	.short	0x001c
        /*00a4*/ 	.byte	0x00, 0xf0, 0x11, 0x00


	//----- nvinfo : EIATTR_KPARAM_INFO
	.align		4
.L_27:
        /*00a8*/ 	.byte	0x04, 0x17
        /*00aa*/ 	.short	(.L_29 - .L_28)
.L_28:
        /*00ac*/ 	.word	0x00000000
        /*00b0*/ 	.short	0x0003
        /*00b2*/ 	.short	0x0018
        /*00b4*/ 	.byte	0x00, 0xf0, 0x11, 0x00


	//----- nvinfo : EIATTR_KPARAM_INFO
	.align		4
.L_29:
        /*00b8*/ 	.byte	0x04, 0x17
        /*00ba*/ 	.short	(.L_31 - .L_30)
.L_30:
        /*00bc*/ 	.word	0x00000000
        /*00c0*/ 	.short	0x0002
        /*00c2*/ 	.short	0x0010
        /*00c4*/ 	.byte	0x00, 0xf4, 0x21, 0x00


	//----- nvinfo : EIATTR_KPARAM_INFO
	.align		4
.L_31:
        /*00c8*/ 	.byte	0x04, 0x17
        /*00ca*/ 	.short	(.L_33 - .L_32)
.L_32:
        /*00cc*/ 	.word	0x00000000
        /*00d0*/ 	.short	0x0001
        /*00d2*/ 	.short	0x0008
        /*00d4*/ 	.byte	0x00, 0xf4, 0x21, 0x00


	//----- nvinfo : EIATTR_KPARAM_INFO
	.align		4
.L_33:
        /*00d8*/ 	.byte	0x04, 0x17
        /*00da*/ 	.short	(.L_35 - .L_34)
.L_34:
        /*00dc*/ 	.word	0x00000000
        /*00e0*/ 	.short	0x0000
        /*00e2*/ 	.short	0x0000
        /*00e4*/ 	.byte	0x00, 0xf4, 0x21, 0x00


	//----- nvinfo : EIATTR_SPARSE_MMA_MASK
	.align		4
.L_35:
        /*00e8*/ 	.byte	0x03, 0x50
        /*00ea*/ 	.short	0x0000


	//----- nvinfo : EIATTR_MAXREG_COUNT
	.align		4
        /*00ec*/ 	.byte	0x03, 0x1b
        /*00ee*/ 	.short	0x00ff


	//----- nvinfo : EIATTR_NUM_BARRIERS
	.align		4
        /*00f0*/ 	.byte	0x02, 0x4c
        /*00f2*/ 	.byte	0x01
	.zero		1


	//----- nvinfo : EIATTR_ANNOTATIONS
	.align		4
        /*00f4*/ 	.byte	0x04, 0x55
        /*00f6*/ 	.short	(.L_37 - .L_36)


	//   ....[0]....
.L_36:
        /*00f8*/ 	.word	0x00000001
        /*00fc*/ 	.byte	0x60, 0x05, 0x00, 0x00, 0x01, 0x00, 0x00, 0x00, 0x90, 0x05, 0x00, 0x00, 0x01, 0x00, 0x00, 0x00
        /* <DEDUP_REMOVED lines=3030> */
        /*be6c*/ 	.byte	0xe0, 0x5e, 0x03, 0x00


	//----- nvinfo : EIATTR_MERCURY_ISA_VERSION
	.align		4
.L_37:
        /*be70*/ 	.byte	0x03, 0x5f
        /*be72*/ 	.short	0x0101


	//----- nvinfo : EIATTR_EXIT_INSTR_OFFSETS
	.align		4
        /*be74*/ 	.byte	0x04, 0x1c
        /*be76*/ 	.short	(.L_39 - .L_38)


	//   ....[0]....
.L_38:
        /*be78*/ 	.word	0x00036340


	//   ....[1]....
        /*be7c*/ 	.word	0x00036370


	//----- nvinfo : EIATTR_REQNTID
	.align		4
.L_39:
        /*be80*/ 	.byte	0x04, 0x10
        /*be82*/ 	.short	(.L_41 - .L_40)
.L_40:
        /*be84*/ 	.word	0x00000040
        /*be88*/ 	.word	0x00000001
        /*be8c*/ 	.word	0x00000001


	//----- nvinfo : EIATTR_CBANK_PARAM_SIZE
	.align		4
.L_41:
        /*be90*/ 	.byte	0x03, 0x19
        /*be92*/ 	.short	0x0050


	//----- nvinfo : EIATTR_PARAM_CBANK
	.align		4
        /*be94*/ 	.byte	0x04, 0x0a
        /*be96*/ 	.short	(.L_43 - .L_42)
	.align		4
.L_42:
        /*be98*/ 	.word	index@(.nv.constant0.matmul_kernel)
        /*be9c*/ 	.short	0x0210
        /*be9e*/ 	.short	0x0050


	//----- nvinfo : EIATTR_SW_WAR
	.align		4
.L_43:
        /*bea0*/ 	.byte	0x04, 0x36
        /*bea2*/ 	.short	(.L_45 - .L_44)
.L_44:
        /*bea4*/ 	.word	0x00000008
.L_45:


//--------------------- .nv.callgraph             --------------------------
	.section	.nv.callgraph,"",@"SHT_CUDA_CALLGRAPH"
	.align	4
	.sectionentsize	8
	.align		4
        /*0000*/ 	.word	0x00000000
	.align		4
        /*0004*/ 	.word	0xffffffff
	.align		4
        /*0008*/ 	.word	0x00000000
	.align		4
        /*000c*/ 	.word	0xfffffffe
	.align		4
        /*0010*/ 	.word	0x00000000
	.align		4
        /*0014*/ 	.word	0xfffffffd
	.align		4
        /*0018*/ 	.word	0x00000000
	.align		4
        /*001c*/ 	.word	0xfffffffc


//--------------------- .text.matmul_kernel       --------------------------
	.section	.text.matmul_kernel,"ax",@progbits
	.align	128
        .global         matmul_kernel
        .type           matmul_kernel,@function
        .size           matmul_kernel,(.L_x_4 - matmul_kernel)
        .other          matmul_kernel,@"STO_CUDA_ENTRY STV_DEFAULT"
matmul_kernel:
.text.matmul_kernel:
[----:B------:R-:W0:Y:S08]  /*0000*/  LDC R1, c[0x0][0x28] ;  /* 0x00000a00ff017b82 */ /* 0x000e300000000800 */
[----:B------:R-:W1:Y:S01]  /*0010*/  LDC.64 R14, c[0x0][0x228] ;  /* 0x00008a00ff0e7b82 */ /* 0x000e620000000a00 */
[----:B------:R-:W2:Y:S01]  /*0020*/  S2R R12, SR_TID.X ;  /* 0x00000000000c7919 */ /* 0x000ea20000002100 */
[----:B0-----:R-:W-:Y:S01]  /*0030*/  VIADD R1, R1, 0xffffe9c0 ;  /* 0xffffe9c001017836 */ /* 0x001fe20000000000 */
[----:B------:R-:W-:Y:S01]  /*0040*/  UMOV UR4, 0x400 ;  /* 0x0000040000047882 */ /* 0x000fe20000000000 */
[----:B------:R-:W-:-:S04]  /*0050*/  ULDC.64 UR10, c[0x0][0x208] ;  /* 0x00008200000a7ab9 */ /* 0x000fc80000000a00 */
[----:B------:R-:W0:Y:S01]  /*0060*/  S2UR UR5, SR_CgaCtaId ;  /* 0x00000000000579c3 */ /* 0x000e220000008800 */
[----:B-1----:R-:W-:-:S05]  /*0070*/  VIADD R0, R15, 0x1ff ;  /* 0x000001ff0f007836 */ /* 0x002fca0000000000 */
[----:B------:R-:W-:Y:S01]  /*0080*/  SHF.R.S32.HI R3, RZ, 0x1f, R0 ;  /* 0x0000001fff037819 */ /* 0x000fe20000011400 */
[----:B0-----:R-:W-:-:S03]  /*0090*/  ULEA UR5, UR5, UR4, 0x18 ;  /* 0x0000000405057291 */ /* 0x001fc6000f8ec03f */
[----:B------:R-:W-:Y:S02]  /*00a0*/  LEA.HI R3, R3, R0, RZ, 0x9 ;  /* 0x0000000003037211 */ /* 0x000fe400078f48ff */
[----:B--2---:R-:W-:Y:S02]  /*00b0*/  LOP3.LUT R28, R12, 0x20, RZ, 0xc0, !PT ;  /* 0x000000200c1c7812 */ /* 0x004fe400078ec0ff */
[----:B------:R-:W-:Y:S02]  /*00c0*/  SHF.R.S32.HI R0, RZ, 0x9, R3 ;  /* 0x00000009ff007819 */ /* 0x000fe40000011403 */
[----:B------:R-:W0:Y:S03]  /*00d0*/  S2R R3, SR_CTAID.X ;  /* 0x0000000000037919 */ /* 0x000e260000002500 */
[----:B------:R-:W-:-:S05]  /*00e0*/  IMAD.SHL.U32 R0, R0, 0x8, RZ ;  /* 0x0000000800007824 */ /* 0x000fca00078e00ff */
[-C--:B------:R-:W-:Y:S02]  /*00f0*/  IABS R7, R0.reuse ;  /* 0x0000000000077213 */ /* 0x080fe40000000000 */
[----:B------:R-:W-:Y:S02]  /*0100*/  IABS R10, R0 ;  /* 0x00000000000a7213 */ /* 0x000fe40000000000 */
[----:B------:R-:W1:Y:S08]  /*0110*/  I2F.RP R2, R7 ;  /* 0x0000000700027306 */ /* 0x000e700000209400 */
[----:B-1----:R-:W1:Y:S01]  /*0120*/  MUFU.RCP R2, R2 ;  /* 0x0000000200027308 */ /* 0x002e620000001000 */
[----:B0-----:R-:W-:Y:S01]  /*0130*/  IABS R8, R3 ;  /* 0x0000000300087213 */ /* 0x001fe20000000000 */
[----:B-1----:R-:W-:-:S02]  /*0140*/  VIADD R4, R2, 0xffffffe ;  /* 0x0ffffffe02047836 */ /* 0x002fc40000000000 */
[----:B------:R-:W-:-:S04]  /*0150*/  IMAD.MOV R2, RZ, RZ, -R10 ;  /* 0x000000ffff027224 */ /* 0x000fc800078e0a0a */
[----:B------:R0:W1:Y:S02]  /*0160*/  F2I.FTZ.U32.TRUNC.NTZ R5, R4 ;  /* 0x0000000400057305 */ /* 0x000064000021f000 */
[----:B0-----:R-:W-:Y:S02]  /*0170*/  IMAD.MOV.U32 R4, RZ, RZ, RZ ;  /* 0x000000ffff047224 */ /* 0x001fe400078e00ff */
[----:B-1----:R-:W-:-:S04]  /*0180*/  IMAD.MOV R6, RZ, RZ, -R5 ;  /* 0x000000ffff067224 */ /* 0x002fc800078e0a05 */
[----:B------:R-:W-:Y:S02]  /*0190*/  IMAD R9, R6, R7, RZ ;  /* 0x0000000706097224 */ /* 0x000fe400078e02ff */
[----:B------:R-:W-:Y:S02]  /*01a0*/  IMAD.MOV.U32 R6, RZ, RZ, R8 ;  /* 0x000000ffff067224 */ /* 0x000fe400078e0008 */
[----:B------:R-:W-:-:S06]  /*01b0*/  IMAD.HI.U32 R5, R5, R9, R4 ;  /* 0x0000000905057227 */ /* 0x000fcc00078e0004 */
[----:B------:R-:W-:-:S04]  /*01c0*/  IMAD.HI.U32 R5, R5, R6, RZ ;  /* 0x0000000605057227 */ /* 0x000fc800078e00ff */
[----:B------:R-:W-:-:S05]  /*01d0*/  IMAD R2, R5, R2, R6 ;  /* 0x0000000205027224 */ /* 0x000fca00078e0206 */
[----:B------:R-:W-:-:S13]  /*01e0*/  ISETP.GT.U32.AND P1, PT, R7, R2, PT ;  /* 0x000000020700720c */ /* 0x000fda0003f24070 */
[----:B------:R-:W-:Y:S02]  /*01f0*/  @!P1 IMAD.IADD R2, R2, 0x1, -R7 ;  /* 0x0000000102029824 */ /* 0x000fe400078e0a07 */
[----:B------:R-:W-:Y:S01]  /*0200*/  @!P1 VIADD R5, R5, 0x1 ;  /* 0x0000000105059836 */ /* 0x000fe20000000000 */
[----:B------:R-:W-:Y:S02]  /*0210*/  ISETP.NE.AND P1, PT, R0, RZ, PT ;  /* 0x000000ff0000720c */ /* 0x000fe40003f25270 */
[----:B------:R-:W-:Y:S02]  /*0220*/  ISETP.GE.U32.AND P0, PT, R2, R7, PT ;  /* 0x000000070200720c */ /* 0x000fe40003f06070 */
[----:B------:R-:W-:-:S04]  /*0230*/  LOP3.LUT R2, R3, R0, RZ, 0x3c, !PT ;  /* 0x0000000003027212 */ /* 0x000fc800078e3cff */
[----:B------:R-:W-:Y:S01]  /*0240*/  ISETP.GE.AND P2, PT, R2, RZ, PT ;  /* 0x000000ff0200720c */ /* 0x000fe20003f46270 */
[----:B------:R-:W-:-:S06]  /*0250*/  VIADD R2, R14, 0xf ;  /* 0x0000000f0e027836 */ /* 0x000fcc0000000000 */
[----:B------:R-:W-:-:S04]  /*0260*/  @P0 VIADD R5, R5, 0x1 ;  /* 0x0000000105050836 */ /* 0x000fc80000000000 */
[----:B------:R-:W-:Y:S01]  /*0270*/  IMAD.MOV.U32 R4, RZ, RZ, R5 ;  /* 0x000000ffff047224 */ /* 0x000fe200078e0005 */
[----:B------:R-:W-:-:S03]  /*0280*/  SHF.R.S32.HI R5, RZ, 0x1f, R2 ;  /* 0x0000001fff057819 */ /* 0x000fc60000011402 */
[----:B------:R-:W-:Y:S01]  /*0290*/  @!P2 IMAD.MOV R4, RZ, RZ, -R4 ;  /* 0x000000ffff04a224 */ /* 0x000fe200078e0a04 */
[----:B------:R-:W-:Y:S02]  /*02a0*/  @!P1 LOP3.LUT R4, RZ, R0, RZ, 0x33, !PT ;  /* 0x00000000ff049212 */ /* 0x000fe400078e33ff */
[----:B------:R-:W-:-:S03]  /*02b0*/  LEA.HI R5, R5, R2, RZ, 0x4 ;  /* 0x0000000205057211 */ /* 0x000fc600078f20ff */
[----:B------:R-:W-:Y:S02]  /*02c0*/  IMAD.SHL.U32 R2, R4, 0x8, RZ ;  /* 0x0000000804027824 */ /* 0x000fe400078e00ff */
[----:B------:R-:W-:-:S03]  /*02d0*/  IMAD.MOV R4, RZ, RZ, -R4 ;  /* 0x000000ffff047224 */ /* 0x000fc600078e0a04 */
[----:B------:R-:W-:Y:S01]  /*02e0*/  LEA.HI.SX32 R5, R5, -R2, 0x1c ;  /* 0x8000000205057211 */ /* 0x000fe200078fe2ff */
[----:B------:R-:W-:Y:S02]  /*02f0*/  IMAD R13, R0, R4, R3 ;  /* 0x00000004000d7224 */ /* 0x000fe400078e0203 */
[----:B------:R-:W-:Y:S01]  /*0300*/  IMAD.MOV.U32 R4, RZ, RZ, RZ ;  /* 0x000000ffff047224 */ /* 0x000fe200078e00ff */
[----:B------:R-:W-:Y:S02]  /*0310*/  VIMNMX R6, R5, 0x8, PT ;  /* 0x0000000805067848 */ /* 0x000fe40003fe0100 */
[----:B------:R-:W-:Y:S02]  /*0320*/  IABS R11, R13 ;  /* 0x0000000d000b7213 */ /* 0x000fe40000000000 */
[----:B------:R-:W-:-:S04]  /*0330*/  IABS R9, R6 ;  /* 0x0000000600097213 */ /* 0x000fc80000000000 */
[----:B------:R-:W0:Y:S08]  /*0340*/  I2F.RP R7, R9 ;  /* 0x0000000900077306 */ /* 0x000e300000209400 */
[----:B0-----:R-:W0:Y:S02]  /*0350*/  MUFU.RCP R7, R7 ;  /* 0x0000000700077308 */ /* 0x001e240000001000 */
[----:B0-----:R-:W-:-:S06]  /*0360*/  VIADD R5, R7, 0xffffffe ;  /* 0x0ffffffe07057836 */ /* 0x001fcc0000000000 */
[----:B------:R-:W0:Y:S02]  /*0370*/  F2I.FTZ.U32.TRUNC.NTZ R5, R5 ;  /* 0x0000000500057305 */ /* 0x000e24000021f000 */
[----:B0-----:R-:W-:-:S04]  /*0380*/  IMAD.MOV R8, RZ, RZ, -R5 ;  /* 0x000000ffff087224 */ /* 0x001fc800078e0a05 */
[----:B------:R-:W-:-:S04]  /*0390*/  IMAD.MOV.U32 R0, RZ, RZ, R8 ;  /* 0x000000ffff007224 */ /* 0x000fc800078e0008 */
[----:B------:R-:W-:Y:S01]  /*03a0*/  IMAD R3, R0, R9, RZ ;  /* 0x0000000900037224 */ /* 0x000fe200078e02ff */
[----:B------:R-:W-:-:S03]  /*03b0*/  IABS R0, R6 ;  /* 0x0000000600007213 */ /* 0x000fc60000000000 */
[----:B------:R-:W-:Y:S02]  /*03c0*/  IMAD.HI.U32 R4, R5, R3, R4 ;  /* 0x0000000305047227 */ /* 0x000fe400078e0004 */
[----:B------:R-:W0:Y:S02]  /*03d0*/  LDC R5, c[0x0][0x230] ;  /* 0x00008c00ff057b82 */ /* 0x000e240000000800 */
[----:B------:R-:W-:Y:S02]  /*03e0*/  IMAD.MOV R0, RZ, RZ, -R0 ;  /* 0x000000ffff007224 */ /* 0x000fe400078e0a00 */
        /* <DEDUP_REMOVED lines=8> */
[----:B------:R-:W-:Y:S02]  /*0470*/  ISETP.GE.AND P2, PT, R0, RZ, PT ;  /* 0x000000ff0000720c */ /* 0x000fe40003f46270 */
[----:B------:R-:W-:-:S05]  /*0480*/  LOP3.LUT R0, R12, 0xf, RZ, 0xc0, !PT ;  /* 0x0000000f0c007812 */ /* 0x000fca00078ec0ff */
[----:B------:R-:W-:-:S06]  /*0490*/  @P0 VIADD R4, R4, 0x1 ;  /* 0x0000000104040836 */ /* 0x000fcc0000000000 */
[----:B------:R-:W-:Y:S01]  /*04a0*/  @!P2 IMAD.MOV R4, RZ, RZ, -R4 ;  /* 0x000000ffff04a224 */ /* 0x000fe200078e0a04 */
[----:B------:R-:W-:-:S05]  /*04b0*/  @!P1 LOP3.LUT R4, RZ, R6, RZ, 0x33, !PT ;  /* 0x00000006ff049212 */ /* 0x000fca00078e33ff */
[----:B------:R-:W-:Y:S02]  /*04c0*/  IMAD.MOV R3, RZ, RZ, -R4 ;  /* 0x000000ffff037224 */ /* 0x000fe400078e0a04 */
[----:B------:R-:W-:Y:S02]  /*04d0*/  IMAD.SHL.U32 R29, R4, 0x200, RZ ;  /* 0x00000200041d7824 */ /* 0x000fe400078e00ff */
[----:B------:R-:W-:Y:S01]  /*04e0*/  IMAD R3, R6, R3, R13 ;  /* 0x0000000306037224 */ /* 0x000fe200078e020d */
[----:B------:R-:W-:-:S03]  /*04f0*/  SHF.R.U32.HI R6, RZ, 0x4, R12 ;  /* 0x00000004ff067819 */ /* 0x000fc6000001160c */
[----:B------:R-:W-:Y:S01]  /*0500*/  IMAD.IADD R3, R2, 0x1, R3 ;  /* 0x0000000102037824 */ /* 0x000fe200078e0203 */
[----:B------:R-:W-:Y:S01]  /*0510*/  SGXT.U32 R6, R6, 0x2 ;  /* 0x000000020606781a */ /* 0x000fe20000000000 */
[----:B0-----:R-:W-:Y:S02]  /*0520*/  VIADD R2, R5, 0x1f ;  /* 0x0000001f05027836 */ /* 0x001fe40000000000 */
[----:B------:R-:W-:Y:S01]  /*0530*/  IMAD R0, R3, 0x10, R0 ;  /* 0x0000001003007824 */ /* 0x000fe200078e0200 */
[----:B------:R-:W-:Y:S02]  /*0540*/  LOP3.LUT R5, R6, 0x8, RZ, 0xfc, !PT ;  /* 0x0000000806057812 */ /* 0x000fe400078efcff */
[----:B------:R-:W-:Y:S02]  /*0550*/  ISETP.GT.AND P0, PT, R2, 0x1f, PT ;  /* 0x0000001f0200780c */ /* 0x000fe40003f04270 */
[----:B------:R0:W-:Y:S01]  /*0560*/  STL [R1+0xdfc], R0 ;  /* 0x000dfc0001007387 */ /* 0x0001e20000100800 */
[----:B------:R-:W-:-:S02]  /*0570*/  LOP3.LUT R3, R6, 0xc, RZ, 0xfc, !PT ;  /* 0x0000000c06037812 */ /* 0x000fc400078efcff */
[C---:B------:R-:W-:Y:S01]  /*0580*/  LOP3.LUT R5, R6.reuse, 0x14, RZ, 0xfc, !PT ;  /* 0x0000001406057812 */ /* 0x040fe200078efcff */
[----:B------:R1:W-:Y:S01]  /*0590*/  STL [R1+0x580], R29 ;  /* 0x0005801d01007387 */ /* 0x0003e20000100800 */
[C---:B------:R-:W-:Y:S02]  /*05a0*/  LOP3.LUT R3, R6.reuse, 0x18, RZ, 0xfc, !PT ;  /* 0x0000001806037812 */ /* 0x040fe400078efcff */
[C---:B0-----:R-:W-:Y:S02]  /*05b0*/  LOP3.LUT R0, R6.reuse, 0x4, RZ, 0xfc, !PT ;  /* 0x0000000406007812 */ /* 0x041fe400078efcff */
[C---:B------:R-:W-:Y:S02]  /*05c0*/  LOP3.LUT R0, R6.reuse, 0x10, RZ, 0xfc, !PT ;  /* 0x0000001006007812 */ /* 0x040fe400078efcff */
[----:B------:R-:W-:Y:S01]  /*05d0*/  LOP3.LUT R0, R6, 0x1c, RZ, 0xfc, !PT ;  /* 0x0000001c06007812 */ /* 0x000fe200078efcff */
[----:B-1----:R-:W-:Y:S06]  /*05e0*/  @P0 BRA `(.L_x_0) ;  /* 0x0000000000e80947 */ /* 0x002fec0003800000 */
[----:B------:R-:W-:Y:S01]  /*05f0*/  IMAD.SHL.U32 R2, R28, 0x10, RZ ;  /* 0x000000101c027824 */ /* 0x000fe200078e00ff */
[----:B------:R-:W-:Y:S01]  /*0600*/  CS2R R24, SRZ ;  /* 0x0000000000187805 */ /* 0x000fe2000001ff00 */
[----:B------:R-:W-:Y:S01]  /*0610*/  IMAD.SHL.U32 R0, R12, 0x20, RZ ;  /* 0x000000200c007824 */ /* 0x000fe200078e00ff */
[----:B------:R-:W-:Y:S02]  /*0620*/  CS2R R26, SRZ ;  /* 0x00000000001a7805 */ /* 0x000fe4000001ff00 */
[----:B------:R-:W-:Y:S01]  /*0630*/  CS2R R20, SRZ ;  /* 0x0000000000147805 */ /* 0x000fe2000001ff00 */
[----:B------:R0:W-:Y:S01]  /*0640*/  STL [R1+0xdf4], R2 ;  /* 0x000df40201007387 */ /* 0x0001e20000100800 */
[----:B------:R-:W-:Y:S02]  /*0650*/  CS2R R22, SRZ ;  /* 0x0000000000167805 */ /* 0x000fe4000001ff00 */
[----:B------:R-:W-:Y:S02]  /*0660*/  LOP3.LUT R0, R0, 0x60, RZ, 0xc0, !PT ;  /* 0x0000006000007812 */ /* 0x000fe400078ec0ff */
[----:B------:R-:W-:Y:S01]  /*0670*/  CS2R R16, SRZ ;  /* 0x0000000000107805 */ /* 0x000fe2000001ff00 */
[----:B------:R0:W-:Y:S01]  /*0680*/  STL [R1], RZ ;  /* 0x000000ff01007387 */ /* 0x0001e20000100800 */
[----:B------:R-:W-:-:S02]  /*0690*/  CS2R R18, SRZ ;  /* 0x0000000000127805 */ /* 0x000fc4000001ff00 */
[----:B------:R-:W-:Y:S02]  /*06a0*/  CS2R R12, SRZ ;  /* 0x00000000000c7805 */ /* 0x000fe4000001ff00 */
[----:B------:R-:W-:Y:S01]  /*06b0*/  CS2R R14, SRZ ;  /* 0x00000000000e7805 */ /* 0x000fe2000001ff00 */
[----:B------:R0:W-:Y:S01]  /*06c0*/  STL [R1+0x4], RZ ;  /* 0x000004ff01007387 */ /* 0x0001e20000100800 */
[----:B------:R-:W-:Y:S02]  /*06d0*/  CS2R R8, SRZ ;  /* 0x0000000000087805 */ /* 0x000fe4000001ff00 */
[----:B------:R-:W-:Y:S02]  /*06e0*/  CS2R R10, SRZ ;  /* 0x00000000000a7805 */ /* 0x000fe4000001ff00 */
[----:B------:R-:W-:Y:S01]  /*06f0*/  CS2R R4, SRZ ;  /* 0x0000000000047805 */ /* 0x000fe2000001ff00 */
[----:B------:R0:W-:Y:S01]  /*0700*/  STL [R1+0x8], RZ ;  /* 0x000008ff01007387 */ /* 0x0001e20000100800 */
[----:B------:R-:W-:-:S03]  /*0710*/  CS2R R6, SRZ ;  /* 0x0000000000067805 */ /* 0x000fc6000001ff00 */
[----:B------:R0:W-:Y:S04]  /*0720*/  STL [R1+0xc], RZ ;  /* 0x00000cff01007387 */ /* 0x0001e80000100800 */
        /* <DEDUP_REMOVED lines=36> */
[----:B------:R0:W-:Y:S01]  /*0970*/  STL [R1+0xdf8], R0 ;  /* 0x000df80001007387 */ /* 0x0001e20000100800 */
[----:B------:R-:W-:Y:S05]  /*0980*/  BRA `(.L_x_1) ;  /* 0x000002fc00907947 */ /* 0x000fea0003800000 */
.L_x_0:
[----:B------:R-:W-:Y:S01]  /*0990*/  IABS R7, R15 ;  /* 0x0000000f00077213 */ /* 0x000fe20000000000 */
[----:B------:R-:W-:Y:S01]  /*09a0*/  STL [R1+0xf98], R15 ;  /* 0x000f980f01007387 */ /* 0x000fe20000100800 */
[----:B------:R-:W-:Y:S01]  /*09b0*/  SHF.R.S32.HI R5, RZ, 0x1f, R2 ;  /* 0x0000001fff057819 */ /* 0x000fe20000011402 */
[----:B------:R-:W-:Y:S01]  /*09c0*/  ULDC UR6, c[0x0][0x238] ;  /* 0x00008e0000067ab9 */ /* 0x000fe20000000800 */
[----:B------:R-:W0:Y:S01]  /*09d0*/  I2F.RP R6, R7 ;  /* 0x0000000700067306 */ /* 0x000e220000209400 */
[----:B------:R-:W-:Y:S01]  /*09e0*/  LEA.HI R0, R28, R29, RZ, 0x1b ;  /* 0x0000001d1c007211 */ /* 0x000fe200078fd8ff */
[----:B------:R-:W-:Y:S01]  /*09f0*/  ULDC UR7, c[0x0][0x23c] ;  /* 0x00008f0000077ab9 */ /* 0x000fe20000000800 */
[----:B------:R-:W-:Y:S01]  /*0a00*/  ULDC.64 UR8, c[0x0][0x218] ;  /* 0x0000860000087ab9 */ /* 0x000fe20000000a00 */
[----:B------:R-:W-:Y:S01]  /*0a10*/  ULDC UR4, c[0x0][0x240] ;  /* 0x0000900000047ab9 */ /* 0x000fe20000000800 */
[----:B------:R-:W-:Y:S01]  /*0a20*/  ULDC.64 UR12, c[0x0][0x210] ;  /* 0x00008400000c7ab9 */ /* 0x000fe20000000a00 */
[----:B------:R-:W-:-:S02]  /*0a30*/  VIADD R20, R0, 0x1f6 ;  /* 0x000001f600147836 */ /* 0x000fc40000000000 */
[----:B------:R-:W-:Y:S01]  /*0a40*/  VIADD R29, R0, 0x22 ;  /* 0x00000022001d7836 */ /* 0x000fe20000000000 */
[----:B0-----:R-:W0:Y:S02]  /*0a50*/  MUFU.RCP R6, R6 ;  /* 0x0000000600067308 */ /* 0x001e240000001000 */
[----:B0-----:R-:W-:Y:S01]  /*0a60*/  VIADD R8, R6, 0xffffffe ;  /* 0x0ffffffe06087836 */ /* 0x001fe20000000000 */
[----:B------:R-:W-:Y:S01]  /*0a70*/  LEA.HI R6, R5, R2, RZ, 0x5 ;  /* 0x0000000205067211 */ /* 0x000fe200078f28ff */
[----:B------:R-:W-:-:S04]  /*0a80*/  IMAD.MOV.U32 R2, RZ, RZ, RZ ;  /* 0x000000ffff027224 */ /* 0x000fc800078e00ff */
[----:B------:R-:W0:Y:S01]  /*0a90*/  F2I.FTZ.U32.TRUNC.NTZ R3, R8 ;  /* 0x0000000800037305 */ /* 0x000e22000021f000 */
[C---:B------:R-:W-:Y:S01]  /*0aa0*/  VIADD R5, R0.reuse, 0x1fe ;  /* 0x000001fe00057836 */ /* 0x040fe20000000000 */
[----:B------:R1:W-:Y:S04]  /*0ab0*/  STL [R1+0x420], R6 ;  /* 0x0004200601007387 */ /* 0x0003e80000100800 */
[----:B------:R-:W-:Y:S02]  /*0ac0*/  IABS R12, R5 ;  /* 0x00000005000c7213 */ /* 0x000fe40000000000 */
[----:B------:R-:W-:Y:S02]  /*0ad0*/  ISETP.GE.AND P1, PT, R5, RZ, PT ;  /* 0x000000ff0500720c */ /* 0x000fe40003f26270 */
[----:B------:R-:W-:Y:S01]  /*0ae0*/  IABS R5, R20 ;  /* 0x0000001400057213 */ /* 0x000fe20000000000 */
[----:B-1----:R-:W-:-:S02]  /*0af0*/  VIADD R6, R0, 0x1fa ;  /* 0x000001fa00067836 */ /* 0x002fc40000000000 */
[----:B0-----:R-:W-:-:S03]  /*0b00*/  IMAD.MOV R4, RZ, RZ, -R3 ;  /* 0x000000ffff047224 */ /* 0x001fc600078e0a03 */
[----:B------:R-:W-:Y:S01]  /*0b10*/  IABS R11, R6 ;  /* 0x00000006000b7213 */ /* 0x000fe20000000000 */
[----:B------:R-:W-:Y:S01]  /*0b20*/  IMAD R9, R4, R7, RZ ;  /* 0x0000000704097224 */ /* 0x000fe200078e02ff */
[----:B------:R-:W-:Y:S01]  /*0b30*/  ISETP.GE.AND P0, PT, R6, RZ, PT ;  /* 0x000000ff0600720c */ /* 0x000fe20003f06270 */
[----:B------:R-:W-:Y:S02]  /*0b40*/  VIADD R4, R0, 0x1fc ;  /* 0x000001fc00047836 */ /* 0x000fe40000000000 */
[----:B------:R-:W-:-:S03]  /*0b50*/  IMAD.HI.U32 R3, R3, R9, R2 ;  /* 0x0000000903037227 */ /* 0x000fc600078e0002 */
[----:B------:R-:W-:Y:S01]  /*0b60*/  IABS R9, R4 ;  /* 0x0000000400097213 */ /* 0x000fe20000000000 */
[----:B------:R-:W-:Y:S01]  /*0b70*/  VIADD R2, R0, 0x1f8 ;  /* 0x000001f800027836 */ /* 0x000fe20000000000 */
[----:B------:R-:W-:Y:S01]  /*0b80*/  ISETP.GE.AND P3, PT, R4, RZ, PT ;  /* 0x000000ff0400720c */ /* 0x000fe20003f66270 */
[----:B------:R-:W-:-:S03]  /*0b90*/  IMAD.HI.U32 R17, R3, R12, RZ ;  /* 0x0000000c03117227 */ /* 0x000fc600078e00ff */
[----:B------:R-:W-:Y:S01]  /*0ba0*/  IABS R10, R2 ;  /* 0x00000002000a7213 */ /* 0x000fe20000000000 */
[----:B------:R-:W-:-:S04]  /*0bb0*/  IMAD.HI.U32 R16, R3, R9, RZ ;  /* 0x0000000903107227 */ /* 0x000fc800078e00ff */
[----:B------:R-:W-:Y:S02]  /*0bc0*/  IMAD.MOV R16, RZ, RZ, -R16 ;  /* 0x000000ffff107224 */ /* 0x000fe400078e0a10 */
[----:B------:R-:W-:-:S04]  /*0bd0*/  IMAD.HI.U32 R8, R3, R11, RZ ;  /* 0x0000000b03087227 */ /* 0x000fc800078e00ff */
[----:B------:R-:W-:Y:S02]  /*0be0*/  IMAD R9, R7, R16, R9 ;  /* 0x0000001007097224 */ /* 0x000fe400078e0209 */
[----:B------:R-:W-:Y:S02]  /*0bf0*/  IMAD.MOV R17, RZ, RZ, -R17 ;  /* 0x000000ffff117224 */ /* 0x000fe400078e0a11 */
[----:B------:R-:W-:Y:S01]  /*0c00*/  IMAD.HI.U32 R13, R3, R10, RZ ;  /* 0x0000000a030d7227 */ /* 0x000fe200078e00ff */
[----:B------:R-:W-:-:S03]  /*0c10*/  ISETP.GT.U32.AND P6, PT, R7, R9, PT ;  /* 0x000000090700720c */ /* 0x000fc60003fc4070 */
[----:B------:R-:W-:Y:S02]  /*0c20*/  IMAD.MOV R16, RZ, RZ, -R8 ;  /* 0x000000ffff107224 */ /* 0x000fe400078e0a08 */
[C---:B------:R-:W-:Y:S02]  /*0c30*/  IMAD R12, R7.reuse, R17, R12 ;  /* 0x00000011070c7224 */ /* 0x040fe400078e020c */
[----:B------:R-:W-:Y:S02]  /*0c40*/  IMAD.MOV R13, RZ, RZ, -R13 ;  /* 0x000000ffff0d7224 */ /* 0x000fe400078e0a0d */
[C---:B------:R-:W-:Y:S01]  /*0c50*/  IMAD R11, R7.reuse, R16, R11 ;  /* 0x00000010070b7224 */ /* 0x040fe200078e020b */
[C---:B------:R-:W-:Y:S01]  /*0c60*/  ISETP.GT.U32.AND P4, PT, R7.reuse, R12, PT ;  /* 0x0000000c0700720c */ /* 0x040fe20003f84070 */
[C---:B------:R-:W-:Y:S02]  /*0c70*/  IMAD R10, R7.reuse, R13, R10 ;  /* 0x0000000d070a7224 */ /* 0x040fe400078e020a */
[----:B------:R-:W-:Y:S01]  /*0c80*/  VIADD R17, R0, 0x1f4 ;  /* 0x000001f400117836 */ /* 0x000fe20000000000 */
[----:B------:R-:W-:Y:S01]  /*0c90*/  ISETP.GT.U32.AND P2, PT, R7, R11, PT ;  /* 0x0000000b0700720c */ /* 0x000fe20003f44070 */
[----:B------:R-:W-:Y:S01]  /*0ca0*/  IMAD.HI.U32 R8, R3, R5, RZ ;  /* 0x0000000503087227 */ /* 0x000fe200078e00ff */
[----:B------:R-:W-:-:S02]  /*0cb0*/  ISETP.GT.U32.AND P5, PT, R7, R10, PT ;  /* 0x0000000a0700720c */ /* 0x000fc40003fa4070 */
[----:B------:R-:W-:Y:S01]  /*0cc0*/  IABS R16, R17 ;  /* 0x0000001100107213 */ /* 0x000fe20000000000 */
[----:B------:R-:W-:Y:S02]  /*0cd0*/  IMAD.MOV R8, RZ, RZ, -R8 ;  /* 0x000000ffff087224 */ /* 0x000fe400078e0a08 */
[--C-:B------:R-:W-:Y:S02]  /*0ce0*/  @!P6 IMAD.IADD R9, R9, 0x1, -R7.reuse ;  /* 0x000000010909e824 */ /* 0x100fe400078e0a07 */
[----:B------:R-:W-:Y:S02]  /*0cf0*/  @!P4 IMAD.IADD R12, R12, 0x1, -R7 ;  /* 0x000000010c0cc824 */ /* 0x000fe400078e0a07 */
[C---:B------:R-:W-:Y:S01]  /*0d00*/  IMAD R4, R7.reuse, R8, R5 ;  /* 0x0000000807047224 */ /* 0x040fe200078e0205 */
[----:B------:R-:W-:Y:S01]  /*0d10*/  ISETP.GT.U32.AND P6, PT, R7, R9, PT ;  /* 0x000000090700720c */ /* 0x000fe20003fc4070 */
[--C-:B------:R-:W-:Y:S01]  /*0d20*/  @!P2 IMAD.IADD R11, R11, 0x1, -R7.reuse ;  /* 0x000000010b0ba824 */ /* 0x100fe200078e0a07 */
[----:B------:R-:W-:Y:S01]  /*0d30*/  ISETP.GT.U32.AND P4, PT, R7, R12, PT ;  /* 0x0000000c0700720c */ /* 0x000fe20003f84070 */
[----:B------:R-:W-:-:S02]  /*0d40*/  @!P5 IMAD.IADD R10, R10, 0x1, -R7 ;  /* 0x000000010a0ad824 */ /* 0x000fc400078e0a07 */
[----:B------:R-:W-:Y:S01]  /*0d50*/  IMAD.HI.U32 R5, R3, R16, RZ ;  /* 0x0000001003057227 */ /* 0x000fe200078e00ff */
[C---:B------:R-:W-:Y:S02]  /*0d60*/  ISETP.GT.U32.AND P5, PT, R7.reuse, R11, PT ;  /* 0x0000000b0700720c */ /* 0x040fe40003fa4070 */
[C---:B------:R-:W-:Y:S01]  /*0d70*/  ISETP.GT.U32.AND P2, PT, R7.reuse, R10, PT ;  /* 0x0000000a0700720c */ /* 0x040fe20003f44070 */
[----:B------:R-:W-:Y:S02]  /*0d80*/  IMAD.MOV R5, RZ, RZ, -R5 ;  /* 0x000000ffff057224 */ /* 0x000fe400078e0a05 */
[----:B------:R-:W-:Y:S02]  /*0d90*/  VIADD R8, R0, 0x1f2 ;  /* 0x000001f200087836 */ /* 0x000fe40000000000 */
[C---:B------:R-:W-:Y:S02]  /*0da0*/  IMAD R16, R7.reuse, R5, R16 ;  /* 0x0000000507107224 */ /* 0x040fe400078e0210 */
[--C-:B------:R-:W-:Y:S01]  /*0db0*/  @!P4 IMAD.IADD R12, R12, 0x1, -R7.reuse ;  /* 0x000000010c0cc824 */ /* 0x100fe200078e0a07 */
[----:B------:R-:W-:Y:S01]  /*0dc0*/  ISETP.GT.U32.AND P4, PT, R7, R4, PT ;  /* 0x000000040700720c */ /* 0x000fe20003f84070 */
[----:B------:R-:W-:Y:S01]  /*0dd0*/  VIADD R5, R0, 0x1ee ;  /* 0x000001ee00057836 */ /* 0x000fe20000000000 */
[----:B------:R-:W-:Y:S01]  /*0de0*/  IABS R19, R8 ;  /* 0x0000000800137213 */ /* 0x000fe20000000000 */
[--C-:B------:R-:W-:Y:S01]  /*0df0*/  @!P5 IMAD.IADD R11, R11, 0x1, -R7.reuse ;  /* 0x000000010b0bd824 */ /* 0x100fe200078e0a07 */
[----:B------:R-:W-:Y:S01]  /*0e00*/  ISETP.GT.U32.AND P5, PT, R7, R16, PT ;  /* 0x000000100700720c */ /* 0x000fe20003fa4070 */
[--C-:B------:R-:W-:Y:S01]  /*0e10*/  @!P2 IMAD.IADD R10, R10, 0x1, -R7.reuse ;  /* 0x000000010a0aa824 */ /* 0x100fe200078e0a07 */
[----:B------:R-:W-:Y:S01]  /*0e20*/  ISETP.GE.AND P2, PT, R20, RZ, PT ;  /* 0x000000ff1400720c */ /* 0x000fe20003f46270 */
[----:B------:R-:W-:Y:S01]  /*0e30*/  VIADD R6, R0, 0x1f0 ;  /* 0x000001f000067836 */ /* 0x000fe20000000000 */
[----:B------:R-:W-:Y:S01]  /*0e40*/  IABS R20, R5 ;  /* 0x0000000500147213 */ /* 0x000fe20000000000 */
[----:B------:R-:W-:Y:S01]  /*0e50*/  @!P6 IMAD.IADD R9, R9, 0x1, -R7 ;  /* 0x000000010909e824 */ /* 0x000fe200078e0a07 */
[----:B------:R-:W-:Y:S01]  /*0e60*/  ISETP.GE.AND P6, PT, R2, RZ, PT ;  /* 0x000000ff0200720c */ /* 0x000fe20003fc6270 */
[----:B------:R-:W-:Y:S01]  /*0e70*/  IMAD.HI.U32 R13, R3, R19, RZ ;  /* 0x00000013030d7227 */ /* 0x000fe200078e00ff */
[----:B------:R-:W-:-:S03]  /*0e80*/  IABS R18, R6 ;  /* 0x0000000600127213 */ /* 0x000fc60000000000 */
[--C-:B------:R-:W-:Y:S01]  /*0e90*/  @!P4 IMAD.IADD R4, R4, 0x1, -R7.reuse ;  /* 0x000000010404c824 */ /* 0x100fe200078e0a07 */
[----:B------:R-:W-:Y:S01]  /*0ea0*/  ISETP.GE.AND P4, PT, R17, RZ, PT ;  /* 0x000000ff1100720c */ /* 0x000fe20003f86270 */
[----:B------:R-:W-:Y:S02]  /*0eb0*/  @!P5 IMAD.IADD R16, R16, 0x1, -R7 ;  /* 0x000000011010d824 */ /* 0x000fe400078e0a07 */
[----:B------:R-:W-:Y:S02]  /*0ec0*/  IMAD.MOV.U32 R17, RZ, RZ, R20 ;  /* 0x000000ffff117224 */ /* 0x000fe400078e0014 */
[----:B------:R-:W-:Y:S01]  /*0ed0*/  IMAD.MOV.U32 R21, RZ, RZ, R12 ;  /* 0x000000ffff157224 */ /* 0x000fe200078e000c */
[----:B------:R-:W-:Y:S01]  /*0ee0*/  ISETP.GT.U32.AND P5, PT, R7, R16, PT ;  /* 0x000000100700720c */ /* 0x000fe20003fa4070 */
[----:B------:R-:W-:-:S04]  /*0ef0*/  IMAD.HI.U32 R12, R3, R17, RZ ;  /* 0x00000011030c7227 */ /* 0x000fc800078e00ff */
[----:B------:R-:W-:Y:S02]  /*0f00*/  IMAD.MOV R13, RZ, RZ, -R13 ;  /* 0x000000ffff0d7224 */ /* 0x000fe400078e0a0d */
[----:B------:R-:W-:Y:S02]  /*0f10*/  IMAD.MOV.U32 R15, RZ, RZ, R9 ;  /* 0x000000ffff0f7224 */ /* 0x000fe400078e0009 */
[----:B------:R-:W-:Y:S01]  /*0f20*/  @!P1 IMAD.MOV R21, RZ, RZ, -R21 ;  /* 0x000000ffff159224 */ /* 0x000fe200078e0a15 */
[C---:B------:R-:W-:Y:S01]  /*0f30*/  ISETP.GT.U32.AND P1, PT, R7.reuse, R4, PT ;  /* 0x000000040700720c */ /* 0x040fe20003f24070 */
[----:B------:R-:W-:Y:S02]  /*0f40*/  IMAD.MOV R9, RZ, RZ, -R12 ;  /* 0x000000ffff097224 */ /* 0x000fe400078e0a0c */
[C---:B------:R-:W-:Y:S01]  /*0f50*/  IMAD R19, R7.reuse, R13, R19 ;  /* 0x0000000d07137224 */ /* 0x040fe200078e0213 */
[----:B------:R0:W-:Y:S01]  /*0f60*/  STL [R1+0xbc], R21 ;  /* 0x0000bc1501007387 */ /* 0x0001e20000100800 */
[----:B------:R-:W-:-:S02]  /*0f70*/  IMAD R17, R7, R9, R17 ;  /* 0x0000000907117224 */ /* 0x000fc400078e0211 */
[----:B------:R-:W-:-:S04]  /*0f80*/  IMAD.HI.U32 R2, R3, R18, RZ ;  /* 0x0000001203027227 */ /* 0x000fc800078e00ff */
[----:B------:R-:W-:Y:S01]  /*0f90*/  @!P3 IMAD.MOV R15, RZ, RZ, -R15 ;  /* 0x000000ffff0fb224 */ /* 0x000fe200078e0a0f */
[C---:B------:R-:W-:Y:S01]  /*0fa0*/  ISETP.GT.U32.AND P3, PT, R7.reuse, R19, PT ;  /* 0x000000130700720c */ /* 0x040fe20003f64070 */
[--C-:B------:R-:W-:Y:S01]  /*0fb0*/  @!P5 IMAD.IADD R16, R16, 0x1, -R7.reuse ;  /* 0x000000011010d824 */ /* 0x100fe200078e0a07 */
[C---:B------:R-:W-:Y:S01]  /*0fc0*/  ISETP.GT.U32.AND P5, PT, R7.reuse, R17, PT ;  /* 0x000000110700720c */ /* 0x040fe20003fa4070 */
[----:B------:R-:W-:Y:S01]  /*0fd0*/  IMAD.MOV R2, RZ, RZ, -R2 ;  /* 0x000000ffff027224 */ /* 0x000fe200078e0a02 */
[----:B------:R-:W-:Y:S01]  /*0fe0*/  STL [R1+0xc0], R15 ;  /* 0x0000c00f01007387 */ /* 0x000fe20000100800 */
[----:B------:R-:W-:Y:S01]  /*0ff0*/  @!P1 IMAD.IADD R4, R4, 0x1, -R7 ;  /* 0x0000000104049824 */ /* 0x000fe200078e0a07 */
[----:B------:R-:W-:Y:S01]  /*1000*/  ISETP.GE.AND P1, PT, R6, RZ, PT ;  /* 0x000000ff0600720c */ /* 0x000fe20003f26270 */
[C---:B------:R-:W-:Y:S02]  /*1010*/  IMAD R18, R7.reuse, R2, R18 ;  /* 0x0000000207127224 */ /* 0x040fe400078e0212 */
[----:B------:R-:W-:Y:S01]  /*1020*/  @!P0 IMAD.MOV R11, RZ, RZ, -R11 ;  /* 0x000000ffff0b8224 */ /* 0x000fe200078e0a0b */
[----:B------:R-:W-:Y:S01]  /*1030*/  ISETP.GE.AND P0, PT, R8, RZ, PT ;  /* 0x000000ff0800720c */ /* 0x000fe20003f06270 */
[----:B------:R-:W-:Y:S01]  /*1040*/  @!P6 IMAD.MOV R10, RZ, RZ, -R10 ;  /* 0x000000ffff0ae224 */ /* 0x000fe200078e0a0a */
[----:B------:R-:W-:Y:S01]  /*1050*/  ISETP.GT.U32.AND P6, PT, R7, R18, PT ;  /* 0x000000120700720c */ /* 0x000fe20003fc4070 */
[----:B------:R-:W-:Y:S01]  /*1060*/  VIADD R6, R0, 0x1ea ;  /* 0x000001ea00067836 */ /* 0x000fe20000000000 */
[----:B------:R-:W-:Y:S01]  /*1070*/  STL [R1+0xc4], R11 ;  /* 0x0000c40b01007387 */ /* 0x000fe20000100800 */
[----:B------:R-:W-:-:S02]  /*1080*/  IMAD.MOV.U32 R8, RZ, RZ, R4 ;  /* 0x000000ffff087224 */ /* 0x000fc400078e0004 */
[--C-:B------:R-:W-:Y:S01]  /*1090*/  @!P3 IMAD.IADD R19, R19, 0x1, -R7.reuse ;  /* 0x000000011313b824 */ /* 0x100fe200078e0a07 */
[----:B------:R-:W-:Y:S01]  /*10a0*/  ISETP.GE.AND P3, PT, R5, RZ, PT ;  /* 0x000000ff0500720c */ /* 0x000fe20003f66270 */
[----:B------:R-:W-:Y:S01]  /*10b0*/  @!P2 IMAD.MOV R8, RZ, RZ, -R8 ;  /* 0x000000ffff08a224 */ /* 0x000fe200078e0a08 */
[----:B------:R-:W-:Y:S01]  /*10c0*/  IABS R5, R6 ;  /* 0x0000000600057213 */ /* 0x000fe20000000000 */
[--C-:B------:R-:W-:Y:S01]  /*10d0*/  @!P5 IMAD.IADD R17, R17, 0x1, -R7.reuse ;  /* 0x000000011111d824 */ /* 0x100fe200078e0a07 */
[----:B------:R1:W-:Y:S01]  /*10e0*/  STL [R1+0xc8], R10 ;  /* 0x0000c80a01007387 */ /* 0x0003e20000100800 */
[----:B------:R-:W-:Y:S02]  /*10f0*/  VIADD R2, R0, 0x1ec ;  /* 0x000001ec00027836 */ /* 0x000fe40000000000 */
[----:B------:R-:W-:Y:S01]  /*1100*/  @!P6 IMAD.IADD R18, R18, 0x1, -R7 ;  /* 0x000000011212e824 */ /* 0x000fe200078e0a07 */
[----:B------:R2:W-:Y:S01]  /*1110*/  STL [R1+0x3c4], R8 ;  /* 0x0003c40801007387 */ /* 0x0005e20000100800 */
[C---:B------:R-:W-:Y:S01]  /*1120*/  ISETP.GT.U32.AND P5, PT, R7.reuse, R17, PT ;  /* 0x000000110700720c */ /* 0x040fe20003fa4070 */
[C---:B------:R-:W-:Y:S01]  /*1130*/  VIADD R4, R0.reuse, 0x1e6 ;  /* 0x000001e600047836 */ /* 0x040fe20000000000 */
[----:B------:R-:W-:Y:S01]  /*1140*/  IABS R12, R2 ;  /* 0x00000002000c7213 */ /* 0x000fe20000000000 */
[----:B0-----:R-:W-:Y:S01]  /*1150*/  IMAD.MOV.U32 R21, RZ, RZ, R16 ;  /* 0x000000ffff157224 */ /* 0x001fe200078e0010 */
[C---:B------:R-:W-:Y:S01]  /*1160*/  ISETP.GT.U32.AND P6, PT, R7.reuse, R19, PT ;  /* 0x000000130700720c */ /* 0x040fe20003fc4070 */
[----:B-1----:R-:W-:Y:S01]  /*1170*/  VIADD R10, R0, 0x1e8 ;  /* 0x000001e8000a7836 */ /* 0x002fe20000000000 */
[----:B------:R-:W-:Y:S01]  /*1180*/  ISETP.GT.U32.AND P2, PT, R7, R18, PT ;  /* 0x000000120700720c */ /* 0x000fe20003f44070 */
[----:B------:R-:W-:-:S03]  /*1190*/  IMAD.HI.U32 R9, R3, R12, RZ ;  /* 0x0000000c03097227 */ /* 0x000fc600078e00ff */
[----:B------:R-:W-:Y:S01]  /*11a0*/  IABS R13, R10 ;  /* 0x0000000a000d7213 */ /* 0x000fe20000000000 */
[----:B--2---:R-:W-:-:S04]  /*11b0*/  IMAD.HI.U32 R8, R3, R5, RZ ;  /* 0x0000000503087227 */ /* 0x004fc800078e00ff */
[----:B------:R-:W-:Y:S02]  /*11c0*/  IMAD.MOV R8, RZ, RZ, -R8 ;  /* 0x000000ffff087224 */ /* 0x000fe400078e0a08 */
[----:B------:R-:W-:Y:S02]  /*11d0*/  IMAD.MOV R9, RZ, RZ, -R9 ;  /* 0x000000ffff097224 */ /* 0x000fe400078e0a09 */
[----:B------:R-:W-:Y:S02]  /*11e0*/  IMAD R5, R7, R8, R5 ;  /* 0x0000000807057224 */ /* 0x000fe400078e0205 */
[--C-:B------:R-:W-:Y:S02]  /*11f0*/  @!P5 IMAD.IADD R17, R17, 0x1, -R7.reuse ;  /* 0x000000011111d824 */ /* 0x100fe400078e0a07 */
[C---:B------:R-:W-:Y:S01]  /*1200*/  IMAD R12, R7.reuse, R9, R12 ;  /* 0x00000009070c7224 */ /* 0x040fe200078e020c */
[----:B------:R-:W-:Y:S01]  /*1210*/  ISETP.GT.U32.AND P5, PT, R7, R5, PT ;  /* 0x000000050700720c */ /* 0x000fe20003fa4070 */
[----:B------:R-:W-:Y:S01]  /*1220*/  @!P6 IMAD.IADD R19, R19, 0x1, -R7 ;  /* 0x000000011313e824 */ /* 0x000fe200078e0a07 */
[----:B------:R-:W-:Y:S01]  /*1230*/  IABS R9, R4 ;  /* 0x0000000400097213 */ /* 0x000fe20000000000 */
[----:B------:R-:W-:Y:S01]  /*1240*/  VIADD R8, R0, 0x1e4 ;  /* 0x000001e400087836 */ /* 0x000fe20000000000 */
[----:B------:R-:W-:Y:S01]  /*1250*/  ISETP.GT.U32.AND P6, PT, R7, R12, PT ;  /* 0x0000000c0700720c */ /* 0x000fe20003fc4070 */
[----:B------:R-:W-:-:S02]  /*1260*/  IMAD.MOV.U32 R15, RZ, RZ, R19 ;  /* 0x000000ffff0f7224 */ /* 0x000fc400078e0013 */
[----:B------:R-:W-:Y:S01]  /*1270*/  @!P2 IMAD.IADD R18, R18, 0x1, -R7 ;  /* 0x000000011212a824 */ /* 0x000fe200078e0a07 */
[----:B------:R-:W-:Y:S01]  /*1280*/  IABS R11, R8 ;  /* 0x00000008000b7213 */ /* 0x000fe20000000000 */
[----:B------:R-:W-:Y:S01]  /*1290*/  IMAD.HI.U32 R20, R3, R13, RZ ;  /* 0x0000000d03147227 */ /* 0x000fe200078e00ff */
[----:B------:R-:W-:-:S03]  /*12a0*/  ISETP.GE.AND P2, PT, R2, RZ, PT ;  /* 0x000000ff0200720c */ /* 0x000fc60003f46270 */
[----:B------:R-:W-:Y:S02]  /*12b0*/  @!P5 IMAD.IADD R5, R5, 0x1, -R7 ;  /* 0x000000010505d824 */ /* 0x000fe400078e0a07 */
[----:B------:R-:W-:-:S03]  /*12c0*/  IMAD.HI.U32 R16, R3, R11, RZ ;  /* 0x0000000b03107227 */ /* 0x000fc600078e00ff */
[C---:B------:R-:W-:Y:S01]  /*12d0*/  ISETP.GT.U32.AND P5, PT, R7.reuse, R5, PT ;  /* 0x000000050700720c */ /* 0x040fe20003fa4070 */
[----:B------:R-:W-:Y:S01]  /*12e0*/  @!P6 IMAD.IADD R12, R12, 0x1, -R7 ;  /* 0x000000010c0ce824 */ /* 0x000fe200078e0a07 */
[----:B------:R-:W-:Y:S01]  /*12f0*/  ISETP.GE.AND P6, PT, R6, RZ, PT ;  /* 0x000000ff0600720c */ /* 0x000fe20003fc6270 */
[----:B------:R-:W-:Y:S02]  /*1300*/  @!P4 IMAD.MOV R21, RZ, RZ, -R21 ;  /* 0x000000ffff15c224 */ /* 0x000fe400078e0a15 */
[----:B------:R-:W-:Y:S01]  /*1310*/  IMAD.MOV R16, RZ, RZ, -R16 ;  /* 0x000000ffff107224 */ /* 0x000fe200078e0a10 */
[----:B------:R-:W-:Y:S01]  /*1320*/  ISETP.GT.U32.AND P4, PT, R7, R12, PT ;  /* 0x0000000c0700720c */ /* 0x000fe20003f84070 */
[----:B------:R-:W-:Y:S01]  /*1330*/  @!P0 IMAD.MOV R15, RZ, RZ, -R15 ;  /* 0x000000ffff0f8224 */ /* 0x000fe200078e0a0f */
[----:B------:R-:W-:Y:S01]  /*1340*/  STL [R1+0xd0], R21 ;  /* 0x0000d01501007387 */ /* 0x000fe20000100800 */
[----:B------:R-:W-:Y:S02]  /*1350*/  IMAD.MOV R20, RZ, RZ, -R20 ;  /* 0x000000ffff147224 */ /* 0x000fe400078e0a14 */
[----:B------:R-:W-:Y:S01]  /*1360*/  @!P1 IMAD.MOV R18, RZ, RZ, -R18 ;  /* 0x000000ffff129224 */ /* 0x000fe200078e0a12 */
[----:B------:R-:W-:Y:S01]  /*1370*/  ISETP.GE.AND P1, PT, R10, RZ, PT ;  /* 0x000000ff0a00720c */ /* 0x000fe20003f26270 */
[----:B------:R-:W-:Y:S01]  /*1380*/  IMAD.HI.U32 R2, R3, R9, RZ ;  /* 0x0000000903027227 */ /* 0x000fe200078e00ff */
[----:B------:R0:W-:Y:S03]  /*1390*/  STL [R1+0xd4], R15 ;  /* 0x0000d40f01007387 */ /* 0x0001e60000100800 */
[C---:B------:R-:W-:Y:S01]  /*13a0*/  IMAD R10, R7.reuse, R16, R11 ;  /* 0x00000010070a7224 */ /* 0x040fe200078e020b */
[----:B------:R-:W-:Y:S01]  /*13b0*/  STL [R1+0xdc], R18 ;  /* 0x0000dc1201007387 */ /* 0x000fe20000100800 */
[----:B------:R-:W-:-:S02]  /*13c0*/  IMAD R13, R7, R20, R13 ;  /* 0x00000014070d7224 */ /* 0x000fc400078e020d */
[----:B------:R-:W-:Y:S02]  /*13d0*/  IMAD.MOV R2, RZ, RZ, -R2 ;  /* 0x000000ffff027224 */ /* 0x000fe400078e0a02 */
[----:B------:R-:W-:Y:S01]  /*13e0*/  @!P5 IMAD.IADD R5, R5, 0x1, -R7 ;  /* 0x000000010505d824 */ /* 0x000fe200078e0a07 */
[C---:B------:R-:W-:Y:S01]  /*13f0*/  ISETP.GT.U32.AND P5, PT, R7.reuse, R10, PT ;  /* 0x0000000a0700720c */ /* 0x040fe20003fa4070 */
[----:B0-----:R-:W-:Y:S01]  /*1400*/  IMAD.MOV.U32 R15, RZ, RZ, R17 ;  /* 0x000000ffff0f7224 */ /* 0x001fe200078e0011 */
[C---:B------:R-:W-:Y:S01]  /*1410*/  ISETP.GT.U32.AND P0, PT, R7.reuse, R13, PT ;  /* 0x0000000d0700720c */ /* 0x040fe20003f04070 */
[C---:B------:R-:W-:Y:S02]  /*1420*/  IMAD R9, R7.reuse, R2, R9 ;  /* 0x0000000207097224 */ /* 0x040fe400078e0209 */
[----:B------:R-:W-:Y:S02]  /*1430*/  @!P3 IMAD.MOV R15, RZ, RZ, -R15 ;  /* 0x000000ffff0fb224 */ /* 0x000fe400078e0a0f */
[----:B------:R-:W-:Y:S01]  /*1440*/  @!P4 IMAD.IADD R12, R12, 0x1, -R7 ;  /* 0x000000010c0cc824 */ /* 0x000fe200078e0a07 */
[----:B------:R-:W-:Y:S01]  /*1450*/  ISETP.GT.U32.AND P3, PT, R7, R9, PT ;  /* 0x000000090700720c */ /* 0x000fe20003f64070 */
[----:B------:R-:W-:Y:S01]  /*1460*/  VIADD R6, R0, 0x1e2 ;  /* 0x000001e200067836 */ /* 0x000fe20000000000 */
[----:B------:R0:W-:Y:S01]  /*1470*/  STL [R1+0xe4], R15 ;  /* 0x0000e40f01007387 */ /* 0x0001e20000100800 */
[----:B------:R-:W-:Y:S01]  /*1480*/  ISETP.GE.AND P4, PT, R4, RZ, PT ;  /* 0x000000ff0400720c */ /* 0x000fe20003f86270 */
[----:B------:R-:W-:-:S02]  /*1490*/  VIADD R4, R0, 0x1e0 ;  /* 0x000001e000047836 */ /* 0x000fc40000000000 */
[--C-:B------:R-:W-:Y:S01]  /*14a0*/  @!P5 IMAD.IADD R10, R10, 0x1, -R7.reuse ;  /* 0x000000010a0ad824 */ /* 0x100fe200078e0a07 */
[----:B------:R-:W-:Y:S01]  /*14b0*/  IABS R2, R6 ;  /* 0x0000000600027213 */ /* 0x000fe20000000000 */
[----:B------:R-:W-:Y:S01]  /*14c0*/  @!P0 IMAD.IADD R13, R13, 0x1, -R7 ;  /* 0x000000010d0d8824 */ /* 0x000fe200078e0a07 */
[----:B------:R-:W-:Y:S01]  /*14d0*/  ISETP.GE.AND P0, PT, R8, RZ, PT ;  /* 0x000000ff0800720c */ /* 0x000fe20003f06270 */
[----:B------:R-:W-:Y:S01]  /*14e0*/  VIADD R8, R0, 0x1de ;  /* 0x000001de00087836 */ /* 0x000fe20000000000 */
[----:B------:R-:W-:Y:S01]  /*14f0*/  ISETP.GT.U32.AND P5, PT, R7, R10, PT ;  /* 0x0000000a0700720c */ /* 0x000fe20003fa4070 */
[----:B0-----:R-:W-:Y:S01]  /*1500*/  IMAD.MOV.U32 R15, RZ, RZ, R12 ;  /* 0x000000ffff0f7224 */ /* 0x001fe200078e000c */
[----:B------:R-:W-:Y:S01]  /*1510*/  IABS R12, R4 ;  /* 0x00000004000c7213 */ /* 0x000fe20000000000 */
[----:B------:R-:W-:-:S04]  /*1520*/  IMAD.HI.U32 R11, R3, R2, RZ ;  /* 0x00000002030b7227 */ /* 0x000fc800078e00ff */
[----:B------:R-:W-:Y:S01]  /*1530*/  @!P2 IMAD.MOV R15, RZ, RZ, -R15 ;  /* 0x000000ffff0fa224 */ /* 0x000fe200078e0a0f */
[----:B------:R-:W-:Y:S01]  /*1540*/  ISETP.GT.U32.AND P2, PT, R7, R13, PT ;  /* 0x0000000d0700720c */ /* 0x000fe20003f44070 */
[----:B------:R-:W-:Y:S02]  /*1550*/  @!P3 IMAD.IADD R9, R9, 0x1, -R7 ;  /* 0x000000010909b824 */ /* 0x000fe400078e0a07 */
[----:B------:R-:W-:Y:S01]  /*1560*/  IMAD.MOV R11, RZ, RZ, -R11 ;  /* 0x000000ffff0b7224 */ /* 0x000fe200078e0a0b */
[----:B------:R0:W-:Y:S01]  /*1570*/  STL [R1+0xe8], R15 ;  /* 0x0000e80f01007387 */ /* 0x0001e20000100800 */
[----:B------:R-:W-:Y:S01]  /*1580*/  @!P5 IMAD.IADD R10, R10, 0x1, -R7 ;  /* 0x000000010a0ad824 */ /* 0x000fe200078e0a07 */
[C---:B------:R-:W-:Y:S01]  /*1590*/  ISETP.GT.U32.AND P3, PT, R7.reuse, R9, PT ;  /* 0x000000090700720c */ /* 0x040fe20003f64070 */
[----:B------:R-:W-:Y:S01]  /*15a0*/  IMAD R2, R7, R11, R2 ;  /* 0x0000000b07027224 */ /* 0x000fe200078e0202 */
[----:B------:R-:W-:Y:S01]  /*15b0*/  IABS R11, R8 ;  /* 0x00000008000b7213 */ /* 0x000fe20000000000 */
[----:B------:R-:W-:-:S02]  /*15c0*/  @!P0 IMAD.MOV R10, RZ, RZ, -R10 ;  /* 0x000000ffff0a8224 */ /* 0x000fc400078e0a0a */
[----:B------:R-:W-:Y:S02]  /*15d0*/  VIADD R20, R0, 0x1b8 ;  /* 0x000001b800147836 */ /* 0x000fe40000000000 */
[----:B------:R-:W-:Y:S01]  /*15e0*/  @!P2 IMAD.IADD R13, R13, 0x1, -R7 ;  /* 0x000000010d0da824 */ /* 0x000fe200078e0a07 */
[----:B------:R-:W-:Y:S01]  /*15f0*/  ISETP.GT.U32.AND P2, PT, R7, R2, PT ;  /* 0x000000020700720c */ /* 0x000fe20003f44070 */
[----:B0-----:R-:W-:Y:S01]  /*1600*/  IMAD.MOV.U32 R15, RZ, RZ, R5 ;  /* 0x000000ffff0f7224 */ /* 0x001fe200078e0005 */
[----:B------:R-:W-:Y:S01]  /*1610*/  IABS R21, R20 ;  /* 0x0000001400157213 */ /* 0x000fe20000000000 */
[----:B------:R-:W-:-:S04]  /*1620*/  IMAD.HI.U32 R5, R3, R12, RZ ;  /* 0x0000000c03057227 */ /* 0x000fc800078e00ff */
[----:B------:R-:W-:Y:S02]  /*1630*/  IMAD.MOV R5, RZ, RZ, -R5 ;  /* 0x000000ffff057224 */ /* 0x000fe400078e0a05 */
[----:B------:R-:W-:Y:S01]  /*1640*/  @!P3 IMAD.IADD R9, R9, 0x1, -R7 ;  /* 0x000000010909b824 */ /* 0x000fe200078e0a07 */
[----:B------:R-:W-:Y:S01]  /*1650*/  ISETP.GE.AND P3, PT, R4, RZ, PT ;  /* 0x000000ff0400720c */ /* 0x000fe20003f66270 */
[C---:B------:R-:W-:Y:S02]  /*1660*/  IMAD R12, R7.reuse, R5, R12 ;  /* 0x00000005070c7224 */ /* 0x040fe400078e020c */
[----:B------:R-:W-:Y:S01]  /*1670*/  @!P6 IMAD.MOV R15, RZ, RZ, -R15 ;  /* 0x000000ffff0fe224 */ /* 0x000fe200078e0a0f */
[----:B------:R-:W-:Y:S01]  /*1680*/  ISETP.GE.AND P6, PT, R6, RZ, PT ;  /* 0x000000ff0600720c */ /* 0x000fe20003fc6270 */
[----:B------:R-:W-:Y:S01]  /*1690*/  VIADD R4, R0, 0x1dc ;  /* 0x000001dc00047836 */ /* 0x000fe20000000000 */
[----:B------:R-:W-:Y:S01]  /*16a0*/  ISETP.GT.U32.AND P5, PT, R7, R12, PT ;  /* 0x0000000c0700720c */ /* 0x000fe20003fa4070 */
[----:B------:R-:W-:Y:S01]  /*16b0*/  IMAD.HI.U32 R17, R3, R11, RZ ;  /* 0x0000000b03117227 */ /* 0x000fe200078e00ff */
[----:B------:R0:W-:Y:S02]  /*16c0*/  STL [R1+0xec], R15 ;  /* 0x0000ec0f01007387 */ /* 0x0001e40000100800 */
[----:B------:R-:W-:Y:S01]  /*16d0*/  IABS R6, R4 ;  /* 0x0000000400067213 */ /* 0x000fe20000000000 */
[----:B------:R-:W-:Y:S01]  /*16e0*/  @!P2 IMAD.IADD R2, R2, 0x1, -R7 ;  /* 0x000000010202a824 */ /* 0x000fe200078e0a07 */
[----:B------:R-:W-:Y:S01]  /*16f0*/  ISETP.GE.AND P2, PT, R8, RZ, PT ;  /* 0x000000ff0800720c */ /* 0x000fe20003f46270 */
[----:B------:R-:W-:Y:S01]  /*1700*/  IMAD.MOV R17, RZ, RZ, -R17 ;  /* 0x000000ffff117224 */ /* 0x000fe200078e0a11 */
[----:B------:R-:W-:Y:S01]  /*1710*/  ISETP.GE.AND P0, PT, R4, RZ, PT ;  /* 0x000000ff0400720c */ /* 0x000fe20003f06270 */
[----:B------:R-:W-:-:S02]  /*1720*/  VIADD R5, R0, 0x1da ;  /* 0x000001da00057836 */ /* 0x000fc40000000000 */
[----:B------:R-:W-:-:S03]  /*1730*/  IMAD.HI.U32 R8, R3, R6, RZ ;  /* 0x0000000603087227 */ /* 0x000fc600078e00ff */
[----:B------:R-:W-:Y:S01]  /*1740*/  IABS R16, R5 ;  /* 0x0000000500107213 */ /* 0x000fe20000000000 */
[----:B------:R-:W-:Y:S02]  /*1750*/  @!P5 IMAD.IADD R12, R12, 0x1, -R7 ;  /* 0x000000010c0cd824 */ /* 0x000fe400078e0a07 */
[----:B0-----:R-:W-:Y:S02]  /*1760*/  IMAD.MOV.U32 R15, RZ, RZ, R13 ;  /* 0x000000ffff0f7224 */ /* 0x001fe400078e000d */
[C---:B------:R-:W-:Y:S01]  /*1770*/  IMAD R11, R7.reuse, R17, R11 ;  /* 0x00000011070b7224 */ /* 0x040fe200078e020b */
[C---:B------:R-:W-:Y:S01]  /*1780*/  ISETP.GT.U32.AND P5, PT, R7.reuse, R12, PT ;  /* 0x0000000c0700720c */ /* 0x040fe20003fa4070 */
[----:B------:R-:W-:Y:S01]  /*1790*/  @!P1 IMAD.MOV R15, RZ, RZ, -R15 ;  /* 0x000000ffff0f9224 */ /* 0x000fe200078e0a0f */
[C---:B------:R-:W-:Y:S01]  /*17a0*/  ISETP.GT.U32.AND P1, PT, R7.reuse, R2, PT ;  /* 0x000000020700720c */ /* 0x040fe20003f24070 */
[----:B------:R-:W-:Y:S02]  /*17b0*/  IMAD.MOV.U32 R13, RZ, RZ, R9 ;  /* 0x000000ffff0d7224 */ /* 0x000fe400078e0009 */
[----:B------:R-:W-:Y:S01]  /*17c0*/  IMAD.MOV R8, RZ, RZ, -R8 ;  /* 0x000000ffff087224 */ /* 0x000fe200078e0a08 */
[----:B------:R0:W-:Y:S01]  /*17d0*/  STL [R1+0xf8], R15 ;  /* 0x0000f80f01007387 */ /* 0x0001e20000100800 */
[----:B------:R-:W-:Y:S01]  /*17e0*/  @!P4 IMAD.MOV R13, RZ, RZ, -R13 ;  /* 0x000000ffff0dc224 */ /* 0x000fe200078e0a0d */
[C---:B------:R-:W-:Y:S01]  /*17f0*/  ISETP.GT.U32.AND P4, PT, R7.reuse, R11, PT ;  /* 0x0000000b0700720c */ /* 0x040fe20003f84070 */
[----:B------:R-:W-:-:S02]  /*1800*/  IMAD R6, R7, R8, R6 ;  /* 0x0000000807067224 */ /* 0x000fc400078e0206 */
[----:B------:R-:W-:Y:S01]  /*1810*/  IMAD.HI.U32 R9, R3, R16, RZ ;  /* 0x0000001003097227 */ /* 0x000fe200078e00ff */
[----:B------:R-:W-:Y:S03]  /*1820*/  STL [R1+0x100], R13 ;  /* 0x0001000d01007387 */ /* 0x000fe60000100800 */
[----:B------:R-:W-:Y:S01]  /*1830*/  @!P5 IMAD.IADD R12, R12, 0x1, -R7 ;  /* 0x000000010c0cd824 */ /* 0x000fe200078e0a07 */
[----:B------:R-:W-:Y:S01]  /*1840*/  ISETP.GT.U32.AND P5, PT, R7, R6, PT ;  /* 0x000000060700720c */ /* 0x000fe20003fa4070 */
[----:B------:R-:W-:Y:S01]  /*1850*/  IMAD.MOV R9, RZ, RZ, -R9 ;  /* 0x000000ffff097224 */ /* 0x000fe200078e0a09 */
[----:B------:R1:W-:Y:S01]  /*1860*/  STL [R1+0x104], R10 ;  /* 0x0001040a01007387 */ /* 0x0003e20000100800 */
[----:B------:R-:W-:Y:S01]  /*1870*/  @!P1 IMAD.IADD R2, R2, 0x1, -R7 ;  /* 0x0000000102029824 */ /* 0x000fe200078e0a07 */
[----:B------:R-:W-:Y:S01]  /*1880*/  ISETP.GE.AND P1, PT, R5, RZ, PT ;  /* 0x000000ff0500720c */ /* 0x000fe20003f26270 */
[----:B------:R-:W-:-:S02]  /*1890*/  IMAD R16, R7, R9, R16 ;  /* 0x0000000907107224 */ /* 0x000fc400078e0210 */
[----:B0-----:R-:W-:Y:S02]  /*18a0*/  IMAD.MOV.U32 R15, RZ, RZ, R2 ;  /* 0x000000ffff0f7224 */ /* 0x001fe400078e0002 */
[----:B------:R-:W-:Y:S02]  /*18b0*/  @!P4 IMAD.IADD R11, R11, 0x1, -R7 ;  /* 0x000000010b0bc824 */ /* 0x000fe400078e0a07 */
[----:B------:R-:W-:Y:S01]  /*18c0*/  @!P6 IMAD.MOV R15, RZ, RZ, -R15 ;  /* 0x000000ffff0fe224 */ /* 0x000fe200078e0a0f */
[C---:B------:R-:W-:Y:S01]  /*18d0*/  ISETP.GT.U32.AND P6, PT, R7.reuse, R16, PT ;  /* 0x000000100700720c */ /* 0x040fe20003fc4070 */
[----:B------:R-:W-:Y:S01]  /*18e0*/  @!P5 IMAD.IADD R6, R6, 0x1, -R7 ;  /* 0x000000010606d824 */ /* 0x000fe200078e0a07 */
[C---:B------:R-:W-:Y:S01]  /*18f0*/  ISETP.GT.U32.AND P4, PT, R7.reuse, R11, PT ;  /* 0x0000000b0700720c */ /* 0x040fe20003f84070 */
[C---:B-1----:R-:W-:Y:S01]  /*1900*/  VIADD R10, R0.reuse, 0x1d8 ;  /* 0x000001d8000a7836 */ /* 0x042fe20000000000 */
[----:B------:R-:W-:Y:S01]  /*1910*/  STL [R1+0x108], R15 ;  /* 0x0001080f01007387 */ /* 0x000fe20000100800 */
[C---:B------:R-:W-:Y:S01]  /*1920*/  VIADD R9, R0.reuse, 0x1d6 ;  /* 0x000001d600097836 */ /* 0x040fe20000000000 */
[----:B------:R-:W-:Y:S01]  /*1930*/  ISETP.GT.U32.AND P5, PT, R7, R6, PT ;  /* 0x000000060700720c */ /* 0x000fe20003fa4070 */
[----:B------:R-:W-:Y:S01]  /*1940*/  IMAD.MOV.U32 R13, RZ, RZ, R12 ;  /* 0x000000ffff0d7224 */ /* 0x000fe200078e000c */
[----:B------:R-:W-:Y:S01]  /*1950*/  IABS R5, R10 ;  /* 0x0000000a00057213 */ /* 0x000fe20000000000 */
[----:B------:R-:W-:Y:S01]  /*1960*/  VIADD R4, R0, 0x1d4 ;  /* 0x000001d400047836 */ /* 0x000fe20000000000 */
[----:B------:R-:W-:Y:S01]  /*1970*/  IABS R8, R9 ;  /* 0x0000000900087213 */ /* 0x000fe20000000000 */
[----:B------:R-:W-:Y:S01]  /*1980*/  @!P3 IMAD.MOV R13, RZ, RZ, -R13 ;  /* 0x000000ffff0db224 */ /* 0x000fe200078e0a0d */
[----:B------:R-:W-:Y:S01]  /*1990*/  ISETP.GE.AND P3, PT, R10, RZ, PT ;  /* 0x000000ff0a00720c */ /* 0x000fe20003f66270 */
[--C-:B------:R-:W-:Y:S01]  /*19a0*/  @!P6 IMAD.IADD R16, R16, 0x1, -R7.reuse ;  /* 0x000000011010e824 */ /* 0x100fe200078e0a07 */
[----:B------:R-:W-:Y:S01]  /*19b0*/  IABS R2, R4 ;  /* 0x0000000400027213 */ /* 0x000fe20000000000 */
[----:B------:R-:W-:Y:S01]  /*19c0*/  @!P4 IMAD.IADD R11, R11, 0x1, -R7 ;  /* 0x000000010b0bc824 */ /* 0x000fe200078e0a07 */
[----:B------:R-:W-:Y:S01]  /*19d0*/  ISETP.GE.AND P4, PT, R9, RZ, PT ;  /* 0x000000ff0900720c */ /* 0x000fe20003f86270 */
[----:B------:R-:W-:Y:S01]  /*19e0*/  IMAD.HI.U32 R12, R3, R5, RZ ;  /* 0x00000005030c7227 */ /* 0x000fe200078e00ff */
[----:B------:R0:W-:Y:S01]  /*19f0*/  STL [R1+0x10c], R13 ;  /* 0x00010c0d01007387 */ /* 0x0001e20000100800 */
[----:B------:R-:W-:-:S02]  /*1a00*/  ISETP.GT.U32.AND P6, PT, R7, R16, PT ;  /* 0x000000100700720c */ /* 0x000fc40003fc4070 */
[----:B------:R-:W-:-:S04]  /*1a10*/  IMAD.HI.U32 R9, R3, R8, RZ ;  /* 0x0000000803097227 */ /* 0x000fc800078e00ff */
[----:B------:R-:W-:Y:S02]  /*1a20*/  IMAD.MOV R12, RZ, RZ, -R12 ;  /* 0x000000ffff0c7224 */ /* 0x000fe400078e0a0c */
[----:B------:R-:W-:Y:S02]  /*1a30*/  IMAD.MOV R9, RZ, RZ, -R9 ;  /* 0x000000ffff097224 */ /* 0x000fe400078e0a09 */
[----:B0-----:R-:W-:Y:S02]  /*1a40*/  IMAD.MOV.U32 R13, RZ, RZ, R11 ;  /* 0x000000ffff0d7224 */ /* 0x001fe400078e000b */
[----:B------:R-:W-:Y:S02]  /*1a50*/  @!P5 IMAD.IADD R6, R6, 0x1, -R7 ;  /* 0x000000010606d824 */ /* 0x000fe400078e0a07 */
[----:B------:R-:W-:Y:S01]  /*1a60*/  @!P2 IMAD.MOV R13, RZ, RZ, -R13 ;  /* 0x000000ffff0da224 */ /* 0x000fe200078e0a0d */
[----:B------:R-:W-:Y:S01]  /*1a70*/  ISETP.GE.AND P2, PT, R4, RZ, PT ;  /* 0x000000ff0400720c */ /* 0x000fe20003f46270 */
[----:B------:R-:W-:-:S02]  /*1a80*/  IMAD R5, R7, R12, R5 ;  /* 0x0000000c07057224 */ /* 0x000fc400078e0205 */
[C---:B------:R-:W-:Y:S01]  /*1a90*/  IMAD R4, R7.reuse, R9, R8 ;  /* 0x0000000907047224 */ /* 0x040fe200078e0208 */
[----:B------:R-:W-:Y:S01]  /*1aa0*/  STL [R1+0x114], R13 ;  /* 0x0001140d01007387 */ /* 0x000fe20000100800 */
[----:B------:R-:W-:Y:S01]  /*1ab0*/  IMAD.MOV.U32 R11, RZ, RZ, R6 ;  /* 0x000000ffff0b7224 */ /* 0x000fe200078e0006 */
[----:B------:R-:W-:Y:S01]  /*1ac0*/  ISETP.GT.U32.AND P5, PT, R7, R5, PT ;  /* 0x000000050700720c */ /* 0x000fe20003fa4070 */
[----:B------:R-:W-:-:S04]  /*1ad0*/  IMAD.HI.U32 R10, R3, R2, RZ ;  /* 0x00000002030a7227 */ /* 0x000fc800078e00ff */
[----:B------:R-:W-:Y:S01]  /*1ae0*/  @!P0 IMAD.MOV R11, RZ, RZ, -R11 ;  /* 0x000000ffff0b8224 */ /* 0x000fe200078e0a0b */
[C---:B------:R-:W-:Y:S01]  /*1af0*/  ISETP.GT.U32.AND P0, PT, R7.reuse, R4, PT ;  /* 0x000000040700720c */ /* 0x040fe20003f04070 */
[----:B------:R-:W-:Y:S02]  /*1b00*/  IMAD.MOV R10, RZ, RZ, -R10 ;  /* 0x000000ffff0a7224 */ /* 0x000fe400078e0a0a */
[----:B------:R-:W-:Y:S01]  /*1b10*/  @!P6 IMAD.IADD R16, R16, 0x1, -R7 ;  /* 0x000000011010e824 */ /* 0x000fe200078e0a07 */
[----:B------:R0:W-:Y:S01]  /*1b20*/  STL [R1+0x11c], R11 ;  /* 0x00011c0b01007387 */ /* 0x0001e20000100800 */
[----:B------:R-:W-:Y:S02]  /*1b30*/  IMAD R2, R7, R10, R2 ;  /* 0x0000000a07027224 */ /* 0x000fe400078e0202 */
[----:B------:R-:W-:Y:S02]  /*1b40*/  IMAD.MOV.U32 R15, RZ, RZ, R16 ;  /* 0x000000ffff0f7224 */ /* 0x000fe400078e0010 */
[----:B------:R-:W-:-:S02]  /*1b50*/  VIADD R10, R0, 0x1d2 ;  /* 0x000001d2000a7836 */ /* 0x000fc40000000000 */
[----:B------:R-:W-:Y:S01]  /*1b60*/  @!P1 IMAD.MOV R15, RZ, RZ, -R15 ;  /* 0x000000ffff0f9224 */ /* 0x000fe200078e0a0f */
[----:B------:R-:W-:Y:S01]  /*1b70*/  ISETP.GT.U32.AND P1, PT, R7, R2, PT ;  /* 0x000000020700720c */ /* 0x000fe20003f24070 */
[--C-:B------:R-:W-:Y:S01]  /*1b80*/  @!P5 IMAD.IADD R5, R5, 0x1, -R7.reuse ;  /* 0x000000010505d824 */ /* 0x100fe200078e0a07 */
[----:B------:R-:W-:Y:S01]  /*1b90*/  ISETP.GE.AND P6, PT, R10, RZ, PT ;  /* 0x000000ff0a00720c */ /* 0x000fe20003fc6270 */
[--C-:B------:R-:W-:Y:S01]  /*1ba0*/  @!P0 IMAD.IADD R4, R4, 0x1, -R7.reuse ;  /* 0x0000000104048824 */ /* 0x100fe200078e0a07 */
[----:B------:R-:W-:Y:S01]  /*1bb0*/  IABS R10, R10 ;  /* 0x0000000a000a7213 */ /* 0x000fe20000000000 */
[C---:B------:R-:W-:Y:S01]  /*1bc0*/  VIADD R8, R0.reuse, 0x1ce ;  /* 0x000001ce00087836 */ /* 0x040fe20000000000 */
[C---:B------:R-:W-:Y:S01]  /*1bd0*/  ISETP.GT.U32.AND P5, PT, R7.reuse, R5, PT ;  /* 0x000000050700720c */ /* 0x040fe20003fa4070 */
[----:B------:R-:W-:Y:S01]  /*1be0*/  VIADD R6, R0, 0x1d0 ;  /* 0x000001d000067836 */ /* 0x000fe20000000000 */
[----:B------:R-:W-:Y:S01]  /*1bf0*/  ISETP.GT.U32.AND P0, PT, R7, R4, PT ;  /* 0x000000040700720c */ /* 0x000fe20003f04070 */
[----:B------:R-:W-:Y:S01]  /*1c00*/  IMAD.HI.U32 R16, R3, R10, RZ ;  /* 0x0000000a03107227 */ /* 0x000fe200078e00ff */
[----:B------:R-:W-:Y:S01]  /*1c10*/  IABS R12, R8 ;  /* 0x00000008000c7213 */ /* 0x000fe20000000000 */
[----:B------:R1:W-:Y:S01]  /*1c20*/  STL [R1+0x120], R15 ;  /* 0x0001200f01007387 */ /* 0x0003e20000100800 */
[----:B0-----:R-:W-:Y:S01]  /*1c30*/  IABS R11, R6 ;  /* 0x00000006000b7213 */ /* 0x001fe20000000000 */
[----:B------:R-:W-:-:S02]  /*1c40*/  @!P1 IMAD.IADD R2, R2, 0x1, -R7 ;  /* 0x0000000102029824 */ /* 0x000fc400078e0a07 */
[----:B------:R-:W-:Y:S02]  /*1c50*/  IMAD.MOV R16, RZ, RZ, -R16 ;  /* 0x000000ffff107224 */ /* 0x000fe400078e0a10 */
[----:B------:R-:W-:Y:S01]  /*1c60*/  VIADD R9, R0, 0x1cc ;  /* 0x000001cc00097836 */ /* 0x000fe20000000000 */
[----:B------:R-:W-:Y:S01]  /*1c70*/  ISETP.GT.U32.AND P1, PT, R7, R2, PT ;  /* 0x000000020700720c */ /* 0x000fe20003f24070 */
[----:B------:R-:W-:Y:S01]  /*1c80*/  @!P5 IMAD.IADD R5, R5, 0x1, -R7 ;  /* 0x000000010505d824 */ /* 0x000fe200078e0a07 */
[----:B------:R-:W-:Y:S01]  /*1c90*/  ISETP.GE.AND P5, PT, R6, RZ, PT ;  /* 0x000000ff0600720c */ /* 0x000fe20003fa6270 */
[----:B------:R-:W-:Y:S01]  /*1ca0*/  IMAD R10, R7, R16, R10 ;  /* 0x00000010070a7224 */ /* 0x000fe200078e020a */
[----:B------:R-:W-:Y:S01]  /*1cb0*/  IABS R13, R9 ;  /* 0x00000009000d7213 */ /* 0x000fe20000000000 */
[----:B------:R-:W-:-:S04]  /*1cc0*/  IMAD.HI.U32 R18, R3, R12, RZ ;  /* 0x0000000c03127227 */ /* 0x000fc800078e00ff */
[----:B------:R-:W-:Y:S01]  /*1cd0*/  @!P0 IMAD.IADD R4, R4, 0x1, -R7 ;  /* 0x0000000104048824 */ /* 0x000fe200078e0a07 */
[----:B------:R-:W-:Y:S01]  /*1ce0*/  ISETP.GT.U32.AND P0, PT, R7, R10, PT ;  /* 0x0000000a0700720c */ /* 0x000fe20003f04070 */
[----:B------:R-:W-:-:S04]  /*1cf0*/  IMAD.HI.U32 R17, R3, R11, RZ ;  /* 0x0000000b03117227 */ /* 0x000fc800078e00ff */
[----:B------:R-:W-:Y:S02]  /*1d00*/  IMAD.MOV.U32 R19, RZ, RZ, R5 ;  /* 0x000000ffff137224 */ /* 0x000fe400078e0005 */
[----:B------:R-:W-:Y:S02]  /*1d10*/  IMAD.MOV R18, RZ, RZ, -R18 ;  /* 0x000000ffff127224 */ /* 0x000fe400078e0a12 */
[----:B-1----:R-:W-:Y:S02]  /*1d20*/  IMAD.MOV.U32 R15, RZ, RZ, R4 ;  /* 0x000000ffff0f7224 */ /* 0x002fe400078e0004 */
[----:B------:R-:W-:Y:S02]  /*1d30*/  IMAD.MOV R17, RZ, RZ, -R17 ;  /* 0x000000ffff117224 */ /* 0x000fe400078e0a11 */
[----:B------:R-:W-:-:S04]  /*1d40*/  IMAD.HI.U32 R16, R3, R13, RZ ;  /* 0x0000000d03107227 */ /* 0x000fc800078e00ff */
[----:B------:R-:W-:Y:S02]  /*1d50*/  @!P3 IMAD.MOV R19, RZ, RZ, -R19 ;  /* 0x000000ffff13b224 */ /* 0x000fe400078e0a13 */
[----:B------:R-:W-:Y:S01]  /*1d60*/  @!P4 IMAD.MOV R15, RZ, RZ, -R15 ;  /* 0x000000ffff0fc224 */ /* 0x000fe200078e0a0f */
[----:B------:R-:W-:Y:S01]  /*1d70*/  ISETP.GE.AND P4, PT, R8, RZ, PT ;  /* 0x000000ff0800720c */ /* 0x000fe20003f86270 */
[C---:B------:R-:W-:Y:S01]  /*1d80*/  IMAD R5, R7.reuse, R18, R12 ;  /* 0x0000001207057224 */ /* 0x040fe200078e020c */
[----:B------:R-:W-:Y:S01]  /*1d90*/  STL [R1+0x12c], R19 ;  /* 0x00012c1301007387 */ /* 0x000fe20000100800 */
[C---:B------:R-:W-:Y:S02]  /*1da0*/  IMAD R11, R7.reuse, R17, R11 ;  /* 0x00000011070b7224 */ /* 0x040fe400078e020b */
[----:B------:R-:W-:Y:S01]  /*1db0*/  IMAD.MOV R16, RZ, RZ, -R16 ;  /* 0x000000ffff107224 */ /* 0x000fe200078e0a10 */
[----:B------:R0:W-:Y:S01]  /*1dc0*/  STL [R1+0x130], R15 ;  /* 0x0001300f01007387 */ /* 0x0001e20000100800 */
[----:B------:R-:W-:Y:S01]  /*1dd0*/  @!P1 IMAD.IADD R2, R2, 0x1, -R7 ;  /* 0x0000000102029824 */ /* 0x000fe200078e0a07 */
[C---:B------:R-:W-:Y:S01]  /*1de0*/  ISETP.GT.U32.AND P1, PT, R7.reuse, R5, PT ;  /* 0x000000050700720c */ /* 0x040fe20003f24070 */
[C---:B------:R-:W-:Y:S01]  /*1df0*/  IMAD R4, R7.reuse, R16, R13 ;  /* 0x0000001007047224 */ /* 0x040fe200078e020d */
[----:B------:R-:W-:Y:S01]  /*1e00*/  ISETP.GT.U32.AND P3, PT, R7, R11, PT ;  /* 0x0000000b0700720c */ /* 0x000fe20003f64070 */
[----:B------:R-:W-:-:S02]  /*1e10*/  @!P0 IMAD.IADD R10, R10, 0x1, -R7 ;  /* 0x000000010a0a8824 */ /* 0x000fc400078e0a07 */
[C---:B------:R-:W-:Y:S02]  /*1e20*/  VIADD R6, R0.reuse, 0x1ca ;  /* 0x000001ca00067836 */ /* 0x040fe40000000000 */
[C---:B------:R-:W-:Y:S01]  /*1e30*/  VIADD R12, R0.reuse, 0x1c6 ;  /* 0x000001c6000c7836 */ /* 0x040fe20000000000 */
[C---:B------:R-:W-:Y:S01]  /*1e40*/  ISETP.GT.U32.AND P0, PT, R7.reuse, R10, PT ;  /* 0x0000000a0700720c */ /* 0x040fe20003f04070 */
[----:B0-----:R-:W-:Y:S01]  /*1e50*/  IMAD.MOV.U32 R15, RZ, RZ, R2 ;  /* 0x000000ffff0f7224 */ /* 0x001fe200078e0002 */
[----:B------:R-:W-:Y:S01]  /*1e60*/  IABS R13, R6 ;  /* 0x00000006000d7213 */ /* 0x000fe20000000000 */
[----:B------:R-:W-:Y:S01]  /*1e70*/  VIADD R8, R0, 0x1c8 ;  /* 0x000001c800087836 */ /* 0x000fe20000000000 */
[----:B------:R-:W-:Y:S01]  /*1e80*/  IABS R16, R12 ;  /* 0x0000000c00107213 */ /* 0x000fe20000000000 */
[----:B------:R-:W-:Y:S01]  /*1e90*/  @!P2 IMAD.MOV R15, RZ, RZ, -R15 ;  /* 0x000000ffff0fa224 */ /* 0x000fe200078e0a0f */
[----:B------:R-:W-:Y:S01]  /*1ea0*/  ISETP.GT.U32.AND P2, PT, R7, R4, PT ;  /* 0x000000040700720c */ /* 0x000fe20003f44070 */
[--C-:B------:R-:W-:Y:S01]  /*1eb0*/  @!P1 IMAD.IADD R5, R5, 0x1, -R7.reuse ;  /* 0x0000000105059824 */ /* 0x100fe200078e0a07 */
[----:B------:R-:W-:Y:S01]  /*1ec0*/  IABS R2, R8 ;  /* 0x0000000800027213 */ /* 0x000fe20000000000 */
[----:B------:R-:W-:Y:S01]  /*1ed0*/  @!P3 IMAD.IADD R11, R11, 0x1, -R7 ;  /* 0x000000010b0bb824 */ /* 0x000fe200078e0a07 */
[----:B------:R0:W-:Y:S01]  /*1ee0*/  STL [R1+0x134], R15 ;  /* 0x0001340f01007387 */ /* 0x0001e20000100800 */
[----:B------:R-:W-:Y:S01]  /*1ef0*/  IMAD.HI.U32 R17, R3, R13, RZ ;  /* 0x0000000d03117227 */ /* 0x000fe200078e00ff */
[----:B------:R-:W-:-:S02]  /*1f00*/  ISETP.GT.U32.AND P1, PT, R7, R5, PT ;  /* 0x000000050700720c */ /* 0x000fc40003f24070 */
[----:B------:R-:W-:Y:S01]  /*1f10*/  ISETP.GT.U32.AND P3, PT, R7, R11, PT ;  /* 0x0000000b0700720c */ /* 0x000fe20003f64070 */
[--C-:B------:R-:W-:Y:S01]  /*1f20*/  @!P0 IMAD.IADD R10, R10, 0x1, -R7.reuse ;  /* 0x000000010a0a8824 */ /* 0x100fe200078e0a07 */
[----:B------:R-:W-:Y:S01]  /*1f30*/  ISETP.GE.AND P0, PT, R9, RZ, PT ;  /* 0x000000ff0900720c */ /* 0x000fe20003f06270 */
[----:B------:R-:W-:Y:S02]  /*1f40*/  IMAD.MOV.U32 R9, RZ, RZ, R16 ;  /* 0x000000ffff097224 */ /* 0x000fe400078e0010 */
[----:B------:R-:W-:Y:S02]  /*1f50*/  @!P2 IMAD.IADD R4, R4, 0x1, -R7 ;  /* 0x000000010404a824 */ /* 0x000fe400078e0a07 */
[----:B------:R-:W-:Y:S02]  /*1f60*/  IMAD.MOV R17, RZ, RZ, -R17 ;  /* 0x000000ffff117224 */ /* 0x000fe400078e0a11 */
[----:B------:R-:W-:Y:S01]  /*1f70*/  IMAD.HI.U32 R16, R3, R2, RZ ;  /* 0x0000000203107227 */ /* 0x000fe200078e00ff */
[----:B------:R-:W-:-:S03]  /*1f80*/  ISETP.GT.U32.AND P2, PT, R7, R4, PT ;  /* 0x000000040700720c */ /* 0x000fc60003f44070 */
[----:B------:R-:W-:Y:S02]  /*1f90*/  IMAD R13, R7, R17, R13 ;  /* 0x00000011070d7224 */ /* 0x000fe400078e020d */
[----:B------:R-:W-:Y:S02]  /*1fa0*/  IMAD.MOV R16, RZ, RZ, -R16 ;  /* 0x000000ffff107224 */ /* 0x000fe400078e0a10 */
[--C-:B------:R-:W-:Y:S01]  /*1fb0*/  @!P1 IMAD.IADD R5, R5, 0x1, -R7.reuse ;  /* 0x0000000105059824 */ /* 0x100fe200078e0a07 */
[----:B------:R-:W-:Y:S01]  /*1fc0*/  ISETP.GE.AND P1, PT, R12, RZ, PT ;  /* 0x000000ff0c00720c */ /* 0x000fe20003f26270 */
[--C-:B------:R-:W-:Y:S01]  /*1fd0*/  @!P3 IMAD.IADD R11, R11, 0x1, -R7.reuse ;  /* 0x000000010b0bb824 */ /* 0x100fe200078e0a07 */
[C---:B------:R-:W-:Y:S01]  /*1fe0*/  ISETP.GT.U32.AND P3, PT, R7.reuse, R13, PT ;  /* 0x0000000d0700720c */ /* 0x040fe20003f64070 */
[----:B------:R-:W-:Y:S02]  /*1ff0*/  IMAD R12, R7, R16, R2 ;  /* 0x00000010070c7224 */ /* 0x000fe400078e0202 */
[----:B------:R-:W-:-:S02]  /*2000*/  @!P2 IMAD.IADD R4, R4, 0x1, -R7 ;  /* 0x000000010404a824 */ /* 0x000fc400078e0a07 */
[----:B------:R-:W-:Y:S01]  /*2010*/  IMAD.MOV.U32 R18, RZ, RZ, R10 ;  /* 0x000000ffff127224 */ /* 0x000fe200078e000a */
[----:B------:R-:W-:Y:S01]  /*2020*/  ISETP.GT.U32.AND P2, PT, R7, R12, PT ;  /* 0x0000000c0700720c */ /* 0x000fe20003f44070 */
[----:B------:R-:W-:Y:S02]  /*2030*/  VIADD R2, R0, 0x1c4 ;  /* 0x000001c400027836 */ /* 0x000fe40000000000 */
[----:B------:R-:W-:-:S04]  /*2040*/  IMAD.HI.U32 R10, R3, R9, RZ ;  /* 0x00000009030a7227 */ /* 0x000fc800078e00ff */
[----:B------:R-:W-:Y:S02]  /*2050*/  @!P3 IMAD.IADD R13, R13, 0x1, -R7 ;  /* 0x000000010d0db824 */ /* 0x000fe400078e0a07 */
[----:B0-----:R-:W-:Y:S02]  /*2060*/  IMAD.MOV.U32 R15, RZ, RZ, R11 ;  /* 0x000000ffff0f7224 */ /* 0x001fe400078e000b */
[----:B------:R-:W-:Y:S01]  /*2070*/  @!P6 IMAD.MOV R18, RZ, RZ, -R18 ;  /* 0x000000ffff12e224 */ /* 0x000fe200078e0a12 */
[----:B------:R-:W-:Y:S01]  /*2080*/  ISETP.GE.AND P6, PT, R6, RZ, PT ;  /* 0x000000ff0600720c */ /* 0x000fe20003fc6270 */
[----:B------:R-:W-:Y:S01]  /*2090*/  IMAD.MOV.U32 R11, RZ, RZ, R5 ;  /* 0x000000ffff0b7224 */ /* 0x000fe200078e0005 */
[----:B------:R-:W-:Y:S01]  /*20a0*/  ISETP.GT.U32.AND P3, PT, R7, R13, PT ;  /* 0x0000000d0700720c */ /* 0x000fe20003f64070 */
[----:B------:R-:W-:Y:S01]  /*20b0*/  VIADD R5, R0, 0x1c2 ;  /* 0x000001c200057836 */ /* 0x000fe20000000000 */
[----:B------:R0:W-:Y:S01]  /*20c0*/  STL [R1+0x140], R18 ;  /* 0x0001401201007387 */ /* 0x0001e20000100800 */
[----:B------:R-:W-:Y:S01]  /*20d0*/  IMAD.MOV.U32 R6, RZ, RZ, R4 ;  /* 0x000000ffff067224 */ /* 0x000fe200078e0004 */
[----:B------:R-:W-:Y:S01]  /*20e0*/  IABS R4, R2 ;  /* 0x0000000200047213 */ /* 0x000fe20000000000 */
[----:B------:R-:W-:-:S02]  /*20f0*/  @!P2 IMAD.IADD R12, R12, 0x1, -R7 ;  /* 0x000000010c0ca824 */ /* 0x000fc400078e0a07 */
[----:B------:R-:W-:Y:S02]  /*2100*/  IMAD.MOV R10, RZ, RZ, -R10 ;  /* 0x000000ffff0a7224 */ /* 0x000fe400078e0a0a */
[----:B------:R-:W-:Y:S01]  /*2110*/  @!P0 IMAD.MOV R6, RZ, RZ, -R6 ;  /* 0x000000ffff068224 */ /* 0x000fe200078e0a06 */
[C---:B------:R-:W-:Y:S01]  /*2120*/  ISETP.GT.U32.AND P2, PT, R7.reuse, R12, PT ;  /* 0x0000000c0700720c */ /* 0x040fe20003f44070 */
[----:B------:R-:W-:Y:S01]  /*2130*/  IMAD R9, R7, R10, R9 ;  /* 0x0000000a07097224 */ /* 0x000fe200078e0209 */
[----:B0-----:R-:W-:Y:S01]  /*2140*/  IABS R18, R5 ;  /* 0x0000000500127213 */ /* 0x001fe20000000000 */
[----:B------:R-:W-:Y:S01]  /*2150*/  IMAD.HI.U32 R10, R3, R4, RZ ;  /* 0x00000004030a7227 */ /* 0x000fe200078e00ff */
[----:B------:R-:W-:-:S03]  /*2160*/  ISETP.GE.AND P0, PT, R5, RZ, PT ;  /* 0x000000ff0500720c */ /* 0x000fc60003f06270 */
[----:B------:R-:W-:-:S04]  /*2170*/  IMAD.HI.U32 R5, R3, R18, RZ ;  /* 0x0000001203057227 */ /* 0x000fc800078e00ff */
[----:B------:R-:W-:Y:S02]  /*2180*/  IMAD.MOV R10, RZ, RZ, -R10 ;  /* 0x000000ffff0a7224 */ /* 0x000fe400078e0a0a */
[----:B------:R-:W-:Y:S01]  /*2190*/  @!P3 IMAD.IADD R13, R13, 0x1, -R7 ;  /* 0x000000010d0db824 */ /* 0x000fe200078e0a07 */
[C---:B------:R-:W-:Y:S01]  /*21a0*/  ISETP.GT.U32.AND P3, PT, R7.reuse, R9, PT ;  /* 0x000000090700720c */ /* 0x040fe20003f64070 */
[----:B------:R-:W-:Y:S02]  /*21b0*/  IMAD.MOV R5, RZ, RZ, -R5 ;  /* 0x000000ffff057224 */ /* 0x000fe400078e0a05 */
[C---:B------:R-:W-:Y:S02]  /*21c0*/  IMAD R4, R7.reuse, R10, R4 ;  /* 0x0000000a07047224 */ /* 0x040fe400078e0204 */
[C---:B------:R-:W-:Y:S02]  /*21d0*/  IMAD R18, R7.reuse, R5, R18 ;  /* 0x0000000507127224 */ /* 0x040fe400078e0212 */
[----:B------:R-:W-:Y:S01]  /*21e0*/  @!P2 IMAD.IADD R12, R12, 0x1, -R7 ;  /* 0x000000010c0ca824 */ /* 0x000fe200078e0a07 */
[----:B------:R-:W-:Y:S01]  /*21f0*/  ISETP.GT.U32.AND P2, PT, R7, R4, PT ;  /* 0x000000040700720c */ /* 0x000fe20003f44070 */
[----:B------:R-:W-:-:S02]  /*2200*/  IMAD.MOV.U32 R16, RZ, RZ, R13 ;  /* 0x000000ffff107224 */ /* 0x000fc400078e000d */
[----:B------:R-:W-:Y:S01]  /*2210*/  @!P5 IMAD.MOV R15, RZ, RZ, -R15 ;  /* 0x000000ffff0fd224 */ /* 0x000fe200078e0a0f */
[----:B------:R-:W-:Y:S01]  /*2220*/  ISETP.GE.AND P5, PT, R8, RZ, PT ;  /* 0x000000ff0800720c */ /* 0x000fe20003fa6270 */
[----:B------:R-:W-:Y:S01]  /*2230*/  @!P4 IMAD.MOV R11, RZ, RZ, -R11 ;  /* 0x000000ffff0bc224 */ /* 0x000fe200078e0a0b */
[----:B------:R-:W-:Y:S01]  /*2240*/  ISETP.GE.AND P4, PT, R2, RZ, PT ;  /* 0x000000ff0200720c */ /* 0x000fe20003f86270 */
[----:B------:R-:W-:Y:S01]  /*2250*/  @!P6 IMAD.MOV R16, RZ, RZ, -R16 ;  /* 0x000000ffff10e224 */ /* 0x000fe200078e0a10 */
[----:B------:R-:W-:Y:S01]  /*2260*/  ISETP.GT.U32.AND P6, PT, R7, R18, PT ;  /* 0x000000120700720c */ /* 0x000fe20003fc4070 */
[C---:B------:R-:W-:Y:S01]  /*2270*/  VIADD R2, R0.reuse, 0x1c0 ;  /* 0x000001c000027836 */ /* 0x040fe20000000000 */
[----:B------:R0:W-:Y:S01]  /*2280*/  STL [R1+0x148], R15 ;  /* 0x0001480f01007387 */ /* 0x0001e20000100800 */
[----:B------:R-:W-:Y:S02]  /*2290*/  VIADD R8, R0, 0x1be ;  /* 0x000001be00087836 */ /* 0x000fe40000000000 */
[--C-:B------:R-:W-:Y:S01]  /*22a0*/  @!P2 IMAD.IADD R4, R4, 0x1, -R7.reuse ;  /* 0x000000010404a824 */ /* 0x100fe200078e0a07 */
[----:B------:R1:W-:Y:S01]  /*22b0*/  STL [R1+0x14c], R11 ;  /* 0x00014c0b01007387 */ /* 0x0003e20000100800 */
[----:B------:R-:W-:-:S02]  /*22c0*/  @!P3 IMAD.IADD R9, R9, 0x1, -R7 ;  /* 0x000000010909b824 */ /* 0x000fc400078e0a07 */
[----:B------:R-:W-:Y:S01]  /*22d0*/  IMAD.HI.U32 R24, R3, R21, RZ ;  /* 0x0000001503187227 */ /* 0x000fe200078e00ff */
[----:B------:R2:W-:Y:S01]  /*22e0*/  STL [R1+0x150], R6 ;  /* 0x0001500601007387 */ /* 0x0005e20000100800 */
[C---:B------:R-:W-:Y:S02]  /*22f0*/  ISETP.GT.U32.AND P2, PT, R7.reuse, R4, PT ;  /* 0x000000040700720c */ /* 0x040fe40003f44070 */
[----:B0-----:R-:W-:Y:S01]  /*2300*/  IMAD.MOV.U32 R15, RZ, RZ, R12 ;  /* 0x000000ffff0f7224 */ /* 0x001fe200078e000c */
[----:B------:R-:W-:Y:S01]  /*2310*/  ISETP.GT.U32.AND P3, PT, R7, R9, PT ;  /* 0x000000090700720c */ /* 0x000fe20003f64070 */
[----:B------:R-:W-:Y:S01]  /*2320*/  @!P6 IMAD.IADD R18, R18, 0x1, -R7 ;  /* 0x000000011212e824 */ /* 0x000fe200078e0a07 */
[----:B-1----:R-:W-:Y:S01]  /*2330*/  IABS R11, R8 ;  /* 0x00000008000b7213 */ /* 0x002fe20000000000 */
[----:B------:R-:W-:Y:S01]  /*2340*/  @!P5 IMAD.MOV R15, RZ, RZ, -R15 ;  /* 0x000000ffff0fd224 */ /* 0x000fe200078e0a0f */
[----:B------:R-:W-:Y:S01]  /*2350*/  ISETP.GE.AND P5, PT, R2, RZ, PT ;  /* 0x000000ff0200720c */ /* 0x000fe20003fa6270 */
[----:B------:R-:W-:Y:S01]  /*2360*/  VIADD R12, R0, 0x1ba ;  /* 0x000001ba000c7836 */ /* 0x000fe20000000000 */
[----:B--2---:R-:W-:Y:S01]  /*2370*/  IABS R6, R2 ;  /* 0x0000000200067213 */ /* 0x004fe20000000000 */
[----:B------:R-:W-:Y:S01]  /*2380*/  IMAD.HI.U32 R5, R3, R11, RZ ;  /* 0x0000000b03057227 */ /* 0x000fe200078e00ff */
[----:B------:R-:W-:Y:S01]  /*2390*/  ISETP.GT.U32.AND P6, PT, R7, R18, PT ;  /* 0x000000120700720c */ /* 0x000fe20003fc4070 */
[----:B------:R-:W-:Y:S01]  /*23a0*/  STL [R1+0x160], R16 ;  /* 0x0001601001007387 */ /* 0x000fe20000100800 */
[----:B------:R-:W-:Y:S01]  /*23b0*/  IABS R23, R12 ;  /* 0x0000000c00177213 */ /* 0x000fe20000000000 */
[----:B------:R-:W-:-:S02]  /*23c0*/  IMAD.HI.U32 R10, R3, R6, RZ ;  /* 0x00000006030a7227 */ /* 0x000fc400078e00ff */
[----:B------:R0:W-:Y:S02]  /*23d0*/  STL [R1+0x164], R15 ;  /* 0x0001640f01007387 */ /* 0x0001e40000100800 */
[----:B------:R-:W-:Y:S02]  /*23e0*/  IMAD.MOV R10, RZ, RZ, -R10 ;  /* 0x000000ffff0a7224 */ /* 0x000fe400078e0a0a */
[----:B------:R-:W-:Y:S02]  /*23f0*/  IMAD.MOV R5, RZ, RZ, -R5 ;  /* 0x000000ffff057224 */ /* 0x000fe400078e0a05 */
[C---:B------:R-:W-:Y:S02]  /*2400*/  IMAD R2, R7.reuse, R10, R6 ;  /* 0x0000000a07027224 */ /* 0x040fe400078e0206 */
[----:B------:R-:W-:Y:S02]  /*2410*/  VIADD R6, R0, 0x1bc ;  /* 0x000001bc00067836 */ /* 0x000fe40000000000 */
[----:B------:R-:W-:-:S02]  /*2420*/  IMAD R11, R7, R5, R11 ;  /* 0x00000005070b7224 */ /* 0x000fc400078e020b */
[--C-:B------:R-:W-:Y:S01]  /*2430*/  @!P2 IMAD.IADD R4, R4, 0x1, -R7.reuse ;  /* 0x000000010404a824 */ /* 0x100fe200078e0a07 */
[----:B------:R-:W-:Y:S01]  /*2440*/  IABS R17, R6 ;  /* 0x0000000600117213 */ /* 0x000fe20000000000 */
[----:B------:R-:W-:Y:S01]  /*2450*/  @!P6 IMAD.IADD R18, R18, 0x1, -R7 ;  /* 0x000000011212e824 */ /* 0x000fe200078e0a07 */
[----:B------:R-:W-:Y:S01]  /*2460*/  ISETP.GT.U32.AND P2, PT, R7, R2, PT ;  /* 0x000000020700720c */ /* 0x000fe20003f44070 */
[----:B------:R-:W-:Y:S01]  /*2470*/  IMAD.HI.U32 R22, R3, R23, RZ ;  /* 0x0000001703167227 */ /* 0x000fe200078e00ff */
[----:B------:R-:W-:-:S03]  /*2480*/  ISETP.GT.U32.AND P6, PT, R7, R11, PT ;  /* 0x0000000b0700720c */ /* 0x000fc60003fc4070 */
[----:B------:R-:W-:-:S04]  /*2490*/  IMAD.HI.U32 R10, R3, R17, RZ ;  /* 0x00000011030a7227 */ /* 0x000fc800078e00ff */
[----:B------:R-:W-:Y:S02]  /*24a0*/  IMAD.MOV R10, RZ, RZ, -R10 ;  /* 0x000000ffff0a7224 */ /* 0x000fe400078e0a0a */
[----:B------:R-:W-:Y:S02]  /*24b0*/  IMAD.MOV R22, RZ, RZ, -R22 ;  /* 0x000000ffff167224 */ /* 0x000fe400078e0a16 */
[----:B------:R-:W-:Y:S02]  /*24c0*/  IMAD R17, R7, R10, R17 ;  /* 0x0000000a07117224 */ /* 0x000fe400078e0211 */
[--C-:B------:R-:W-:Y:S01]  /*24d0*/  @!P3 IMAD.IADD R9, R9, 0x1, -R7.reuse ;  /* 0x000000010909b824 */ /* 0x100fe200078e0a07 */
[----:B------:R-:W-:Y:S01]  /*24e0*/  ISETP.GE.AND P3, PT, R8, RZ, PT ;  /* 0x000000ff0800720c */ /* 0x000fe20003f66270 */
[----:B------:R-:W-:Y:S01]  /*24f0*/  @!P2 IMAD.IADD R2, R2, 0x1, -R7 ;  /* 0x000000010202a824 */ /* 0x000fe200078e0a07 */
[C---:B------:R-:W-:Y:S01]  /*2500*/  ISETP.GT.U32.AND P2, PT, R7.reuse, R17, PT ;  /* 0x000000110700720c */ /* 0x040fe20003f44070 */
[----:B------:R-:W-:-:S02]  /*2510*/  IMAD R22, R7, R22, R23 ;  /* 0x0000001607167224 */ /* 0x000fc400078e0217 */
[----:B0-----:R-:W-:Y:S02]  /*2520*/  IMAD.MOV.U32 R15, RZ, RZ, R9 ;  /* 0x000000ffff0f7224 */ /* 0x001fe400078e0009 */
[----:B------:R-:W-:Y:S01]  /*2530*/  @!P6 IMAD.IADD R11, R11, 0x1, -R7 ;  /* 0x000000010b0be824 */ /* 0x000fe200078e0a07 */
[C---:B------:R-:W-:Y:S01]  /*2540*/  ISETP.GT.U32.AND P6, PT, R7.reuse, R22, PT ;  /* 0x000000160700720c */ /* 0x040fe20003fc4070 */
[----:B------:R-:W-:Y:S02]  /*2550*/  @!P1 IMAD.MOV R15, RZ, RZ, -R15 ;  /* 0x000000ffff0f9224 */ /* 0x000fe400078e0a0f */
[C---:B------:R-:W-:Y:S01]  /*2560*/  VIADD R5, R0.reuse, 0x1b4 ;  /* 0x000001b400057836 */ /* 0x040fe20000000000 */
[----:B------:R-:W-:Y:S01]  /*2570*/  ISETP.GT.U32.AND P1, PT, R7, R11, PT ;  /* 0x0000000b0700720c */ /* 0x000fe20003f24070 */
[----:B------:R-:W-:Y:S01]  /*2580*/  VIADD R16, R0, 0x1b6 ;  /* 0x000001b600107836 */ /* 0x000fe20000000000 */
[----:B------:R0:W-:Y:S01]  /*2590*/  STL [R1+0x168], R15 ;  /* 0x0001680f01007387 */ /* 0x0001e20000100800 */
[----:B------:R-:W-:Y:S01]  /*25a0*/  @!P2 IMAD.IADD R17, R17, 0x1, -R7 ;  /* 0x000000011111a824 */ /* 0x000fe200078e0a07 */
[----:B------:R-:W-:Y:S01]  /*25b0*/  IABS R8, R5 ;  /* 0x0000000500087213 */ /* 0x000fe20000000000 */
[----:B------:R-:W-:Y:S01]  /*25c0*/  IMAD.MOV R24, RZ, RZ, -R24 ;  /* 0x000000ffff187224 */ /* 0x000fe200078e0a18 */
[----:B------:R-:W-:-:S02]  /*25d0*/  IABS R13, R16 ;  /* 0x00000010000d7213 */ /* 0x000fc40000000000 */
[C---:B------:R-:W-:Y:S01]  /*25e0*/  ISETP.GT.U32.AND P2, PT, R7.reuse, R2, PT ;  /* 0x000000020700720c */ /* 0x040fe20003f44070 */
[----:B------:R-:W-:Y:S01]  /*25f0*/  @!P6 IMAD.IADD R22, R22, 0x1, -R7 ;  /* 0x000000011616e824 */ /* 0x000fe200078e0a07 */
[----:B------:R-:W-:Y:S01]  /*2600*/  ISETP.GT.U32.AND P6, PT, R7, R17, PT ;  /* 0x000000110700720c */ /* 0x000fe20003fc4070 */
[----:B------:R-:W-:-:S04]  /*2610*/  IMAD.HI.U32 R10, R3, R8, RZ ;  /* 0x00000008030a7227 */ /* 0x000fc800078e00ff */
[----:B0-----:R-:W-:Y:S02]  /*2620*/  IMAD.MOV.U32 R15, RZ, RZ, R4 ;  /* 0x000000ffff0f7224 */ /* 0x001fe400078e0004 */
[----:B------:R-:W-:-:S04]  /*2630*/  IMAD.HI.U32 R19, R3, R13, RZ ;  /* 0x0000000d03137227 */ /* 0x000fc800078e00ff */
[----:B------:R-:W-:Y:S01]  /*2640*/  @!P4 IMAD.MOV R15, RZ, RZ, -R15 ;  /* 0x000000ffff0fc224 */ /* 0x000fe200078e0a0f */
[C---:B------:R-:W-:Y:S01]  /*2650*/  ISETP.GT.U32.AND P4, PT, R7.reuse, R22, PT ;  /* 0x000000160700720c */ /* 0x040fe20003f84070 */
[C---:B------:R-:W-:Y:S02]  /*2660*/  IMAD R21, R7.reuse, R24, R21 ;  /* 0x0000001807157224 */ /* 0x040fe400078e0215 */
[----:B------:R-:W-:Y:S01]  /*2670*/  IMAD.MOV R10, RZ, RZ, -R10 ;  /* 0x000000ffff0a7224 */ /* 0x000fe200078e0a0a */
[----:B------:R0:W-:Y:S01]  /*2680*/  STL [R1+0x16c], R15 ;  /* 0x00016c0f01007387 */ /* 0x0001e20000100800 */
[----:B------:R-:W-:Y:S02]  /*2690*/  IMAD.MOV R19, RZ, RZ, -R19 ;  /* 0x000000ffff137224 */ /* 0x000fe400078e0a13 */
[C---:B------:R-:W-:Y:S02]  /*26a0*/  IMAD R8, R7.reuse, R10, R8 ;  /* 0x0000000a07087224 */ /* 0x040fe400078e0208 */
[----:B------:R-:W-:-:S02]  /*26b0*/  IMAD R13, R7, R19, R13 ;  /* 0x00000013070d7224 */ /* 0x000fc400078e020d */
[C---:B------:R-:W-:Y:S02]  /*26c0*/  VIADD R19, R0.reuse, 0x1b2 ;  /* 0x000001b200137836 */ /* 0x040fe40000000000 */
[----:B------:R-:W-:Y:S01]  /*26d0*/  @!P6 IMAD.IADD R17, R17, 0x1, -R7 ;  /* 0x000000011111e824 */ /* 0x000fe200078e0a07 */
[C---:B------:R-:W-:Y:S01]  /*26e0*/  ISETP.GT.U32.AND P6, PT, R7.reuse, R8, PT ;  /* 0x000000080700720c */ /* 0x040fe20003fc4070 */
[----:B0-----:R-:W-:Y:S01]  /*26f0*/  IMAD.MOV.U32 R15, RZ, RZ, R18 ;  /* 0x000000ffff0f7224 */ /* 0x001fe200078e0012 */
[----:B------:R-:W-:Y:S01]  /*2700*/  IABS R9, R19 ;  /* 0x0000001300097213 */ /* 0x000fe20000000000 */
[----:B------:R-:W-:Y:S02]  /*2710*/  VIADD R10, R0, 0x1b0 ;  /* 0x000001b0000a7836 */ /* 0x000fe40000000000 */
[----:B------:R-:W-:Y:S01]  /*2720*/  @!P0 IMAD.MOV R15, RZ, RZ, -R15 ;  /* 0x000000ffff0f8224 */ /* 0x000fe200078e0a0f */
[C---:B------:R-:W-:Y:S01]  /*2730*/  ISETP.GT.U32.AND P0, PT, R7.reuse, R21, PT ;  /* 0x000000150700720c */ /* 0x040fe20003f04070 */
[--C-:B------:R-:W-:Y:S01]  /*2740*/  @!P2 IMAD.IADD R2, R2, 0x1, -R7.reuse ;  /* 0x000000010202a824 */ /* 0x100fe200078e0a07 */
[----:B------:R-:W-:Y:S01]  /*2750*/  ISETP.GT.U32.AND P2, PT, R7, R13, PT ;  /* 0x0000000d0700720c */ /* 0x000fe20003f44070 */
[----:B------:R-:W-:Y:S01]  /*2760*/  @!P1 IMAD.IADD R11, R11, 0x1, -R7 ;  /* 0x000000010b0b9824 */ /* 0x000fe200078e0a07 */
[----:B------:R-:W-:Y:S01]  /*2770*/  ISETP.GE.AND P1, PT, R6, RZ, PT ;  /* 0x000000ff0600720c */ /* 0x000fe20003f26270 */
[----:B------:R-:W-:Y:S01]  /*2780*/  IMAD.HI.U32 R6, R3, R9, RZ ;  /* 0x0000000903067227 */ /* 0x000fe200078e00ff */
[----:B------:R-:W-:Y:S01]  /*2790*/  IABS R4, R10 ;  /* 0x0000000a00047213 */ /* 0x000fe20000000000 */
[----:B------:R0:W-:Y:S02]  /*27a0*/  STL [R1+0x188], R15 ;  /* 0x0001880f01007387 */ /* 0x0001e40000100800 */
[----:B------:R-:W-:-:S02]  /*27b0*/  IMAD.MOV.U32 R23, RZ, RZ, R2 ;  /* 0x000000ffff177224 */ /* 0x000fc400078e0002 */
[----:B------:R-:W-:Y:S02]  /*27c0*/  IMAD.MOV R6, RZ, RZ, -R6 ;  /* 0x000000ffff067224 */ /* 0x000fe400078e0a06 */
[----:B------:R-:W-:Y:S01]  /*27d0*/  @!P0 IMAD.IADD R21, R21, 0x1, -R7 ;  /* 0x0000000115158824 */ /* 0x000fe200078e0a07 */
[----:B------:R-:W-:Y:S01]  /*27e0*/  ISETP.GE.AND P0, PT, R20, RZ, PT ;  /* 0x000000ff1400720c */ /* 0x000fe20003f06270 */
[----:B------:R-:W-:Y:S02]  /*27f0*/  @!P5 IMAD.MOV R23, RZ, RZ, -R23 ;  /* 0x000000ffff17d224 */ /* 0x000fe400078e0a17 */
[--C-:B------:R-:W-:Y:S01]  /*2800*/  @!P4 IMAD.IADD R22, R22, 0x1, -R7.reuse ;  /* 0x000000011616c824 */ /* 0x100fe200078e0a07 */
[----:B------:R-:W-:Y:S01]  /*2810*/  ISETP.GT.U32.AND P5, PT, R7, R21, PT ;  /* 0x000000150700720c */ /* 0x000fe20003fa4070 */
[----:B------:R-:W-:Y:S01]  /*2820*/  IMAD.HI.U32 R18, R3, R4, RZ ;  /* 0x0000000403127227 */ /* 0x000fe200078e00ff */
[----:B------:R-:W-:Y:S01]  /*2830*/  ISETP.GE.AND P4, PT, R12, RZ, PT ;  /* 0x000000ff0c00720c */ /* 0x000fe20003f86270 */
[----:B------:R-:W-:Y:S02]  /*2840*/  STL [R1+0x190], R23 ;  /* 0x0001901701007387 */ /* 0x000fe40000100800 */
[----:B------:R-:W-:-:S02]  /*2850*/  @!P6 IMAD.IADD R8, R8, 0x1, -R7 ;  /* 0x000000010808e824 */ /* 0x000fc400078e0a07 */
[C---:B------:R-:W-:Y:S02]  /*2860*/  IMAD R6, R7.reuse, R6, R9 ;  /* 0x0000000607067224 */ /* 0x040fe400078e0209 */
[----:B------:R-:W-:Y:S01]  /*2870*/  IMAD.MOV.U32 R12, RZ, RZ, R17 ;  /* 0x000000ffff0c7224 */ /* 0x000fe200078e0011 */
[----:B------:R-:W-:Y:S01]  /*2880*/  ISETP.GT.U32.AND P6, PT, R7, R8, PT ;  /* 0x000000080700720c */ /* 0x000fe20003fc4070 */
[----:B------:R-:W-:Y:S02]  /*2890*/  IMAD.MOV R18, RZ, RZ, -R18 ;  /* 0x000000ffff127224 */ /* 0x000fe400078e0a12 */
[----:B------:R-:W-:Y:S01]  /*28a0*/  @!P2 IMAD.IADD R13, R13, 0x1, -R7 ;  /* 0x000000010d0da824 */ /* 0x000fe200078e0a07 */
[----:B------:R-:W-:Y:S01]  /*28b0*/  ISETP.GE.AND P2, PT, R16, RZ, PT ;  /* 0x000000ff1000720c */ /* 0x000fe20003f46270 */
[----:B0-----:R-:W-:Y:S02]  /*28c0*/  IMAD.MOV.U32 R15, RZ, RZ, R11 ;  /* 0x000000ffff0f7224 */ /* 0x001fe400078e000b */
[----:B------:R-:W-:Y:S01]  /*28d0*/  @!P1 IMAD.MOV R12, RZ, RZ, -R12 ;  /* 0x000000ffff0c9224 */ /* 0x000fe200078e0a0c */
[C---:B------:R-:W-:Y:S01]  /*28e0*/  ISETP.GT.U32.AND P1, PT, R7.reuse, R6, PT ;  /* 0x000000060700720c */ /* 0x040fe20003f24070 */
[----:B------:R-:W-:-:S02]  /*28f0*/  IMAD R4, R7, R18, R4 ;  /* 0x0000001207047224 */ /* 0x000fc400078e0204 */
[----:B------:R-:W-:Y:S01]  /*2900*/  @!P3 IMAD.MOV R15, RZ, RZ, -R15 ;  /* 0x000000ffff0fb224 */ /* 0x000fe200078e0a0f */
[----:B------:R-:W-:Y:S01]  /*2910*/  ISETP.GT.U32.AND P3, PT, R7, R13, PT ;  /* 0x0000000d0700720c */ /* 0x000fe20003f64070 */
[----:B------:R-:W-:Y:S02]  /*2920*/  IMAD.MOV.U32 R11, RZ, RZ, R22 ;  /* 0x000000ffff0b7224 */ /* 0x000fe400078e0016 */
[----:B------:R-:W-:Y:S01]  /*2930*/  VIADD R2, R0, 0x1ae ;  /* 0x000001ae00027836 */ /* 0x000fe20000000000 */
[----:B------:R-:W-:Y:S01]  /*2940*/  STL [R1+0x194], R15 ;  /* 0x0001940f01007387 */ /* 0x000fe20000100800 */
[----:B------:R-:W-:Y:S01]  /*2950*/  @!P5 IMAD.IADD R21, R21, 0x1, -R7 ;  /* 0x000000011515d824 */ /* 0x000fe200078e0a07 */
[----:B------:R-:W-:Y:S01]  /*2960*/  ISETP.GT.U32.AND P5, PT, R7, R4, PT ;  /* 0x000000040700720c */ /* 0x000fe20003fa4070 */
[----:B------:R-:W-:Y:S01]  /*2970*/  @!P4 IMAD.MOV R11, RZ, RZ, -R11 ;  /* 0x000000ffff0bc224 */ /* 0x000fe200078e0a0b */
[----:B------:R-:W-:Y:S01]  /*2980*/  ISETP.GE.AND P4, PT, R5, RZ, PT ;  /* 0x000000ff0500720c */ /* 0x000fe20003f86270 */
[--C-:B------:R-:W-:Y:S01]  /*2990*/  @!P6 IMAD.IADD R8, R8, 0x1, -R7.reuse ;  /* 0x000000010808e824 */ /* 0x100fe200078e0a07 */
[----:B------:R-:W-:Y:S01]  /*29a0*/  IABS R5, R2 ;  /* 0x0000000200057213 */ /* 0x000fe20000000000 */
[----:B------:R0:W-:Y:S01]  /*29b0*/  STL [R1+0x198], R12 ;  /* 0x0001980c01007387 */ /* 0x0001e20000100800 */
[----:B------:R-:W-:Y:S01]  /*29c0*/  ISETP.GE.AND P6, PT, R10, RZ, PT ;  /* 0x000000ff0a00720c */ /* 0x000fe20003fc6270 */
[----:B------:R-:W-:Y:S01]  /*29d0*/  @!P1 IMAD.IADD R6, R6, 0x1, -R7 ;  /* 0x0000000106069824 */ /* 0x000fe200078e0a07 */
[----:B------:R-:W-:Y:S01]  /*29e0*/  ISETP.GE.AND P1, PT, R2, RZ, PT ;  /* 0x000000ff0200720c */ /* 0x000fe20003f26270 */
[----:B------:R-:W-:Y:S01]  /*29f0*/  IMAD.HI.U32 R10, R3, R5, RZ ;  /* 0x00000005030a7227 */ /* 0x000fe200078e00ff */
[----:B------:R1:W-:Y:S03]  /*2a00*/  STL [R1+0x19c], R11 ;  /* 0x00019c0b01007387 */ /* 0x0003e60000100800 */
[----:B------:R-:W-:-:S02]  /*2a10*/  VIADD R9, R0, 0x1ac ;  /* 0x000001ac00097836 */ /* 0x000fc40000000000 */
[----:B0-----:R-:W-:Y:S02]  /*2a20*/  IMAD.MOV.U32 R12, RZ, RZ, R21 ;  /* 0x000000ffff0c7224 */ /* 0x001fe400078e0015 */
[--C-:B------:R-:W-:Y:S01]  /*2a30*/  @!P3 IMAD.IADD R13, R13, 0x1, -R7.reuse ;  /* 0x000000010d0db824 */ /* 0x100fe200078e0a07 */
[----:B------:R-:W-:Y:S01]  /*2a40*/  IABS R18, R9 ;  /* 0x0000000900127213 */ /* 0x000fe20000000000 */
[----:B------:R-:W-:Y:S01]  /*2a50*/  IMAD.MOV R10, RZ, RZ, -R10 ;  /* 0x000000ffff0a7224 */ /* 0x000fe200078e0a0a */
[----:B------:R-:W-:Y:S01]  /*2a60*/  ISETP.GE.AND P3, PT, R19, RZ, PT ;  /* 0x000000ff1300720c */ /* 0x000fe20003f66270 */
[----:B------:R-:W-:Y:S01]  /*2a70*/  @!P0 IMAD.MOV R12, RZ, RZ, -R12 ;  /* 0x000000ffff0c8224 */ /* 0x000fe200078e0a0c */
[C---:B------:R-:W-:Y:S01]  /*2a80*/  ISETP.GT.U32.AND P0, PT, R7.reuse, R6, PT ;  /* 0x000000060700720c */ /* 0x040fe20003f04070 */
[----:B------:R-:W-:Y:S02]  /*2a90*/  @!P5 IMAD.IADD R4, R4, 0x1, -R7 ;  /* 0x000000010404d824 */ /* 0x000fe400078e0a07 */
[----:B-1----:R-:W-:Y:S01]  /*2aa0*/  IMAD.MOV.U32 R11, RZ, RZ, R13 ;  /* 0x000000ffff0b7224 */ /* 0x002fe200078e000d */
[----:B------:R-:W-:Y:S01]  /*2ab0*/  STL [R1+0x1a0], R12 ;  /* 0x0001a00c01007387 */ /* 0x000fe20000100800 */
[C---:B------:R-:W-:Y:S01]  /*2ac0*/  IMAD R13, R7.reuse, R10, R5 ;  /* 0x0000000a070d7224 */ /* 0x040fe200078e0205 */
[----:B------:R-:W-:Y:S01]  /*2ad0*/  ISETP.GT.U32.AND P5, PT, R7, R4, PT ;  /* 0x000000040700720c */ /* 0x000fe20003fa4070 */
[----:B------:R-:W-:-:S04]  /*2ae0*/  IMAD.HI.U32 R2, R3, R18, RZ ;  /* 0x0000001203027227 */ /* 0x000fc800078e00ff */
[----:B------:R-:W-:Y:S01]  /*2af0*/  @!P4 IMAD.MOV R8, RZ, RZ, -R8 ;  /* 0x000000ffff08c224 */ /* 0x000fe200078e0a08 */
[----:B------:R-:W-:Y:S01]  /*2b00*/  ISETP.GT.U32.AND P4, PT, R7, R13, PT ;  /* 0x0000000d0700720c */ /* 0x000fe20003f84070 */
[----:B------:R-:W-:Y:S01]  /*2b10*/  @!P2 IMAD.MOV R11, RZ, RZ, -R11 ;  /* 0x000000ffff0ba224 */ /* 0x000fe200078e0a0b */
[----:B------:R-:W-:Y:S01]  /*2b20*/  ISETP.GE.AND P2, PT, R9, RZ, PT ;  /* 0x000000ff0900720c */ /* 0x000fe20003f46270 */
[----:B------:R-:W-:Y:S02]  /*2b30*/  IMAD.MOV R2, RZ, RZ, -R2 ;  /* 0x000000ffff027224 */ /* 0x000fe400078e0a02 */
[--C-:B------:R-:W-:Y:S01]  /*2b40*/  @!P0 IMAD.IADD R6, R6, 0x1, -R7.reuse ;  /* 0x0000000106068824 */ /* 0x100fe200078e0a07 */
[----:B------:R-:W-:Y:S01]  /*2b50*/  STL [R1+0x1a4], R11 ;  /* 0x0001a40b01007387 */ /* 0x000fe20000100800 */
[C---:B------:R-:W-:Y:S02]  /*2b60*/  IMAD R18, R7.reuse, R2, R18 ;  /* 0x0000000207127224 */ /* 0x040fe400078e0212 */
[----:B------:R-:W-:Y:S01]  /*2b70*/  VIADD R16, R0, 0x1aa ;  /* 0x000001aa00107836 */ /* 0x000fe20000000000 */
[----:B------:R0:W-:Y:S01]  /*2b80*/  STL [R1+0x1a8], R8 ;  /* 0x0001a80801007387 */ /* 0x0001e20000100800 */
[--C-:B------:R-:W-:Y:S01]  /*2b90*/  @!P5 IMAD.IADD R4, R4, 0x1, -R7.reuse ;  /* 0x000000010404d824 */ /* 0x100fe200078e0a07 */
[----:B------:R-:W-:Y:S01]  /*2ba0*/  ISETP.GT.U32.AND P5, PT, R7, R18, PT ;  /* 0x000000120700720c */ /* 0x000fe20003fa4070 */
[--C-:B------:R-:W-:Y:S01]  /*2bb0*/  @!P4 IMAD.IADD R13, R13, 0x1, -R7.reuse ;  /* 0x000000010d0dc824 */ /* 0x100fe200078e0a07 */
[----:B------:R-:W-:Y:S01]  /*2bc0*/  ISETP.GE.AND P0, PT, R16, RZ, PT ;  /* 0x000000ff1000720c */ /* 0x000fe20003f06270 */
[C---:B------:R-:W-:Y:S01]  /*2bd0*/  VIADD R2, R0.reuse, 0x1a6 ;  /* 0x000001a600027836 */ /* 0x040fe20000000000 */
[----:B------:R-:W-:Y:S01]  /*2be0*/  IABS R16, R16 ;  /* 0x0000001000107213 */ /* 0x000fe20000000000 */
[C---:B------:R-:W-:Y:S01]  /*2bf0*/  VIADD R5, R0.reuse, 0x1a8 ;  /* 0x000001a800057836 */ /* 0x040fe20000000000 */
[----:B------:R-:W-:Y:S01]  /*2c00*/  ISETP.GT.U32.AND P4, PT, R7, R13, PT ;  /* 0x0000000d0700720c */ /* 0x000fe20003f84070 */
[----:B------:R-:W-:Y:S01]  /*2c10*/  @!P6 IMAD.MOV R4, RZ, RZ, -R4 ;  /* 0x000000ffff04e224 */ /* 0x000fe200078e0a04 */
[----:B------:R-:W-:Y:S01]  /*2c20*/  IABS R10, R2 ;  /* 0x00000002000a7213 */ /* 0x000fe20000000000 */
[----:B0-----:R-:W-:Y:S01]  /*2c30*/  IMAD.MOV.U32 R8, RZ, RZ, R6 ;  /* 0x000000ffff087224 */ /* 0x001fe200078e0006 */
[----:B------:R-:W-:Y:S01]  /*2c40*/  IABS R9, R5 ;  /* 0x0000000500097213 */ /* 0x000fe20000000000 */
[----:B------:R-:W-:Y:S01]  /*2c50*/  VIADD R11, R0, 0x1a2 ;  /* 0x000001a2000b7836 */ /* 0x000fe20000000000 */
[----:B------:R-:W-:Y:S01]  /*2c60*/  ISETP.GE.AND P6, PT, R2, RZ, PT ;  /* 0x000000ff0200720c */ /* 0x000fe20003fc6270 */
[----:B------:R-:W-:Y:S01]  /*2c70*/  @!P3 IMAD.MOV R8, RZ, RZ, -R8 ;  /* 0x000000ffff08b224 */ /* 0x000fe200078e0a08 */
[----:B------:R-:W-:Y:S01]  /*2c80*/  ISETP.GE.AND P3, PT, R5, RZ, PT ;  /* 0x000000ff0500720c */ /* 0x000fe20003f66270 */
[--C-:B------:R-:W-:Y:S01]  /*2c90*/  @!P5 IMAD.IADD R18, R18, 0x1, -R7.reuse ;  /* 0x000000011212d824 */ /* 0x100fe200078e0a07 */
[----:B------:R-:W-:Y:S01]  /*2ca0*/  IABS R17, R11 ;  /* 0x0000000b00117213 */ /* 0x000fe20000000000 */
[----:B------:R-:W-:Y:S01]  /*2cb0*/  IMAD.HI.U32 R5, R3, R10, RZ ;  /* 0x0000000a03057227 */ /* 0x000fe200078e00ff */
[----:B------:R0:W-:Y:S02]  /*2cc0*/  STL [R1+0x1ac], R8 ;  /* 0x0001ac0801007387 */ /* 0x0001e40000100800 */
[----:B------:R-:W-:Y:S01]  /*2cd0*/  ISETP.GT.U32.AND P5, PT, R7, R18, PT ;  /* 0x000000120700720c */ /* 0x000fe20003fa4070 */
[----:B------:R-:W-:Y:S01]  /*2ce0*/  IMAD.HI.U32 R6, R3, R9, RZ ;  /* 0x0000000903067227 */ /* 0x000fe200078e00ff */
[----:B------:R-:W-:Y:S03]  /*2cf0*/  STL [R1+0x1b0], R4 ;  /* 0x0001b00401007387 */ /* 0x000fe60000100800 */
[----:B------:R-:W-:-:S02]  /*2d00*/  @!P4 IMAD.IADD R13, R13, 0x1, -R7 ;  /* 0x000000010d0dc824 */ /* 0x000fc400078e0a07 */
[----:B------:R-:W-:Y:S02]  /*2d10*/  IMAD.MOV R5, RZ, RZ, -R5 ;  /* 0x000000ffff057224 */ /* 0x000fe400078e0a05 */
[----:B0-----:R-:W-:-:S04]  /*2d20*/  IMAD.HI.U32 R8, R3, R16, RZ ;  /* 0x0000001003087227 */ /* 0x001fc800078e00ff */
[----:B------:R-:W-:Y:S02]  /*2d30*/  IMAD.MOV R8, RZ, RZ, -R8 ;  /* 0x000000ffff087224 */ /* 0x000fe400078e0a08 */
[----:B------:R-:W-:Y:S02]  /*2d40*/  IMAD.MOV R6, RZ, RZ, -R6 ;  /* 0x000000ffff067224 */ /* 0x000fe400078e0a06 */
[C---:B------:R-:W-:Y:S02]  /*2d50*/  IMAD R16, R7.reuse, R8, R16 ;  /* 0x0000000807107224 */ /* 0x040fe400078e0210 */
[C---:B------:R-:W-:Y:S02]  /*2d60*/  IMAD R10, R7.reuse, R5, R10 ;  /* 0x00000005070a7224 */ /* 0x040fe400078e020a */
[----:B------:R-:W-:Y:S01]  /*2d70*/  IMAD.MOV.U32 R15, RZ, RZ, R13 ;  /* 0x000000ffff0f7224 */ /* 0x000fe200078e000d */
[C---:B------:R-:W-:Y:S01]  /*2d80*/  ISETP.GT.U32.AND P4, PT, R7.reuse, R16, PT ;  /* 0x000000100700720c */ /* 0x040fe20003f84070 */
[----:B------:R-:W-:-:S02]  /*2d90*/  IMAD R9, R7, R6, R9 ;  /* 0x0000000607097224 */ /* 0x000fc400078e0209 */
[----:B------:R-:W-:Y:S01]  /*2da0*/  @!P1 IMAD.MOV R15, RZ, RZ, -R15 ;  /* 0x000000ffff0f9224 */ /* 0x000fe200078e0a0f */
[C---:B------:R-:W-:Y:S01]  /*2db0*/  ISETP.GT.U32.AND P1, PT, R7.reuse, R10, PT ;  /* 0x0000000a0700720c */ /* 0x040fe20003f24070 */
[----:B------:R-:W-:Y:S02]  /*2dc0*/  VIADD R2, R0, 0x1a4 ;  /* 0x000001a400027836 */ /* 0x000fe40000000000 */
[--C-:B------:R-:W-:Y:S01]  /*2dd0*/  @!P5 IMAD.IADD R18, R18, 0x1, -R7.reuse ;  /* 0x000000011212d824 */ /* 0x100fe200078e0a07 */
[----:B------:R-:W-:Y:S01]  /*2de0*/  ISETP.GT.U32.AND P5, PT, R7, R9, PT ;  /* 0x000000090700720c */ /* 0x000fe20003fa4070 */
[----:B------:R0:W-:Y:S01]  /*2df0*/  STL [R1+0x1b8], R15 ;  /* 0x0001b80f01007387 */ /* 0x0001e20000100800 */
[----:B------:R-:W-:Y:S01]  /*2e00*/  IABS R5, R2 ;  /* 0x0000000200057213 */ /* 0x000fe20000000000 */
[----:B------:R-:W-:Y:S02]  /*2e10*/  VIADD R8, R0, 0x1a0 ;  /* 0x000001a000087836 */ /* 0x000fe40000000000 */
[----:B------:R-:W-:-:S02]  /*2e20*/  @!P4 IMAD.IADD R16, R16, 0x1, -R7 ;  /* 0x000000011010c824 */ /* 0x000fc400078e0a07 */
[----:B------:R-:W-:Y:S01]  /*2e30*/  IMAD.HI.U32 R13, R3, R5, RZ ;  /* 0x00000005030d7227 */ /* 0x000fe200078e00ff */
[----:B------:R-:W-:Y:S02]  /*2e40*/  IABS R12, R8 ;  /* 0x00000008000c7213 */ /* 0x000fe40000000000 */
[----:B------:R-:W-:Y:S01]  /*2e50*/  ISETP.GT.U32.AND P4, PT, R7, R16, PT ;  /* 0x000000100700720c */ /* 0x000fe20003f84070 */
[----:B0-----:R-:W-:Y:S02]  /*2e60*/  IMAD.MOV.U32 R15, RZ, RZ, R18 ;  /* 0x000000ffff0f7224 */ /* 0x001fe400078e0012 */
[----:B------:R-:W-:Y:S02]  /*2e70*/  @!P1 IMAD.IADD R10, R10, 0x1, -R7 ;  /* 0x000000010a0a9824 */ /* 0x000fe400078e0a07 */
[----:B------:R-:W-:Y:S02]  /*2e80*/  IMAD.MOV R13, RZ, RZ, -R13 ;  /* 0x000000ffff0d7224 */ /* 0x000fe400078e0a0d */
[----:B------:R-:W-:Y:S01]  /*2e90*/  @!P5 IMAD.IADD R9, R9, 0x1, -R7 ;  /* 0x000000010909d824 */ /* 0x000fe200078e0a07 */
[C---:B------:R-:W-:Y:S01]  /*2ea0*/  ISETP.GT.U32.AND P1, PT, R7.reuse, R10, PT ;  /* 0x0000000a0700720c */ /* 0x040fe20003f24070 */
[----:B------:R-:W-:Y:S01]  /*2eb0*/  @!P2 IMAD.MOV R15, RZ, RZ, -R15 ;  /* 0x000000ffff0fa224 */ /* 0x000fe200078e0a0f */
[----:B------:R-:W-:Y:S01]  /*2ec0*/  ISETP.GE.AND P2, PT, R2, RZ, PT ;  /* 0x000000ff0200720c */ /* 0x000fe20003f46270 */
[----:B------:R-:W-:Y:S01]  /*2ed0*/  VIADD R4, R0, 0x19e ;  /* 0x0000019e00047836 */ /* 0x000fe20000000000 */
[C---:B------:R-:W-:Y:S01]  /*2ee0*/  ISETP.GT.U32.AND P5, PT, R7.reuse, R9, PT ;  /* 0x000000090700720c */ /* 0x040fe20003fa4070 */
[----:B------:R-:W-:Y:S01]  /*2ef0*/  IMAD R2, R7, R13, R5 ;  /* 0x0000000d07027224 */ /* 0x000fe200078e0205 */
[----:B------:R0:W-:Y:S01]  /*2f00*/  STL [R1+0x1bc], R15 ;  /* 0x0001bc0f01007387 */ /* 0x0001e20000100800 */
[----:B------:R-:W-:Y:S01]  /*2f10*/  @!P4 IMAD.IADD R16, R16, 0x1, -R7 ;  /* 0x000000011010c824 */ /* 0x000fe200078e0a07 */
[----:B------:R-:W-:Y:S01]  /*2f20*/  IABS R6, R4 ;  /* 0x0000000400067213 */ /* 0x000fe20000000000 */
[----:B------:R-:W-:Y:S01]  /*2f30*/  IMAD.HI.U32 R5, R3, R12, RZ ;  /* 0x0000000c03057227 */ /* 0x000fe200078e00ff */
[----:B------:R-:W-:-:S03]  /*2f40*/  ISETP.GT.U32.AND P4, PT, R7, R2, PT ;  /* 0x000000020700720c */ /* 0x000fc60003f84070 */
[----:B------:R-:W-:-:S04]  /*2f50*/  IMAD.HI.U32 R18, R3, R17, RZ ;  /* 0x0000001103127227 */ /* 0x000fc800078e00ff */
[----:B0-----:R-:W-:Y:S02]  /*2f60*/  IMAD.MOV.U32 R15, RZ, RZ, R16 ;  /* 0x000000ffff0f7224 */ /* 0x001fe400078e0010 */
[----:B------:R-:W-:-:S04]  /*2f70*/  IMAD.HI.U32 R13, R3, R6, RZ ;  /* 0x00000006030d7227 */ /* 0x000fc800078e00ff */
[----:B------:R-:W-:Y:S02]  /*2f80*/  IMAD.MOV R5, RZ, RZ, -R5 ;  /* 0x000000ffff057224 */ /* 0x000fe400078e0a05 */
[----:B------:R-:W-:Y:S02]  /*2f90*/  @!P0 IMAD.MOV R15, RZ, RZ, -R15 ;  /* 0x000000ffff0f8224 */ /* 0x000fe400078e0a0f */
[----:B------:R-:W-:Y:S02]  /*2fa0*/  IMAD.MOV R18, RZ, RZ, -R18 ;  /* 0x000000ffff127224 */ /* 0x000fe400078e0a12 */
[----:B------:R-:W-:Y:S01]  /*2fb0*/  IMAD.MOV R13, RZ, RZ, -R13 ;  /* 0x000000ffff0d7224 */ /* 0x000fe200078e0a0d */
[----:B------:R0:W-:Y:S01]  /*2fc0*/  STL [R1+0x1c0], R15 ;  /* 0x0001c00f01007387 */ /* 0x0001e20000100800 */
[----:B------:R-:W-:Y:S02]  /*2fd0*/  IMAD R12, R7, R5, R12 ;  /* 0x00000005070c7224 */ /* 0x000fe400078e020c */
[----:B------:R-:W-:-:S02]  /*2fe0*/  @!P1 IMAD.IADD R10, R10, 0x1, -R7 ;  /* 0x000000010a0a9824 */ /* 0x000fc400078e0a07 */
[----:B------:R-:W-:Y:S01]  /*2ff0*/  VIADD R5, R0, 0x19c ;  /* 0x0000019c00057836 */ /* 0x000fe20000000000 */
[----:B------:R-:W-:Y:S01]  /*3000*/  ISETP.GT.U32.AND P1, PT, R7, R12, PT ;  /* 0x0000000c0700720c */ /* 0x000fe20003f24070 */
[----:B------:R-:W-:Y:S01]  /*3010*/  @!P5 IMAD.IADD R9, R9, 0x1, -R7 ;  /* 0x000000010909d824 */ /* 0x000fe200078e0a07 */
[----:B------:R-:W-:Y:S01]  /*3020*/  ISETP.GE.AND P5, PT, R11, RZ, PT ;  /* 0x000000ff0b00720c */ /* 0x000fe20003fa6270 */
[C---:B------:R-:W-:Y:S02]  /*3030*/  IMAD R11, R7.reuse, R18, R17 ;  /* 0x00000012070b7224 */ /* 0x040fe400078e0211 */
[C---:B------:R-:W-:Y:S01]  /*3040*/  IMAD R6, R7.reuse, R13, R6 ;  /* 0x0000000d07067224 */ /* 0x040fe200078e0206 */
[----:B------:R-:W-:Y:S01]  /*3050*/  IABS R13, R5 ;  /* 0x00000005000d7213 */ /* 0x000fe20000000000 */
[----:B0-----:R-:W-:Y:S01]  /*3060*/  IMAD.MOV.U32 R15, RZ, RZ, R10 ;  /* 0x000000ffff0f7224 */ /* 0x001fe200078e000a */
[----:B------:R-:W-:Y:S01]  /*3070*/  ISETP.GT.U32.AND P0, PT, R7, R11, PT ;  /* 0x0000000b0700720c */ /* 0x000fe20003f04070 */
[----:B------:R-:W-:-:S02]  /*3080*/  @!P4 IMAD.IADD R2, R2, 0x1, -R7 ;  /* 0x000000010202c824 */ /* 0x000fc400078e0a07 */
[----:B------:R-:W-:Y:S01]  /*3090*/  @!P6 IMAD.MOV R15, RZ, RZ, -R15 ;  /* 0x000000ffff0fe224 */ /* 0x000fe200078e0a0f */
[C---:B------:R-:W-:Y:S01]  /*30a0*/  ISETP.GT.U32.AND P6, PT, R7.reuse, R6, PT ;  /* 0x000000060700720c */ /* 0x040fe20003fc4070 */
[----:B------:R-:W-:Y:S01]  /*30b0*/  IMAD.MOV.U32 R16, RZ, RZ, R9 ;  /* 0x000000ffff107224 */ /* 0x000fe200078e0009 */
[----:B------:R-:W-:Y:S01]  /*30c0*/  ISETP.GT.U32.AND P4, PT, R7, R2, PT ;  /* 0x000000020700720c */ /* 0x000fe20003f84070 */
[----:B------:R-:W-:Y:S02]  /*30d0*/  IMAD.MOV.U32 R9, RZ, RZ, R13 ;  /* 0x000000ffff097224 */ /* 0x000fe400078e000d */
[----:B------:R-:W-:Y:S01]  /*30e0*/  @!P3 IMAD.MOV R16, RZ, RZ, -R16 ;  /* 0x000000ffff10b224 */ /* 0x000fe200078e0a10 */
[----:B------:R-:W-:Y:S01]  /*30f0*/  ISETP.GE.AND P3, PT, R8, RZ, PT ;  /* 0x000000ff0800720c */ /* 0x000fe20003f66270 */
[----:B------:R-:W-:Y:S02]  /*3100*/  VIADD R10, R0, 0x19a ;  /* 0x0000019a000a7836 */ /* 0x000fe40000000000 */
[----:B------:R-:W-:Y:S01]  /*3110*/  IMAD.HI.U32 R8, R3, R9, RZ ;  /* 0x0000000903087227 */ /* 0x000fe200078e00ff */
[----:B------:R-:W-:Y:S02]  /*3120*/  STL [R1+0x1c4], R16 ;  /* 0x0001c41001007387 */ /* 0x000fe40000100800 */
[----:B------:R-:W-:Y:S01]  /*3130*/  IABS R13, R10 ;  /* 0x0000000a000d7213 */ /* 0x000fe20000000000 */
[----:B------:R-:W-:Y:S01]  /*3140*/  @!P1 IMAD.IADD R12, R12, 0x1, -R7 ;  /* 0x000000010c0c9824 */ /* 0x000fe200078e0a07 */
[----:B------:R0:W-:Y:S01]  /*3150*/  STL [R1+0x1ec], R15 ;  /* 0x0001ec0f01007387 */ /* 0x0001e20000100800 */
[----:B------:R-:W-:-:S02]  /*3160*/  IMAD.MOV R8, RZ, RZ, -R8 ;  /* 0x000000ffff087224 */ /* 0x000fc400078e0a08 */
[--C-:B------:R-:W-:Y:S01]  /*3170*/  @!P0 IMAD.IADD R11, R11, 0x1, -R7.reuse ;  /* 0x000000010b0b8824 */ /* 0x100fe200078e0a07 */
[----:B------:R-:W-:Y:S01]  /*3180*/  ISETP.GE.AND P0, PT, R5, RZ, PT ;  /* 0x000000ff0500720c */ /* 0x000fe20003f06270 */
[--C-:B------:R-:W-:Y:S01]  /*3190*/  @!P6 IMAD.IADD R6, R6, 0x1, -R7.reuse ;  /* 0x000000010606e824 */ /* 0x100fe200078e0a07 */
[C---:B------:R-:W-:Y:S01]  /*31a0*/  ISETP.GT.U32.AND P6, PT, R7.reuse, R12, PT ;  /* 0x0000000c0700720c */ /* 0x040fe20003fc4070 */
[----:B------:R-:W-:Y:S01]  /*31b0*/  @!P4 IMAD.IADD R2, R2, 0x1, -R7 ;  /* 0x000000010202c824 */ /* 0x000fe200078e0a07 */
[C---:B------:R-:W-:Y:S01]  /*31c0*/  ISETP.GT.U32.AND P1, PT, R7.reuse, R11, PT ;  /* 0x0000000b0700720c */ /* 0x040fe20003f24070 */
[----:B------:R-:W-:Y:S01]  /*31d0*/  IMAD R9, R7, R8, R9 ;  /* 0x0000000807097224 */ /* 0x000fe200078e0209 */
[----:B------:R-:W-:Y:S01]  /*31e0*/  ISETP.GE.AND P4, PT, R4, RZ, PT ;  /* 0x000000ff0400720c */ /* 0x000fe20003f86270 */
[----:B------:R-:W-:-:S04]  /*31f0*/  IMAD.HI.U32 R8, R3, R13, RZ ;  /* 0x0000000d03087227 */ /* 0x000fc800078e00ff */
[----:B0-----:R-:W-:Y:S02]  /*3200*/  IMAD.MOV.U32 R15, RZ, RZ, R2 ;  /* 0x000000ffff0f7224 */ /* 0x001fe400078e0002 */
[----:B------:R-:W-:Y:S02]  /*3210*/  IMAD.MOV R8, RZ, RZ, -R8 ;  /* 0x000000ffff087224 */ /* 0x000fe400078e0a08 */
[----:B------:R-:W-:Y:S01]  /*3220*/  @!P2 IMAD.MOV R15, RZ, RZ, -R15 ;  /* 0x000000ffff0fa224 */ /* 0x000fe200078e0a0f */
[C---:B------:R-:W-:Y:S01]  /*3230*/  ISETP.GT.U32.AND P2, PT, R7.reuse, R6, PT ;  /* 0x000000060700720c */ /* 0x040fe20003f44070 */
[C---:B------:R-:W-:Y:S02]  /*3240*/  IMAD R13, R7.reuse, R8, R13 ;  /* 0x00000008070d7224 */ /* 0x040fe400078e020d */
[----:B------:R-:W-:Y:S01]  /*3250*/  @!P6 IMAD.IADD R12, R12, 0x1, -R7 ;  /* 0x000000010c0ce824 */ /* 0x000fe200078e0a07 */
[----:B------:R0:W-:Y:S01]  /*3260*/  STL [R1+0x1f0], R15 ;  /* 0x0001f00f01007387 */ /* 0x0001e20000100800 */
[C---:B------:R-:W-:Y:S01]  /*3270*/  VIADD R5, R0.reuse, 0x194 ;  /* 0x0000019400057836 */ /* 0x040fe20000000000 */
[----:B------:R-:W-:Y:S01]  /*3280*/  ISETP.GT.U32.AND P6, PT, R7, R13, PT ;  /* 0x0000000d0700720c */ /* 0x000fe20003fc4070 */
[----:B------:R-:W-:-:S02]  /*3290*/  VIADD R4, R0, 0x198 ;  /* 0x0000019800047836 */ /* 0x000fc40000000000 */
[--C-:B------:R-:W-:Y:S01]  /*32a0*/  @!P1 IMAD.IADD R11, R11, 0x1, -R7.reuse ;  /* 0x000000010b0b9824 */ /* 0x100fe200078e0a07 */
[----:B------:R-:W-:Y:S01]  /*32b0*/  ISETP.GT.U32.AND P1, PT, R7, R9, PT ;  /* 0x000000090700720c */ /* 0x000fe20003f24070 */
[----:B------:R-:W-:Y:S01]  /*32c0*/  VIADD R2, R0, 0x196 ;  /* 0x0000019600027836 */ /* 0x000fe20000000000 */
[----:B------:R-:W-:Y:S01]  /*32d0*/  IABS R17, R5 ;  /* 0x0000000500117213 */ /* 0x000fe20000000000 */
[----:B------:R-:W-:Y:S01]  /*32e0*/  @!P2 IMAD.IADD R6, R6, 0x1, -R7 ;  /* 0x000000010606a824 */ /* 0x000fe200078e0a07 */
[----:B------:R-:W-:Y:S01]  /*32f0*/  IABS R16, R4 ;  /* 0x0000000400107213 */ /* 0x000fe20000000000 */
[----:B0-----:R-:W-:Y:S01]  /*3300*/  IMAD.MOV.U32 R15, RZ, RZ, R11 ;  /* 0x000000ffff0f7224 */ /* 0x001fe200078e000b */
[----:B------:R-:W-:Y:S01]  /*3310*/  ISETP.GE.AND P2, PT, R10, RZ, PT ;  /* 0x000000ff0a00720c */ /* 0x000fe20003f46270 */
[----:B------:R-:W-:Y:S01]  /*3320*/  IMAD.MOV.U32 R10, RZ, RZ, R17 ;  /* 0x000000ffff0a7224 */ /* 0x000fe200078e0011 */
[----:B------:R-:W-:Y:S01]  /*3330*/  IABS R8, R2 ;  /* 0x0000000200087213 */ /* 0x000fe20000000000 */
[----:B------:R-:W-:-:S04]  /*3340*/  IMAD.HI.U32 R17, R3, R16, RZ ;  /* 0x0000001003117227 */ /* 0x000fc800078e00ff */
[----:B------:R-:W-:Y:S02]  /*3350*/  @!P6 IMAD.IADD R13, R13, 0x1, -R7 ;  /* 0x000000010d0de824 */ /* 0x000fe400078e0a07 */
[----:B------:R-:W-:-:S03]  /*3360*/  IMAD.HI.U32 R18, R3, R8, RZ ;  /* 0x0000000803127227 */ /* 0x000fc600078e00ff */
[----:B------:R-:W-:Y:S01]  /*3370*/  ISETP.GT.U32.AND P6, PT, R7, R13, PT ;  /* 0x0000000d0700720c */ /* 0x000fe20003fc4070 */
[----:B------:R-:W-:Y:S02]  /*3380*/  IMAD.MOV R17, RZ, RZ, -R17 ;  /* 0x000000ffff117224 */ /* 0x000fe400078e0a11 */
[----:B------:R-:W-:Y:S01]  /*3390*/  @!P1 IMAD.IADD R9, R9, 0x1, -R7 ;  /* 0x0000000109099824 */ /* 0x000fe200078e0a07 */
[----:B------:R-:W-:Y:S01]  /*33a0*/  ISETP.GE.AND P1, PT, R4, RZ, PT ;  /* 0x000000ff0400720c */ /* 0x000fe20003f26270 */
[----:B------:R-:W-:-:S04]  /*33b0*/  IMAD.HI.U32 R4, R3, R10, RZ ;  /* 0x0000000a03047227 */ /* 0x000fc800078e00ff */
[----:B------:R-:W-:Y:S02]  /*33c0*/  IMAD.MOV R11, RZ, RZ, -R18 ;  /* 0x000000ffff0b7224 */ /* 0x000fe400078e0a12 */
[C---:B------:R-:W-:Y:S02]  /*33d0*/  IMAD R16, R7.reuse, R17, R16 ;  /* 0x0000001107107224 */ /* 0x040fe400078e0210 */
[----:B------:R-:W-:Y:S01]  /*33e0*/  @!P5 IMAD.MOV R15, RZ, RZ, -R15 ;  /* 0x000000ffff0fd224 */ /* 0x000fe200078e0a0f */
[C---:B------:R-:W-:Y:S01]  /*33f0*/  ISETP.GT.U32.AND P5, PT, R7.reuse, R9, PT ;  /* 0x000000090700720c */ /* 0x040fe20003fa4070 */
[----:B------:R-:W-:Y:S02]  /*3400*/  IMAD.MOV R4, RZ, RZ, -R4 ;  /* 0x000000ffff047224 */ /* 0x000fe400078e0a04 */
[C---:B------:R-:W-:Y:S01]  /*3410*/  IMAD R8, R7.reuse, R11, R8 ;  /* 0x0000000b07087224 */ /* 0x040fe200078e0208 */
[----:B------:R-:W-:Y:S01]  /*3420*/  STL [R1+0x1f4], R15 ;  /* 0x0001f40f01007387 */ /* 0x000fe20000100800 */
[----:B------:R-:W-:Y:S01]  /*3430*/  @!P3 IMAD.MOV R12, RZ, RZ, -R12 ;  /* 0x000000ffff0cb224 */ /* 0x000fe200078e0a0c */
[C---:B------:R-:W-:Y:S01]  /*3440*/  ISETP.GT.U32.AND P3, PT, R7.reuse, R16, PT ;  /* 0x000000100700720c */ /* 0x040fe20003f64070 */
[----:B------:R-:W-:-:S02]  /*3450*/  IMAD R10, R7, R4, R10 ;  /* 0x00000004070a7224 */ /* 0x000fc400078e020a */
[----:B------:R-:W-:Y:S01]  /*3460*/  @!P4 IMAD.MOV R6, RZ, RZ, -R6 ;  /* 0x000000ffff06c224 */ /* 0x000fe200078e0a06 */
[----:B------:R-:W-:Y:S01]  /*3470*/  ISETP.GT.U32.AND P4, PT, R7, R8, PT ;  /* 0x000000080700720c */ /* 0x000fe20003f84070 */
[--C-:B------:R-:W-:Y:S01]  /*3480*/  @!P6 IMAD.IADD R13, R13, 0x1, -R7.reuse ;  /* 0x000000010d0de824 */ /* 0x100fe200078e0a07 */
[----:B------:R-:W-:Y:S01]  /*3490*/  ISETP.GT.U32.AND P6, PT, R7, R10, PT ;  /* 0x0000000a0700720c */ /* 0x000fe20003fc4070 */
[----:B------:R-:W-:Y:S01]  /*34a0*/  VIADD R17, R0, 0x192 ;  /* 0x0000019200117836 */ /* 0x000fe20000000000 */
[----:B------:R-:W-:Y:S01]  /*34b0*/  STL [R1+0x1f8], R12 ;  /* 0x0001f80c01007387 */ /* 0x000fe20000100800 */
[--C-:B------:R-:W-:Y:S01]  /*34c0*/  @!P5 IMAD.IADD R9, R9, 0x1, -R7.reuse ;  /* 0x000000010909d824 */ /* 0x100fe200078e0a07 */
[----:B------:R-:W-:Y:S01]  /*34d0*/  ISETP.GE.AND P5, PT, R2, RZ, PT ;  /* 0x000000ff0200720c */ /* 0x000fe20003fa6270 */
[----:B------:R-:W-:Y:S01]  /*34e0*/  VIADD R2, R0, 0x190 ;  /* 0x0000019000027836 */ /* 0x000fe20000000000 */
[----:B------:R-:W-:Y:S01]  /*34f0*/  IABS R4, R17 ;  /* 0x0000001100047213 */ /* 0x000fe20000000000 */
[----:B------:R-:W-:Y:S01]  /*3500*/  @!P3 IMAD.IADD R16, R16, 0x1, -R7 ;  /* 0x000000011010b824 */ /* 0x000fe200078e0a07 */
[----:B------:R0:W-:Y:S01]  /*3510*/  STL [R1+0x1fc], R6 ;  /* 0x0001fc0601007387 */ /* 0x0001e20000100800 */
[----:B------:R-:W-:Y:S01]  /*3520*/  ISETP.GE.AND P3, PT, R5, RZ, PT ;  /* 0x000000ff0500720c */ /* 0x000fe20003f66270 */
[----:B------:R-:W-:-:S02]  /*3530*/  VIADD R5, R0, 0x18e ;  /* 0x0000018e00057836 */ /* 0x000fc40000000000 */
[--C-:B------:R-:W-:Y:S01]  /*3540*/  @!P4 IMAD.IADD R8, R8, 0x1, -R7.reuse ;  /* 0x000000010808c824 */ /* 0x100fe200078e0a07 */
[----:B------:R-:W-:Y:S01]  /*3550*/  ISETP.GT.U32.AND P4, PT, R7, R16, PT ;  /* 0x000000100700720c */ /* 0x000fe20003f84070 */
[----:B------:R-:W-:Y:S01]  /*3560*/  IMAD.HI.U32 R11, R3, R4, RZ ;  /* 0x00000004030b7227 */ /* 0x000fe200078e00ff */
[----:B------:R-:W-:Y:S02]  /*3570*/  IABS R19, R5 ;  /* 0x0000000500137213 */ /* 0x000fe40000000000 */
[----:B0-----:R-:W-:Y:S01]  /*3580*/  IABS R6, R2 ;  /* 0x0000000200067213 */ /* 0x001fe20000000000 */
[----:B------:R-:W-:Y:S01]  /*3590*/  @!P6 IMAD.IADD R10, R10, 0x1, -R7 ;  /* 0x000000010a0ae824 */ /* 0x000fe200078e0a07 */
[----:B------:R-:W-:Y:S01]  /*35a0*/  ISETP.GT.U32.AND P6, PT, R7, R8, PT ;  /* 0x000000080700720c */ /* 0x000fe20003fc4070 */
[----:B------:R-:W-:Y:S02]  /*35b0*/  IMAD.MOV.U32 R12, RZ, RZ, R9 ;  /* 0x000000ffff0c7224 */ /* 0x000fe400078e0009 */
[----:B------:R-:W-:-:S02]  /*35c0*/  IMAD.MOV R11, RZ, RZ, -R11 ;  /* 0x000000ffff0b7224 */ /* 0x000fc400078e0a0b */
[----:B------:R-:W-:-:S04]  /*35d0*/  IMAD.HI.U32 R9, R3, R6, RZ ;  /* 0x0000000603097227 */ /* 0x000fc800078e00ff */
[C---:B------:R-:W-:Y:S02]  /*35e0*/  IMAD R4, R7.reuse, R11, R4 ;  /* 0x0000000b07047224 */ /* 0x040fe400078e0204 */
[----:B------:R-:W-:Y:S02]  /*35f0*/  IMAD.MOV R9, RZ, RZ, -R9 ;  /* 0x000000ffff097224 */ /* 0x000fe400078e0a09 */
[--C-:B------:R-:W-:Y:S01]  /*3600*/  @!P4 IMAD.IADD R16, R16, 0x1, -R7.reuse ;  /* 0x000000011010c824 */ /* 0x100fe200078e0a07 */
[C---:B------:R-:W-:Y:S01]  /*3610*/  ISETP.GT.U32.AND P4, PT, R7.reuse, R4, PT ;  /* 0x000000040700720c */ /* 0x040fe20003f84070 */
[C---:B------:R-:W-:Y:S02]  /*3620*/  IMAD R6, R7.reuse, R9, R6 ;  /* 0x0000000907067224 */ /* 0x040fe400078e0206 */
[----:B------:R-:W-:Y:S02]  /*3630*/  @!P6 IMAD.IADD R8, R8, 0x1, -R7 ;  /* 0x000000010808e824 */ /* 0x000fe400078e0a07 */
[----:B------:R-:W-:Y:S01]  /*3640*/  VIADD R11, R0, 0x18c ;  /* 0x0000018c000b7836 */ /* 0x000fe20000000000 */
[----:B------:R-:W-:Y:S01]  /*3650*/  ISETP.GT.U32.AND P6, PT, R7, R6, PT ;  /* 0x000000060700720c */ /* 0x000fe20003fc4070 */
[----:B------:R-:W-:-:S03]  /*3660*/  IMAD.HI.U32 R20, R3, R19, RZ ;  /* 0x0000001303147227 */ /* 0x000fc600078e00ff */
[----:B------:R-:W-:Y:S01]  /*3670*/  IABS R9, R11 ;  /* 0x0000000b00097213 */ /* 0x000fe20000000000 */
[----:B------:R-:W-:Y:S01]  /*3680*/  @!P0 IMAD.MOV R12, RZ, RZ, -R12 ;  /* 0x000000ffff0c8224 */ /* 0x000fe200078e0a0c */
[C---:B------:R-:W-:Y:S01]  /*3690*/  ISETP.GT.U32.AND P0, PT, R7.reuse, R10, PT ;  /* 0x0000000a0700720c */ /* 0x040fe20003f04070 */
[--C-:B------:R-:W-:Y:S01]  /*36a0*/  @!P4 IMAD.IADD R4, R4, 0x1, -R7.reuse ;  /* 0x000000010404c824 */ /* 0x100fe200078e0a07 */
[----:B------:R-:W-:Y:S01]  /*36b0*/  ISETP.GE.AND P4, PT, R2, RZ, PT ;  /* 0x000000ff0200720c */ /* 0x000fe20003f86270 */
[----:B------:R-:W-:Y:S01]  /*36c0*/  IMAD.MOV.U32 R15, RZ, RZ, R16 ;  /* 0x000000ffff0f7224 */ /* 0x000fe200078e0010 */
[----:B------:R0:W-:Y:S01]  /*36d0*/  STL [R1+0x210], R12 ;  /* 0x0002100c01007387 */ /* 0x0001e20000100800 */
[----:B------:R-:W-:Y:S02]  /*36e0*/  IMAD.MOV R20, RZ, RZ, -R20 ;  /* 0x000000ffff147224 */ /* 0x000fe400078e0a14 */
[----:B------:R-:W-:Y:S01]  /*36f0*/  @!P6 IMAD.IADD R6, R6, 0x1, -R7 ;  /* 0x000000010606e824 */ /* 0x000fe200078e0a07 */
[----:B------:R-:W-:Y:S01]  /*3700*/  ISETP.GT.U32.AND P6, PT, R7, R4, PT ;  /* 0x000000040700720c */ /* 0x000fe20003fc4070 */
[----:B------:R-:W-:-:S04]  /*3710*/  IMAD.HI.U32 R18, R3, R9, RZ ;  /* 0x0000000903127227 */ /* 0x000fc800078e00ff */
[----:B------:R-:W-:Y:S01]  /*3720*/  @!P2 IMAD.MOV R13, RZ, RZ, -R13 ;  /* 0x000000ffff0da224 */ /* 0x000fe200078e0a0d */
[C---:B------:R-:W-:Y:S01]  /*3730*/  ISETP.GT.U32.AND P2, PT, R7.reuse, R6, PT ;  /* 0x000000060700720c */ /* 0x040fe20003f44070 */
[----:B------:R-:W-:Y:S02]  /*3740*/  @!P1 IMAD.MOV R15, RZ, RZ, -R15 ;  /* 0x000000ffff0f9224 */ /* 0x000fe400078e0a0f */
[----:B------:R-:W-:Y:S01]  /*3750*/  @!P5 IMAD.MOV R8, RZ, RZ, -R8 ;  /* 0x000000ffff08d224 */ /* 0x000fe200078e0a08 */
[----:B------:R-:W-:Y:S01]  /*3760*/  STL [R1+0x218], R13 ;  /* 0x0002180d01007387 */ /* 0x000fe20000100800 */
[----:B------:R-:W-:Y:S01]  /*3770*/  IMAD R2, R7, R20, R19 ;  /* 0x0000001407027224 */ /* 0x000fe200078e0213 */
[----:B------:R-:W-:Y:S01]  /*3780*/  ISETP.GE.AND P5, PT, R5, RZ, PT ;  /* 0x000000ff0500720c */ /* 0x000fe20003fa6270 */
[----:B------:R-:W-:Y:S01]  /*3790*/  IMAD.MOV R18, RZ, RZ, -R18 ;  /* 0x000000ffff127224 */ /* 0x000fe200078e0a12 */
[----:B------:R-:W-:Y:S01]  /*37a0*/  STL [R1+0x21c], R15 ;  /* 0x00021c0f01007387 */ /* 0x000fe20000100800 */
[----:B0-----:R-:W-:Y:S01]  /*37b0*/  VIADD R12, R0, 0x18a ;  /* 0x0000018a000c7836 */ /* 0x001fe20000000000 */
[----:B------:R-:W-:Y:S01]  /*37c0*/  ISETP.GT.U32.AND P1, PT, R7, R2, PT ;  /* 0x000000020700720c */ /* 0x000fe20003f24070 */
[--C-:B------:R-:W-:Y:S01]  /*37d0*/  @!P0 IMAD.IADD R10, R10, 0x1, -R7.reuse ;  /* 0x000000010a0a8824 */ /* 0x100fe200078e0a07 */
[----:B------:R0:W-:Y:S01]  /*37e0*/  STL [R1+0x220], R8 ;  /* 0x0002200801007387 */ /* 0x0001e20000100800 */
[----:B------:R-:W-:Y:S01]  /*37f0*/  ISETP.GE.AND P0, PT, R17, RZ, PT ;  /* 0x000000ff1100720c */ /* 0x000fe20003f06270 */
[--C-:B------:R-:W-:Y:S01]  /*3800*/  @!P6 IMAD.IADD R4, R4, 0x1, -R7.reuse ;  /* 0x000000010404e824 */ /* 0x100fe200078e0a07 */
[----:B------:R-:W-:Y:S01]  /*3810*/  IABS R17, R12 ;  /* 0x0000000c00117213 */ /* 0x000fe20000000000 */
[----:B------:R-:W-:Y:S01]  /*3820*/  @!P2 IMAD.IADD R6, R6, 0x1, -R7 ;  /* 0x000000010606a824 */ /* 0x000fe200078e0a07 */
[----:B------:R-:W-:Y:S01]  /*3830*/  ISETP.GE.AND P2, PT, R12, RZ, PT ;  /* 0x000000ff0c00720c */ /* 0x000fe20003f46270 */
[----:B------:R-:W-:Y:S01]  /*3840*/  @!P3 IMAD.MOV R10, RZ, RZ, -R10 ;  /* 0x000000ffff0ab224 */ /* 0x000fe200078e0a0a */
[----:B------:R-:W-:Y:S01]  /*3850*/  ISETP.GE.AND P3, PT, R11, RZ, PT ;  /* 0x000000ff0b00720c */ /* 0x000fe20003f66270 */
[----:B------:R-:W-:-:S03]  /*3860*/  IMAD.HI.U32 R5, R3, R17, RZ ;  /* 0x0000001103057227 */ /* 0x000fc600078e00ff */
[----:B------:R1:W-:Y:S01]  /*3870*/  STL [R1+0x228], R10 ;  /* 0x0002280a01007387 */ /* 0x0003e20000100800 */
[C---:B0-----:R-:W-:Y:S02]  /*3880*/  IMAD R8, R7.reuse, R18, R9 ;  /* 0x0000001207087224 */ /* 0x041fe400078e0209 */
[----:B------:R-:W-:Y:S02]  /*3890*/  VIADD R9, R0, 0x188 ;  /* 0x0000018800097836 */ /* 0x000fe40000000000 */
[----:B------:R-:W-:Y:S01]  /*38a0*/  IMAD.MOV R5, RZ, RZ, -R5 ;  /* 0x000000ffff057224 */ /* 0x000fe200078e0a05 */
[C---:B------:R-:W-:Y:S01]  /*38b0*/  ISETP.GT.U32.AND P6, PT, R7.reuse, R8, PT ;  /* 0x000000080700720c */ /* 0x040fe20003fc4070 */
[----:B------:R-:W-:Y:S01]  /*38c0*/  @!P1 IMAD.IADD R2, R2, 0x1, -R7 ;  /* 0x0000000102029824 */ /* 0x000fe200078e0a07 */
[----:B------:R-:W-:Y:S01]  /*38d0*/  IABS R19, R9 ;  /* 0x0000000900137213 */ /* 0x000fe20000000000 */
[----:B------:R-:W-:Y:S01]  /*38e0*/  IMAD R20, R7, R5, R17 ;  /* 0x0000000507147224 */ /* 0x000fe200078e0211 */
[----:B------:R-:W-:Y:S01]  /*38f0*/  ISETP.GE.AND P1, PT, R9, RZ, PT ;  /* 0x000000ff0900720c */ /* 0x000fe20003f26270 */
[----:B------:R-:W-:-:S02]  /*3900*/  IMAD.MOV.U32 R15, RZ, RZ, R4 ;  /* 0x000000ffff0f7224 */ /* 0x000fc400078e0004 */
[----:B------:R-:W-:Y:S01]  /*3910*/  @!P4 IMAD.MOV R6, RZ, RZ, -R6 ;  /* 0x000000ffff06c224 */ /* 0x000fe200078e0a06 */
[----:B------:R-:W-:Y:S01]  /*3920*/  ISETP.GT.U32.AND P4, PT, R7, R20, PT ;  /* 0x000000140700720c */ /* 0x000fe20003f84070 */
[----:B------:R-:W-:-:S04]  /*3930*/  IMAD.HI.U32 R4, R3, R19, RZ ;  /* 0x0000001303047227 */ /* 0x000fc800078e00ff */
[----:B------:R-:W-:Y:S01]  /*3940*/  @!P6 IMAD.IADD R8, R8, 0x1, -R7 ;  /* 0x000000010808e824 */ /* 0x000fe200078e0a07 */
[C---:B------:R-:W-:Y:S01]  /*3950*/  ISETP.GT.U32.AND P6, PT, R7.reuse, R2, PT ;  /* 0x000000020700720c */ /* 0x040fe20003fc4070 */
[----:B------:R-:W-:Y:S02]  /*3960*/  @!P0 IMAD.MOV R15, RZ, RZ, -R15 ;  /* 0x000000ffff0f8224 */ /* 0x000fe400078e0a0f */
[C---:B-1----:R-:W-:Y:S01]  /*3970*/  VIADD R10, R0.reuse, 0x186 ;  /* 0x00000186000a7836 */ /* 0x042fe20000000000 */
[C---:B------:R-:W-:Y:S01]  /*3980*/  ISETP.GT.U32.AND P0, PT, R7.reuse, R8, PT ;  /* 0x000000080700720c */ /* 0x040fe20003f04070 */
[----:B------:R-:W-:Y:S01]  /*3990*/  IMAD.MOV R4, RZ, RZ, -R4 ;  /* 0x000000ffff047224 */ /* 0x000fe200078e0a04 */
[----:B------:R-:W-:Y:S01]  /*39a0*/  STL [R1+0x22c], R15 ;  /* 0x00022c0f01007387 */ /* 0x000fe20000100800 */
[----:B------:R-:W-:Y:S01]  /*39b0*/  VIADD R9, R0, 0x184 ;  /* 0x0000018400097836 */ /* 0x000fe20000000000 */
[----:B------:R-:W-:Y:S01]  /*39c0*/  IABS R13, R10 ;  /* 0x0000000a000d7213 */ /* 0x000fe20000000000 */
[C---:B------:R-:W-:Y:S01]  /*39d0*/  IMAD R19, R7.reuse, R4, R19 ;  /* 0x0000000407137224 */ /* 0x040fe200078e0213 */
[----:B------:R0:W-:Y:S01]  /*39e0*/  STL [R1+0x230], R6 ;  /* 0x0002300601007387 */ /* 0x0001e20000100800 */
[--C-:B------:R-:W-:Y:S01]  /*39f0*/  @!P4 IMAD.IADD R20, R20, 0x1, -R7.reuse ;  /* 0x000000011414c824 */ /* 0x100fe200078e0a07 */
[----:B------:R-:W-:Y:S01]  /*3a00*/  IABS R18, R9 ;  /* 0x0000000900127213 */ /* 0x000fe20000000000 */
[----:B------:R-:W-:Y:S01]  /*3a10*/  @!P6 IMAD.IADD R2, R2, 0x1, -R7 ;  /* 0x000000010202e824 */ /* 0x000fe200078e0a07 */
[----:B------:R-:W-:Y:S01]  /*3a20*/  ISETP.GT.U32.AND P6, PT, R7, R19, PT ;  /* 0x000000130700720c */ /* 0x000fe20003fc4070 */
[----:B------:R-:W-:Y:S01]  /*3a30*/  IMAD.HI.U32 R4, R3, R13, RZ ;  /* 0x0000000d03047227 */ /* 0x000fe200078e00ff */
[----:B------:R-:W-:-:S03]  /*3a40*/  ISETP.GE.AND P4, PT, R9, RZ, PT ;  /* 0x000000ff0900720c */ /* 0x000fc60003f86270 */
[----:B------:R-:W-:Y:S02]  /*3a50*/  IMAD.MOV.U32 R11, RZ, RZ, R2 ;  /* 0x000000ffff0b7224 */ /* 0x000fe400078e0002 */
[----:B------:R-:W-:Y:S01]  /*3a60*/  @!P0 IMAD.IADD R8, R8, 0x1, -R7 ;  /* 0x0000000108088824 */ /* 0x000fe200078e0a07 */
[----:B------:R-:W-:Y:S01]  /*3a70*/  ISETP.GE.AND P0, PT, R10, RZ, PT ;  /* 0x000000ff0a00720c */ /* 0x000fe20003f06270 */
[----:B------:R-:W-:Y:S01]  /*3a80*/  @!P5 IMAD.MOV R11, RZ, RZ, -R11 ;  /* 0x000000ffff0bd224 */ /* 0x000fe200078e0a0b */
[----:B------:R-:W-:Y:S01]  /*3a90*/  ISETP.GT.U32.AND P5, PT, R7, R20, PT ;  /* 0x000000140700720c */ /* 0x000fe20003fa4070 */
[----:B0-----:R-:W-:-:S03]  /*3aa0*/  IMAD.HI.U32 R6, R3, R18, RZ ;  /* 0x0000001203067227 */ /* 0x001fc600078e00ff */
[----:B------:R0:W-:Y:S01]  /*3ab0*/  STL [R1+0x234], R11 ;  /* 0x0002340b01007387 */ /* 0x0001e20000100800 */
[----:B------:R-:W-:Y:S02]  /*3ac0*/  IMAD.MOV R10, RZ, RZ, -R4 ;  /* 0x000000ffff0a7224 */ /* 0x000fe400078e0a04 */
[----:B------:R-:W-:Y:S02]  /*3ad0*/  VIADD R5, R0, 0x182 ;  /* 0x0000018200057836 */ /* 0x000fe40000000000 */
[----:B------:R-:W-:Y:S02]  /*3ae0*/  IMAD.MOV R6, RZ, RZ, -R6 ;  /* 0x000000ffff067224 */ /* 0x000fe400078e0a06 */
[C---:B------:R-:W-:Y:S01]  /*3af0*/  IMAD R13, R7.reuse, R10, R13 ;  /* 0x0000000a070d7224 */ /* 0x040fe200078e020d */
[----:B------:R-:W-:Y:S01]  /*3b00*/  IABS R17, R5 ;  /* 0x0000000500117213 */ /* 0x000fe20000000000 */
[----:B------:R-:W-:Y:S02]  /*3b10*/  IMAD.MOV.U32 R2, RZ, RZ, R8 ;  /* 0x000000ffff027224 */ /* 0x000fe400078e0008 */
[----:B------:R-:W-:-:S02]  /*3b20*/  IMAD R18, R7, R6, R18 ;  /* 0x0000000607127224 */ /* 0x000fc400078e0212 */
[--C-:B------:R-:W-:Y:S02]  /*3b30*/  @!P6 IMAD.IADD R19, R19, 0x1, -R7.reuse ;  /* 0x000000011313e824 */ /* 0x100fe400078e0a07 */
[----:B------:R-:W-:Y:S01]  /*3b40*/  @!P3 IMAD.MOV R2, RZ, RZ, -R2 ;  /* 0x000000ffff02b224 */ /* 0x000fe200078e0a02 */
[C---:B------:R-:W-:Y:S01]  /*3b50*/  ISETP.GT.U32.AND P3, PT, R7.reuse, R13, PT ;  /* 0x0000000d0700720c */ /* 0x040fe20003f64070 */
[----:B------:R-:W-:Y:S01]  /*3b60*/  @!P5 IMAD.IADD R20, R20, 0x1, -R7 ;  /* 0x000000011414d824 */ /* 0x000fe200078e0a07 */
[----:B------:R-:W-:Y:S01]  /*3b70*/  ISETP.GT.U32.AND P6, PT, R7, R19, PT ;  /* 0x000000130700720c */ /* 0x000fe20003fc4070 */
[----:B------:R-:W-:Y:S01]  /*3b80*/  IMAD.HI.U32 R4, R3, R17, RZ ;  /* 0x0000001103047227 */ /* 0x000fe200078e00ff */
[----:B------:R-:W-:Y:S01]  /*3b90*/  ISETP.GT.U32.AND P5, PT, R7, R18, PT ;  /* 0x000000120700720c */ /* 0x000fe20003fa4070 */
[----:B------:R1:W-:Y:S02]  /*3ba0*/  STL [R1+0x238], R2 ;  /* 0x0002380201007387 */ /* 0x0003e40000100800 */
[----:B------:R-:W-:-:S02]  /*3bb0*/  IMAD.MOV R4, RZ, RZ, -R4 ;  /* 0x000000ffff047224 */ /* 0x000fc400078e0a04 */
[----:B------:R-:W-:Y:S02]  /*3bc0*/  VIADD R9, R0, 0x180 ;  /* 0x0000018000097836 */ /* 0x000fe40000000000 */
[----:B------:R-:W-:Y:S02]  /*3bd0*/  IMAD R17, R7, R4, R17 ;  /* 0x0000000407117224 */ /* 0x000fe400078e0211 */
[--C-:B------:R-:W-:Y:S01]  /*3be0*/  @!P3 IMAD.IADD R13, R13, 0x1, -R7.reuse ;  /* 0x000000010d0db824 */ /* 0x100fe200078e0a07 */
[----:B0-----:R-:W-:Y:S01]  /*3bf0*/  IABS R11, R9 ;  /* 0x00000009000b7213 */ /* 0x001fe20000000000 */
[--C-:B------:R-:W-:Y:S01]  /*3c00*/  @!P6 IMAD.IADD R19, R19, 0x1, -R7.reuse ;  /* 0x000000011313e824 */ /* 0x100fe200078e0a07 */
[C---:B------:R-:W-:Y:S01]  /*3c10*/  ISETP.GT.U32.AND P6, PT, R7.reuse, R17, PT ;  /* 0x000000110700720c */ /* 0x040fe20003fc4070 */
[----:B------:R-:W-:Y:S01]  /*3c20*/  @!P5 IMAD.IADD R18, R18, 0x1, -R7 ;  /* 0x000000011212d824 */ /* 0x000fe200078e0a07 */
[----:B------:R-:W-:Y:S01]  /*3c30*/  ISETP.GT.U32.AND P5, PT, R7, R13, PT ;  /* 0x0000000d0700720c */ /* 0x000fe20003fa4070 */
[----:B------:R-:W-:Y:S01]  /*3c40*/  IMAD.HI.U32 R16, R3, R11, RZ ;  /* 0x0000000b03107227 */ /* 0x000fe200078e00ff */
[----:B------:R-:W-:-:S03]  /*3c50*/  ISETP.GE.AND P3, PT, R5, RZ, PT ;  /* 0x000000ff0500720c */ /* 0x000fc60003f66270 */
[C---:B------:R-:W-:Y:S02]  /*3c60*/  VIADD R4, R0.reuse, 0x17e ;  /* 0x0000017e00047836 */ /* 0x040fe40000000000 */
[----:B------:R-:W-:Y:S02]  /*3c70*/  IMAD.MOV R16, RZ, RZ, -R16 ;  /* 0x000000ffff107224 */ /* 0x000fe400078e0a10 */
[----:B------:R-:W-:Y:S01]  /*3c80*/  VIADD R12, R0, 0x17a ;  /* 0x0000017a000c7836 */ /* 0x000fe20000000000 */
[----:B-1----:R-:W-:Y:S01]  /*3c90*/  IABS R2, R4 ;  /* 0x0000000400027213 */ /* 0x002fe20000000000 */
[----:B------:R-:W-:Y:S02]  /*3ca0*/  IMAD R11, R7, R16, R11 ;  /* 0x00000010070b7224 */ /* 0x000fe400078e020b */
[--C-:B------:R-:W-:Y:S01]  /*3cb0*/  @!P6 IMAD.IADD R17, R17, 0x1, -R7.reuse ;  /* 0x000000011111e824 */ /* 0x100fe200078e0a07 */
[----:B------:R-:W-:Y:S01]  /*3cc0*/  ISETP.GT.U32.AND P6, PT, R7, R18, PT ;  /* 0x000000120700720c */ /* 0x000fe20003fc4070 */
[----:B------:R-:W-:Y:S01]  /*3cd0*/  @!P5 IMAD.IADD R13, R13, 0x1, -R7 ;  /* 0x000000010d0dd824 */ /* 0x000fe200078e0a07 */
[----:B------:R-:W-:Y:S01]  /*3ce0*/  ISETP.GT.U32.AND P5, PT, R7, R11, PT ;  /* 0x0000000b0700720c */ /* 0x000fe20003fa4070 */
[----:B------:R-:W-:Y:S01]  /*3cf0*/  IMAD.HI.U32 R5, R3, R2, RZ ;  /* 0x0000000203057227 */ /* 0x000fe200078e00ff */
[----:B------:R-:W-:-:S03]  /*3d00*/  IABS R6, R12 ;  /* 0x0000000c00067213 */ /* 0x000fc60000000000 */
[----:B------:R-:W-:Y:S02]  /*3d10*/  IMAD.MOV.U32 R21, RZ, RZ, R20 ;  /* 0x000000ffff157224 */ /* 0x000fe400078e0014 */
[----:B------:R-:W-:Y:S02]  /*3d20*/  IMAD.MOV.U32 R15, RZ, RZ, R19 ;  /* 0x000000ffff0f7224 */ /* 0x000fe400078e0013 */
[----:B------:R-:W-:Y:S02]  /*3d30*/  IMAD.MOV R5, RZ, RZ, -R5 ;  /* 0x000000ffff057224 */ /* 0x000fe400078e0a05 */
[----:B------:R-:W-:Y:S01]  /*3d40*/  @!P2 IMAD.MOV R21, RZ, RZ, -R21 ;  /* 0x000000ffff15a224 */ /* 0x000fe200078e0a15 */
[----:B------:R-:W-:Y:S01]  /*3d50*/  ISETP.GT.U32.AND P2, PT, R7, R17, PT ;  /* 0x000000110700720c */ /* 0x000fe20003f44070 */
[----:B------:R-:W-:Y:S02]  /*3d60*/  VIADD R10, R0, 0x17c ;  /* 0x0000017c000a7836 */ /* 0x000fe40000000000 */
[----:B------:R-:W-:Y:S01]  /*3d70*/  @!P1 IMAD.MOV R15, RZ, RZ, -R15 ;  /* 0x000000ffff0f9224 */ /* 0x000fe200078e0a0f */
[----:B------:R-:W-:Y:S01]  /*3d80*/  ISETP.GE.AND P1, PT, R9, RZ, PT ;  /* 0x000000ff0900720c */ /* 0x000fe20003f26270 */
[----:B------:R-:W-:Y:S01]  /*3d90*/  IMAD R2, R7, R5, R2 ;  /* 0x0000000507027224 */ /* 0x000fe200078e0202 */
[----:B------:R-:W-:Y:S01]  /*3da0*/  STL [R1+0x23c], R21 ;  /* 0x00023c1501007387 */ /* 0x000fe20000100800 */
[----:B------:R-:W-:Y:S01]  /*3db0*/  IMAD.HI.U32 R9, R3, R6, RZ ;  /* 0x0000000603097227 */ /* 0x000fe200078e00ff */
[----:B------:R-:W-:-:S02]  /*3dc0*/  IABS R8, R10 ;  /* 0x0000000a00087213 */ /* 0x000fc40000000000 */
[----:B------:R0:W-:Y:S01]  /*3dd0*/  STL [R1+0x244], R15 ;  /* 0x0002440f01007387 */ /* 0x0001e20000100800 */
[----:B------:R-:W-:Y:S02]  /*3de0*/  IMAD.MOV R9, RZ, RZ, -R9 ;  /* 0x000000ffff097224 */ /* 0x000fe400078e0a09 */
[--C-:B------:R-:W-:Y:S01]  /*3df0*/  @!P6 IMAD.IADD R18, R18, 0x1, -R7.reuse ;  /* 0x000000011212e824 */ /* 0x100fe200078e0a07 */
[----:B------:R-:W-:Y:S01]  /*3e00*/  ISETP.GT.U32.AND P6, PT, R7, R2, PT ;  /* 0x000000020700720c */ /* 0x000fe20003fc4070 */
[----:B------:R-:W-:Y:S02]  /*3e10*/  @!P5 IMAD.IADD R11, R11, 0x1, -R7 ;  /* 0x000000010b0bd824 */ /* 0x000fe400078e0a07 */
[----:B------:R-:W-:-:S04]  /*3e20*/  IMAD.HI.U32 R16, R3, R8, RZ ;  /* 0x0000000803107227 */ /* 0x000fc800078e00ff */
[----:B0-----:R-:W-:Y:S02]  /*3e30*/  IMAD.MOV.U32 R15, RZ, RZ, R13 ;  /* 0x000000ffff0f7224 */ /* 0x001fe400078e000d */
[C---:B------:R-:W-:Y:S02]  /*3e40*/  IMAD R6, R7.reuse, R9, R6 ;  /* 0x0000000907067224 */ /* 0x040fe400078e0206 */
[----:B------:R-:W-:Y:S01]  /*3e50*/  @!P0 IMAD.MOV R15, RZ, RZ, -R15 ;  /* 0x000000ffff0f8224 */ /* 0x000fe200078e0a0f */
[----:B------:R-:W-:Y:S01]  /*3e60*/  ISETP.GT.U32.AND P0, PT, R7, R11, PT ;  /* 0x0000000b0700720c */ /* 0x000fe20003f04070 */
[----:B------:R-:W-:Y:S02]  /*3e70*/  IMAD.MOV R16, RZ, RZ, -R16 ;  /* 0x000000ffff107224 */ /* 0x000fe400078e0a10 */
[--C-:B------:R-:W-:Y:S01]  /*3e80*/  @!P2 IMAD.IADD R17, R17, 0x1, -R7.reuse ;  /* 0x000000011111a824 */ /* 0x100fe200078e0a07 */
[----:B------:R0:W-:Y:S01]  /*3e90*/  STL [R1+0x248], R15 ;  /* 0x0002480f01007387 */ /* 0x0001e20000100800 */
[----:B------:R-:W-:Y:S01]  /*3ea0*/  @!P4 IMAD.MOV R18, RZ, RZ, -R18 ;  /* 0x000000ffff12c224 */ /* 0x000fe200078e0a12 */
[C---:B------:R-:W-:Y:S01]  /*3eb0*/  ISETP.GT.U32.AND P4, PT, R7.reuse, R6, PT ;  /* 0x000000060700720c */ /* 0x040fe20003f84070 */
[----:B------:R-:W-:Y:S01]  /*3ec0*/  VIADD R5, R0, 0x178 ;  /* 0x0000017800057836 */ /* 0x000fe20000000000 */
[----:B------:R-:W-:Y:S01]  /*3ed0*/  ISETP.GE.AND P2, PT, R4, RZ, PT ;  /* 0x000000ff0400720c */ /* 0x000fe20003f46270 */
[C---:B------:R-:W-:Y:S01]  /*3ee0*/  IMAD R8, R7.reuse, R16, R8 ;  /* 0x0000001007087224 */ /* 0x040fe200078e0208 */
[----:B------:R-:W-:Y:S01]  /*3ef0*/  STL [R1+0x24c], R18 ;  /* 0x00024c1201007387 */ /* 0x000fe20000100800 */
[----:B------:R-:W-:Y:S01]  /*3f00*/  VIADD R9, R0, 0x176 ;  /* 0x0000017600097836 */ /* 0x000fe20000000000 */
[----:B------:R-:W-:Y:S01]  /*3f10*/  IABS R4, R5 ;  /* 0x0000000500047213 */ /* 0x000fe20000000000 */
[----:B------:R-:W-:Y:S01]  /*3f20*/  @!P6 IMAD.IADD R2, R2, 0x1, -R7 ;  /* 0x000000010202e824 */ /* 0x000fe200078e0a07 */
[----:B------:R-:W-:Y:S01]  /*3f30*/  ISETP.GT.U32.AND P5, PT, R7, R8, PT ;  /* 0x000000080700720c */ /* 0x000fe20003fa4070 */
[----:B0-----:R-:W-:Y:S01]  /*3f40*/  IMAD.MOV.U32 R15, RZ, RZ, R17 ;  /* 0x000000ffff0f7224 */ /* 0x001fe200078e0011 */
[----:B------:R-:W-:Y:S01]  /*3f50*/  IABS R16, R9 ;  /* 0x0000000900107213 */ /* 0x000fe20000000000 */
[----:B------:R-:W-:Y:S01]  /*3f60*/  @!P0 IMAD.IADD R11, R11, 0x1, -R7 ;  /* 0x000000010b0b8824 */ /* 0x000fe200078e0a07 */
[----:B------:R-:W-:Y:S01]  /*3f70*/  ISETP.GT.U32.AND P6, PT, R7, R2, PT ;  /* 0x000000020700720c */ /* 0x000fe20003fc4070 */
[----:B------:R-:W-:Y:S01]  /*3f80*/  @!P3 IMAD.MOV R15, RZ, RZ, -R15 ;  /* 0x000000ffff0fb224 */ /* 0x000fe200078e0a0f */
[----:B------:R-:W-:Y:S01]  /*3f90*/  ISETP.GE.AND P3, PT, R10, RZ, PT ;  /* 0x000000ff0a00720c */ /* 0x000fe20003f66270 */
[----:B------:R-:W-:Y:S01]  /*3fa0*/  IMAD.HI.U32 R13, R3, R4, RZ ;  /* 0x00000004030d7227 */ /* 0x000fe200078e00ff */
[----:B------:R-:W-:-:S02]  /*3fb0*/  ISETP.GE.AND P0, PT, R12, RZ, PT ;  /* 0x000000ff0c00720c */ /* 0x000fc40003f06270 */
[----:B------:R0:W-:Y:S01]  /*3fc0*/  STL [R1+0x250], R15 ;  /* 0x0002500f01007387 */ /* 0x0001e20000100800 */
[----:B------:R-:W-:Y:S01]  /*3fd0*/  @!P4 IMAD.IADD R6, R6, 0x1, -R7 ;  /* 0x000000010606c824 */ /* 0x000fe200078e0a07 */
[----:B------:R-:W-:Y:S01]  /*3fe0*/  ISETP.GE.AND P4, PT, R5, RZ, PT ;  /* 0x000000ff0500720c */ /* 0x000fe20003f86270 */
[----:B------:R-:W-:Y:S02]  /*3ff0*/  IMAD.MOV R13, RZ, RZ, -R13 ;  /* 0x000000ffff0d7224 */ /* 0x000fe400078e0a0d */
[----:B------:R-:W-:Y:S02]  /*4000*/  IMAD.MOV.U32 R10, RZ, RZ, R16 ;  /* 0x000000ffff0a7224 */ /* 0x000fe400078e0010 */
[----:B------:R-:W-:Y:S02]  /*4010*/  IMAD R4, R7, R13, R4 ;  /* 0x0000000d07047224 */ /* 0x000fe400078e0204 */
[----:B------:R-:W-:-:S04]  /*4020*/  IMAD.HI.U32 R12, R3, R10, RZ ;  /* 0x0000000a030c7227 */ /* 0x000fc800078e00ff */
[----:B0-----:R-:W-:Y:S02]  /*4030*/  IMAD.MOV.U32 R15, RZ, RZ, R11 ;  /* 0x000000ffff0f7224 */ /* 0x001fe400078e000b */
[----:B------:R-:W-:Y:S02]  /*4040*/  @!P5 IMAD.IADD R8, R8, 0x1, -R7 ;  /* 0x000000010808d824 */ /* 0x000fe400078e0a07 */
[----:B------:R-:W-:Y:S01]  /*4050*/  @!P1 IMAD.MOV R15, RZ, RZ, -R15 ;  /* 0x000000ffff0f9224 */ /* 0x000fe200078e0a0f */
[C---:B------:R-:W-:Y:S01]  /*4060*/  ISETP.GT.U32.AND P1, PT, R7.reuse, R6, PT ;  /* 0x000000060700720c */ /* 0x040fe20003f24070 */
[----:B------:R-:W-:Y:S01]  /*4070*/  @!P6 IMAD.IADD R2, R2, 0x1, -R7 ;  /* 0x000000010202e824 */ /* 0x000fe200078e0a07 */
[C---:B------:R-:W-:Y:S01]  /*4080*/  ISETP.GT.U32.AND P6, PT, R7.reuse, R4, PT ;  /* 0x000000040700720c */ /* 0x040fe20003fc4070 */
[----:B------:R-:W-:Y:S01]  /*4090*/  IMAD.MOV R12, RZ, RZ, -R12 ;  /* 0x000000ffff0c7224 */ /* 0x000fe200078e0a0c */
[C---:B------:R-:W-:Y:S01]  /*40a0*/  ISETP.GT.U32.AND P5, PT, R7.reuse, R8, PT ;  /* 0x000000080700720c */ /* 0x040fe20003fa4070 */
[----:B------:R-:W-:Y:S01]  /*40b0*/  IMAD.MOV.U32 R13, RZ, RZ, R2 ;  /* 0x000000ffff0d7224 */ /* 0x000fe200078e0002 */
[----:B------:R-:W-:Y:S01]  /*40c0*/  STL [R1+0x284], R15 ;  /* 0x0002840f01007387 */ /* 0x000fe20000100800 */
[----:B------:R-:W-:-:S02]  /*40d0*/  IMAD R5, R7, R12, R10 ;  /* 0x0000000c07057224 */ /* 0x000fc400078e020a */
[----:B------:R-:W-:Y:S02]  /*40e0*/  VIADD R16, R0, 0x174 ;  /* 0x0000017400107836 */ /* 0x000fe40000000000 */
[----:B------:R-:W-:Y:S02]  /*40f0*/  @!P2 IMAD.MOV R13, RZ, RZ, -R13 ;  /* 0x000000ffff0da224 */ /* 0x000fe400078e0a0d */
[--C-:B------:R-:W-:Y:S01]  /*4100*/  @!P1 IMAD.IADD R6, R6, 0x1, -R7.reuse ;  /* 0x0000000106069824 */ /* 0x100fe200078e0a07 */
[----:B------:R-:W-:Y:S01]  /*4110*/  ISETP.GT.U32.AND P1, PT, R7, R5, PT ;  /* 0x000000050700720c */ /* 0x000fe20003f24070 */
[--C-:B------:R-:W-:Y:S01]  /*4120*/  @!P6 IMAD.IADD R4, R4, 0x1, -R7.reuse ;  /* 0x000000010404e824 */ /* 0x100fe200078e0a07 */
[----:B------:R-:W-:Y:S01]  /*4130*/  ISETP.GE.AND P2, PT, R16, RZ, PT ;  /* 0x000000ff1000720c */ /* 0x000fe20003f46270 */
[----:B------:R-:W-:Y:S01]  /*4140*/  @!P5 IMAD.IADD R8, R8, 0x1, -R7 ;  /* 0x000000010808d824 */ /* 0x000fe200078e0a07 */
[----:B------:R-:W-:Y:S01]  /*4150*/  ISETP.GE.AND P5, PT, R9, RZ, PT ;  /* 0x000000ff0900720c */ /* 0x000fe20003fa6270 */
[----:B------:R-:W-:Y:S01]  /*4160*/  IMAD.MOV.U32 R9, RZ, RZ, R6 ;  /* 0x000000ffff097224 */ /* 0x000fe200078e0006 */
[----:B------:R-:W-:Y:S01]  /*4170*/  ISETP.GT.U32.AND P6, PT, R7, R4, PT ;  /* 0x000000040700720c */ /* 0x000fe20003fc4070 */
[----:B------:R-:W-:Y:S01]  /*4180*/  @!P3 IMAD.MOV R8, RZ, RZ, -R8 ;  /* 0x000000ffff08b224 */ /* 0x000fe200078e0a08 */
[----:B------:R-:W-:Y:S01]  /*4190*/  IABS R16, R16 ;  /* 0x0000001000107213 */ /* 0x000fe20000000000 */
[----:B------:R-:W-:Y:S01]  /*41a0*/  @!P0 IMAD.MOV R9, RZ, RZ, -R9 ;  /* 0x000000ffff098224 */ /* 0x000fe200078e0a09 */
[----:B------:R0:W-:Y:S01]  /*41b0*/  STL [R1+0x294], R13 ;  /* 0x0002940d01007387 */ /* 0x0001e20000100800 */
[----:B------:R-:W-:-:S02]  /*41c0*/  VIADD R2, R0, 0x170 ;  /* 0x0000017000027836 */ /* 0x000fc40000000000 */
[--C-:B------:R-:W-:Y:S01]  /*41d0*/  @!P1 IMAD.IADD R5, R5, 0x1, -R7.reuse ;  /* 0x0000000105059824 */ /* 0x100fe200078e0a07 */
[----:B------:R-:W-:Y:S01]  /*41e0*/  STL [R1+0x29c], R8 ;  /* 0x00029c0801007387 */ /* 0x000fe20000100800 */
[----:B------:R-:W-:Y:S01]  /*41f0*/  VIADD R11, R0, 0x172 ;  /* 0x00000172000b7836 */ /* 0x000fe20000000000 */
[----:B------:R-:W-:Y:S01]  /*4200*/  ISETP.GE.AND P0, PT, R2, RZ, PT ;  /* 0x000000ff0200720c */ /* 0x000fe20003f06270 */
[----:B------:R-:W-:Y:S01]  /*4210*/  VIADD R10, R0, 0x16e ;  /* 0x0000016e000a7836 */ /* 0x000fe20000000000 */
[----:B------:R1:W-:Y:S01]  /*4220*/  STL [R1+0x2a0], R9 ;  /* 0x0002a00901007387 */ /* 0x0003e20000100800 */
[----:B------:R-:W-:Y:S01]  /*4230*/  ISETP.GT.U32.AND P1, PT, R7, R5, PT ;  /* 0x000000050700720c */ /* 0x000fe20003f24070 */
[----:B------:R-:W-:Y:S01]  /*4240*/  @!P6 IMAD.IADD R4, R4, 0x1, -R7 ;  /* 0x000000010404e824 */ /* 0x000fe200078e0a07 */
[----:B------:R-:W-:Y:S01]  /*4250*/  IABS R2, R2 ;  /* 0x0000000200027213 */ /* 0x000fe20000000000 */
[----:B0-----:R-:W-:Y:S01]  /*4260*/  VIADD R13, R0, 0x16a ;  /* 0x0000016a000d7836 */ /* 0x001fe20000000000 */
[----:B------:R-:W-:Y:S01]  /*4270*/  ISETP.GE.AND P3, PT, R11, RZ, PT ;  /* 0x000000ff0b00720c */ /* 0x000fe20003f66270 */
[----:B------:R-:W-:Y:S01]  /*4280*/  IMAD.MOV.U32 R12, RZ, RZ, R4 ;  /* 0x000000ffff0c7224 */ /* 0x000fe200078e0004 */
[----:B------:R-:W-:Y:S01]  /*4290*/  IABS R11, R11 ;  /* 0x0000000b000b7213 */ /* 0x000fe20000000000 */
[----:B------:R-:W-:Y:S01]  /*42a0*/  IMAD.HI.U32 R6, R3, R2, RZ ;  /* 0x0000000203067227 */ /* 0x000fe200078e00ff */
[----:B------:R-:W-:-:S02]  /*42b0*/  ISETP.GE.AND P6, PT, R10, RZ, PT ;  /* 0x000000ff0a00720c */ /* 0x000fc40003fc6270 */
[----:B------:R-:W-:Y:S01]  /*42c0*/  IABS R10, R10 ;  /* 0x0000000a000a7213 */ /* 0x000fe20000000000 */
[----:B-1----:R-:W-:Y:S01]  /*42d0*/  IMAD.HI.U32 R9, R3, R16, RZ ;  /* 0x0000001003097227 */ /* 0x002fe200078e00ff */
[----:B------:R-:W-:-:S03]  /*42e0*/  IABS R18, R13 ;  /* 0x0000000d00127213 */ /* 0x000fc60000000000 */
[----:B------:R-:W-:Y:S02]  /*42f0*/  IMAD.MOV R9, RZ, RZ, -R9 ;  /* 0x000000ffff097224 */ /* 0x000fe400078e0a09 */
[----:B------:R-:W-:Y:S02]  /*4300*/  IMAD.MOV R6, RZ, RZ, -R6 ;  /* 0x000000ffff067224 */ /* 0x000fe400078e0a06 */
[----:B------:R-:W-:Y:S02]  /*4310*/  IMAD R16, R7, R9, R16 ;  /* 0x0000000907107224 */ /* 0x000fe400078e0210 */
[----:B------:R-:W-:Y:S02]  /*4320*/  @!P4 IMAD.MOV R12, RZ, RZ, -R12 ;  /* 0x000000ffff0cc224 */ /* 0x000fe400078e0a0c */
[----:B------:R-:W-:Y:S01]  /*4330*/  @!P1 IMAD.IADD R5, R5, 0x1, -R7 ;  /* 0x0000000105059824 */ /* 0x000fe200078e0a07 */
[C---:B------:R-:W-:Y:S01]  /*4340*/  ISETP.GT.U32.AND P4, PT, R7.reuse, R16, PT ;  /* 0x000000100700720c */ /* 0x040fe20003f84070 */
[----:B------:R-:W-:Y:S01]  /*4350*/  IMAD R2, R7, R6, R2 ;  /* 0x0000000607027224 */ /* 0x000fe200078e0202 */
[----:B------:R0:W-:Y:S01]  /*4360*/  STL [R1+0x2a4], R12 ;  /* 0x0002a40c01007387 */ /* 0x0001e20000100800 */
[----:B------:R-:W-:-:S02]  /*4370*/  IMAD.MOV.U32 R9, RZ, RZ, R5 ;  /* 0x000000ffff097224 */ /* 0x000fc400078e0005 */
[----:B------:R-:W-:-:S04]  /*4380*/  IMAD.HI.U32 R8, R3, R11, RZ ;  /* 0x0000000b03087227 */ /* 0x000fc800078e00ff */
[----:B------:R-:W-:Y:S01]  /*4390*/  @!P5 IMAD.MOV R9, RZ, RZ, -R9 ;  /* 0x000000ffff09d224 */ /* 0x000fe200078e0a09 */
[C---:B------:R-:W-:Y:S01]  /*43a0*/  ISETP.GT.U32.AND P5, PT, R7.reuse, R2, PT ;  /* 0x000000020700720c */ /* 0x040fe20003fa4070 */
[----:B------:R-:W-:Y:S02]  /*43b0*/  IMAD.MOV R8, RZ, RZ, -R8 ;  /* 0x000000ffff087224 */ /* 0x000fe400078e0a08 */
[----:B------:R-:W-:Y:S01]  /*43c0*/  @!P4 IMAD.IADD R16, R16, 0x1, -R7 ;  /* 0x000000011010c824 */ /* 0x000fe200078e0a07 */
[----:B------:R1:W-:Y:S01]  /*43d0*/  STL [R1+0x2a8], R9 ;  /* 0x0002a80901007387 */ /* 0x0003e20000100800 */
[----:B------:R-:W-:Y:S02]  /*43e0*/  IMAD R11, R7, R8, R11 ;  /* 0x00000008070b7224 */ /* 0x000fe400078e020b */
[----:B------:R-:W-:Y:S01]  /*43f0*/  IMAD.HI.U32 R4, R3, R10, RZ ;  /* 0x0000000a03047227 */ /* 0x000fe200078e00ff */
[C---:B------:R-:W-:Y:S02]  /*4400*/  ISETP.GT.U32.AND P4, PT, R7.reuse, R16, PT ;  /* 0x000000100700720c */ /* 0x040fe40003f84070 */
[----:B------:R-:W-:Y:S01]  /*4410*/  ISETP.GT.U32.AND P1, PT, R7, R11, PT ;  /* 0x0000000b0700720c */ /* 0x000fe20003f24070 */
[----:B------:R-:W-:-:S02]  /*4420*/  IMAD.MOV R4, RZ, RZ, -R4 ;  /* 0x000000ffff047224 */ /* 0x000fc400078e0a04 */
[----:B------:R-:W-:Y:S02]  /*4430*/  @!P5 IMAD.IADD R2, R2, 0x1, -R7 ;  /* 0x000000010202d824 */ /* 0x000fe400078e0a07 */
[----:B------:R-:W-:Y:S02]  /*4440*/  VIADD R20, R0, 0x16c ;  /* 0x0000016c00147836 */ /* 0x000fe40000000000 */
[C---:B------:R-:W-:Y:S01]  /*4450*/  IMAD R10, R7.reuse, R4, R10 ;  /* 0x00000004070a7224 */ /* 0x040fe200078e020a */
[----:B------:R-:W-:Y:S01]  /*4460*/  ISETP.GT.U32.AND P5, PT, R7, R2, PT ;  /* 0x000000020700720c */ /* 0x000fe20003fa4070 */
[----:B------:R-:W-:Y:S01]  /*4470*/  IMAD.HI.U32 R5, R3, R18, RZ ;  /* 0x0000001203057227 */ /* 0x000fe200078e00ff */
[----:B------:R-:W-:-:S03]  /*4480*/  IABS R4, R20 ;  /* 0x0000001400047213 */ /* 0x000fc60000000000 */
[----:B------:R-:W-:Y:S02]  /*4490*/  @!P1 IMAD.IADD R11, R11, 0x1, -R7 ;  /* 0x000000010b0b9824 */ /* 0x000fe400078e0a07 */
[----:B------:R-:W-:Y:S02]  /*44a0*/  IMAD.MOV R5, RZ, RZ, -R5 ;  /* 0x000000ffff057224 */ /* 0x000fe400078e0a05 */
[----:B------:R-:W-:Y:S01]  /*44b0*/  @!P4 IMAD.IADD R16, R16, 0x1, -R7 ;  /* 0x000000011010c824 */ /* 0x000fe200078e0a07 */
[C---:B------:R-:W-:Y:S01]  /*44c0*/  ISETP.GT.U32.AND P4, PT, R7.reuse, R10, PT ;  /* 0x0000000a0700720c */ /* 0x040fe20003f84070 */
[C---:B------:R-:W-:Y:S01]  /*44d0*/  IMAD R18, R7.reuse, R5, R18 ;  /* 0x0000000507127224 */ /* 0x040fe200078e0212 */
[----:B------:R-:W-:Y:S01]  /*44e0*/  ISETP.GT.U32.AND P1, PT, R7, R11, PT ;  /* 0x0000000b0700720c */ /* 0x000fe20003f24070 */
[----:B0-----:R-:W-:-:S04]  /*44f0*/  IMAD.HI.U32 R12, R3, R4, RZ ;  /* 0x00000004030c7227 */ /* 0x001fc800078e00ff */
[--C-:B------:R-:W-:Y:S01]  /*4500*/  @!P5 IMAD.IADD R2, R2, 0x1, -R7.reuse ;  /* 0x000000010202d824 */ /* 0x100fe200078e0a07 */
[C---:B------:R-:W-:Y:S01]  /*4510*/  ISETP.GT.U32.AND P5, PT, R7.reuse, R18, PT ;  /* 0x000000120700720c */ /* 0x040fe20003fa4070 */
[----:B------:R-:W-:Y:S02]  /*4520*/  IMAD.MOV R12, RZ, RZ, -R12 ;  /* 0x000000ffff0c7224 */ /* 0x000fe400078e0a0c */
[----:B-1----:R-:W-:Y:S02]  /*4530*/  VIADD R9, R0, 0x168 ;  /* 0x0000016800097836 */ /* 0x002fe40000000000 */
[----:B------:R-:W-:Y:S02]  /*4540*/  IMAD R4, R7, R12, R4 ;  /* 0x0000000c07047224 */ /* 0x000fe400078e0204 */
[----:B------:R-:W-:Y:S01]  /*4550*/  IMAD.MOV.U32 R15, RZ, RZ, R16 ;  /* 0x000000ffff0f7224 */ /* 0x000fe200078e0010 */
[----:B------:R-:W-:Y:S01]  /*4560*/  IABS R8, R9 ;  /* 0x0000000900087213 */ /* 0x000fe20000000000 */
[----:B------:R-:W-:Y:S01]  /*4570*/  @!P4 IMAD.IADD R10, R10, 0x1, -R7 ;  /* 0x000000010a0ac824 */ /* 0x000fe200078e0a07 */
[----:B------:R-:W-:Y:S01]  /*4580*/  ISETP.GE.AND P4, PT, R20, RZ, PT ;  /* 0x000000ff1400720c */ /* 0x000fe20003f86270 */
[----:B------:R-:W-:-:S02]  /*4590*/  VIADD R6, R0, 0x166 ;  /* 0x0000016600067836 */ /* 0x000fc40000000000 */
[----:B------:R-:W-:Y:S02]  /*45a0*/  VIADD R5, R0, 0x164 ;  /* 0x0000016400057836 */ /* 0x000fe40000000000 */
[----:B------:R-:W-:Y:S01]  /*45b0*/  @!P1 IMAD.IADD R11, R11, 0x1, -R7 ;  /* 0x000000010b0b9824 */ /* 0x000fe200078e0a07 */
[C---:B------:R-:W-:Y:S01]  /*45c0*/  ISETP.GT.U32.AND P1, PT, R7.reuse, R4, PT ;  /* 0x000000040700720c */ /* 0x040fe20003f24070 */
[----:B------:R-:W-:Y:S01]  /*45d0*/  @!P2 IMAD.MOV R15, RZ, RZ, -R15 ;  /* 0x000000ffff0fa224 */ /* 0x000fe200078e0a0f */
[----:B------:R-:W-:Y:S01]  /*45e0*/  ISETP.GT.U32.AND P2, PT, R7, R10, PT ;  /* 0x0000000a0700720c */ /* 0x000fe20003f44070 */
[----:B------:R-:W-:Y:S01]  /*45f0*/  @!P5 IMAD.IADD R18, R18, 0x1, -R7 ;  /* 0x000000011212d824 */ /* 0x000fe200078e0a07 */
[----:B------:R-:W-:Y:S01]  /*4600*/  IABS R17, R6 ;  /* 0x0000000600117213 */ /* 0x000fe20000000000 */
[----:B------:R-:W-:Y:S01]  /*4610*/  IMAD.HI.U32 R19, R3, R8, RZ ;  /* 0x0000000803137227 */ /* 0x000fe200078e00ff */
[----:B------:R-:W-:Y:S01]  /*4620*/  IABS R16, R5 ;  /* 0x0000000500107213 */ /* 0x000fe20000000000 */
[----:B------:R0:W-:Y:S01]  /*4630*/  STL [R1+0x2ac], R15 ;  /* 0x0002ac0f01007387 */ /* 0x0001e20000100800 */
[----:B------:R-:W-:Y:S01]  /*4640*/  ISETP.GT.U32.AND P5, PT, R7, R18, PT ;  /* 0x000000120700720c */ /* 0x000fe20003fa4070 */
[----:B------:R-:W-:-:S04]  /*4650*/  IMAD.HI.U32 R12, R3, R17, RZ ;  /* 0x00000011030c7227 */ /* 0x000fc800078e00ff */
[----:B------:R-:W-:Y:S02]  /*4660*/  IMAD.MOV R19, RZ, RZ, -R19 ;  /* 0x000000ffff137224 */ /* 0x000fe400078e0a13 */
[----:B------:R-:W-:Y:S02]  /*4670*/  IMAD.MOV R12, RZ, RZ, -R12 ;  /* 0x000000ffff0c7224 */ /* 0x000fe400078e0a0c */
[----:B0-----:R-:W-:Y:S02]  /*4680*/  IMAD.MOV.U32 R15, RZ, RZ, R11 ;  /* 0x000000ffff0f7224 */ /* 0x001fe400078e000b */
[----:B------:R-:W-:-:S04]  /*4690*/  IMAD.HI.U32 R11, R3, R16, RZ ;  /* 0x00000010030b7227 */ /* 0x000fc800078e00ff */
[----:B------:R-:W-:Y:S02]  /*46a0*/  IMAD R8, R7, R19, R8 ;  /* 0x0000001307087224 */ /* 0x000fe400078e0208 */
[--C-:B------:R-:W-:Y:S01]  /*46b0*/  @!P1 IMAD.IADD R4, R4, 0x1, -R7.reuse ;  /* 0x0000000104049824 */ /* 0x100fe200078e0a07 */
[----:B------:R-:W-:Y:S01]  /*46c0*/  ISETP.GE.AND P1, PT, R13, RZ, PT ;  /* 0x000000ff0d00720c */ /* 0x000fe20003f26270 */
[----:B------:R-:W-:Y:S01]  /*46d0*/  @!P2 IMAD.IADD R10, R10, 0x1, -R7 ;  /* 0x000000010a0aa824 */ /* 0x000fe200078e0a07 */
[C---:B------:R-:W-:Y:S01]  /*46e0*/  ISETP.GT.U32.AND P2, PT, R7.reuse, R8, PT ;  /* 0x000000080700720c */ /* 0x040fe20003f44070 */
[----:B------:R-:W-:Y:S02]  /*46f0*/  IMAD.MOV R11, RZ, RZ, -R11 ;  /* 0x000000ffff0b7224 */ /* 0x000fe400078e0a0b */
[C---:B------:R-:W-:Y:S02]  /*4700*/  IMAD R17, R7.reuse, R12, R17 ;  /* 0x0000000c07117224 */ /* 0x040fe400078e0211 */
[----:B------:R-:W-:Y:S01]  /*4710*/  @!P3 IMAD.MOV R15, RZ, RZ, -R15 ;  /* 0x000000ffff0fb224 */ /* 0x000fe200078e0a0f */
[----:B------:R-:W-:Y:S01]  /*4720*/  ISETP.GT.U32.AND P3, PT, R7, R4, PT ;  /* 0x000000040700720c */ /* 0x000fe20003f64070 */
[----:B------:R-:W-:-:S02]  /*4730*/  IMAD.MOV.U32 R12, RZ, RZ, R10 ;  /* 0x000000ffff0c7224 */ /* 0x000fc400078e000a */
[----:B------:R-:W-:Y:S01]  /*4740*/  IMAD R16, R7, R11, R16 ;  /* 0x0000000b07107224 */ /* 0x000fe200078e0210 */
[----:B------:R-:W-:Y:S01]  /*4750*/  STL [R1+0x2b4], R15 ;  /* 0x0002b40f01007387 */ /* 0x000fe20000100800 */
[----:B------:R-:W-:Y:S01]  /*4760*/  @!P0 IMAD.MOV R2, RZ, RZ, -R2 ;  /* 0x000000ffff028224 */ /* 0x000fe200078e0a02 */
[----:B------:R-:W-:Y:S01]  /*4770*/  ISETP.GE.AND P0, PT, R9, RZ, PT ;  /* 0x000000ff0900720c */ /* 0x000fe20003f06270 */
[----:B------:R-:W-:Y:S01]  /*4780*/  @!P6 IMAD.MOV R12, RZ, RZ, -R12 ;  /* 0x000000ffff0ce224 */ /* 0x000fe200078e0a0c */
[C---:B------:R-:W-:Y:S01]  /*4790*/  ISETP.GT.U32.AND P6, PT, R7.reuse, R17, PT ;  /* 0x000000110700720c */ /* 0x040fe20003fc4070 */
[--C-:B------:R-:W-:Y:S01]  /*47a0*/  @!P5 IMAD.IADD R18, R18, 0x1, -R7.reuse ;  /* 0x000000011212d824 */ /* 0x100fe200078e0a07 */
[----:B------:R-:W-:Y:S01]  /*47b0*/  ISETP.GT.U32.AND P5, PT, R7, R16, PT ;  /* 0x000000100700720c */ /* 0x000fe20003fa4070 */
[----:B------:R0:W-:Y:S01]  /*47c0*/  STL [R1+0x2b8], R2 ;  /* 0x0002b80201007387 */ /* 0x0001e20000100800 */
[----:B------:R-:W-:Y:S02]  /*47d0*/  VIADD R9, R0, 0x160 ;  /* 0x0000016000097836 */ /* 0x000fe40000000000 */
[--C-:B------:R-:W-:Y:S01]  /*47e0*/  @!P2 IMAD.IADD R8, R8, 0x1, -R7.reuse ;  /* 0x000000010808a824 */ /* 0x100fe200078e0a07 */
[----:B------:R-:W-:Y:S01]  /*47f0*/  ISETP.GE.AND P2, PT, R5, RZ, PT ;  /* 0x000000ff0500720c */ /* 0x000fe20003f46270 */
[----:B------:R-:W-:Y:S01]  /*4800*/  @!P3 IMAD.IADD R4, R4, 0x1, -R7 ;  /* 0x000000010404b824 */ /* 0x000fe200078e0a07 */
[----:B------:R-:W-:Y:S01]  /*4810*/  IABS R5, R9 ;  /* 0x0000000900057213 */ /* 0x000fe20000000000 */
[----:B------:R-:W-:Y:S01]  /*4820*/  VIADD R13, R0, 0x15e ;  /* 0x0000015e000d7836 */ /* 0x000fe20000000000 */
[----:B------:R-:W-:Y:S01]  /*4830*/  ISETP.GE.AND P3, PT, R6, RZ, PT ;  /* 0x000000ff0600720c */ /* 0x000fe20003f66270 */
[----:B------:R-:W-:Y:S01]  /*4840*/  IMAD.MOV.U32 R11, RZ, RZ, R4 ;  /* 0x000000ffff0b7224 */ /* 0x000fe200078e0004 */
[----:B------:R1:W-:Y:S01]  /*4850*/  STL [R1+0x2bc], R12 ;  /* 0x0002bc0c01007387 */ /* 0x0003e20000100800 */
[----:B0-----:R-:W-:-:S02]  /*4860*/  VIADD R2, R0, 0x162 ;  /* 0x0000016200027836 */ /* 0x001fc40000000000 */
[--C-:B------:R-:W-:Y:S01]  /*4870*/  @!P6 IMAD.IADD R17, R17, 0x1, -R7.reuse ;  /* 0x000000011111e824 */ /* 0x100fe200078e0a07 */
[C---:B------:R-:W-:Y:S01]  /*4880*/  ISETP.GT.U32.AND P6, PT, R7.reuse, R8, PT ;  /* 0x000000080700720c */ /* 0x040fe20003fc4070 */
[----:B------:R-:W-:Y:S01]  /*4890*/  @!P5 IMAD.IADD R16, R16, 0x1, -R7 ;  /* 0x000000011010d824 */ /* 0x000fe200078e0a07 */
[----:B------:R-:W-:Y:S01]  /*48a0*/  IABS R10, R2 ;  /* 0x00000002000a7213 */ /* 0x000fe20000000000 */
[----:B------:R-:W-:Y:S01]  /*48b0*/  IMAD.MOV.U32 R4, RZ, RZ, R5 ;  /* 0x000000ffff047224 */ /* 0x000fe200078e0005 */
[C---:B------:R-:W-:Y:S01]  /*48c0*/  ISETP.GT.U32.AND P5, PT, R7.reuse, R17, PT ;  /* 0x000000110700720c */ /* 0x040fe20003fa4070 */
[----:B------:R-:W-:Y:S01]  /*48d0*/  @!P4 IMAD.MOV R11, RZ, RZ, -R11 ;  /* 0x000000ffff0bc224 */ /* 0x000fe200078e0a0b */
[----:B------:R-:W-:Y:S01]  /*48e0*/  ISETP.GT.U32.AND P4, PT, R7, R16, PT ;  /* 0x000000100700720c */ /* 0x000fe20003f84070 */
[----:B------:R-:W-:Y:S01]  /*48f0*/  IMAD.HI.U32 R6, R3, R10, RZ ;  /* 0x0000000a03067227 */ /* 0x000fe200078e00ff */
[----:B-1----:R-:W-:Y:S02]  /*4900*/  IABS R12, R13 ;  /* 0x0000000d000c7213 */ /* 0x002fe40000000000 */
[----:B------:R0:W-:Y:S01]  /*4910*/  STL [R1+0x2c0], R11 ;  /* 0x0002c00b01007387 */ /* 0x0001e20000100800 */
        /* <DEDUP_REMOVED lines=8> */
[----:B0-----:R-:W-:Y:S01]  /*49a0*/  VIADD R11, R0, 0x15c ;  /* 0x0000015c000b7836 */ /* 0x001fe20000000000 */
[----:B------:R-:W-:Y:S01]  /*49b0*/  ISETP.GT.U32.AND P4, PT, R7, R4, PT ;  /* 0x000000040700720c */ /* 0x000fe20003f84070 */
[----:B------:R-:W-:-:S03]  /*49c0*/  IMAD.HI.U32 R5, R3, R12, RZ ;  /* 0x0000000c03057227 */ /* 0x000fc600078e00ff */
[----:B------:R-:W-:Y:S01]  /*49d0*/  IABS R20, R11 ;  /* 0x0000000b00147213 */ /* 0x000fe20000000000 */
[--C-:B------:R-:W-:Y:S01]  /*49e0*/  @!P5 IMAD.IADD R17, R17, 0x1, -R7.reuse ;  /* 0x000000011111d824 */ /* 0x100fe200078e0a07 */
[----:B------:R-:W-:Y:S01]  /*49f0*/  ISETP.GE.AND P5, PT, R2, RZ, PT ;  /* 0x000000ff0200720c */ /* 0x000fe20003fa6270 */
[----:B------:R-:W-:Y:S01]  /*4a00*/  @!P6 IMAD.IADD R10, R10, 0x1, -R7 ;  /* 0x000000010a0ae824 */ /* 0x000fe200078e0a07 */
[----:B------:R-:W-:Y:S01]  /*4a10*/  ISETP.GE.AND P6, PT, R9, RZ, PT ;  /* 0x000000ff0900720c */ /* 0x000fe20003fc6270 */
[----:B------:R-:W-:-:S04]  /*4a20*/  IMAD.HI.U32 R6, R3, R20, RZ ;  /* 0x0000001403067227 */ /* 0x000fc800078e00ff */
[----:B------:R-:W-:Y:S02]  /*4a30*/  VIADD R2, R0, 0x15a ;  /* 0x0000015a00027836 */ /* 0x000fe40000000000 */
[----:B------:R-:W-:Y:S02]  /*4a40*/  IMAD.MOV R5, RZ, RZ, -R5 ;  /* 0x000000ffff057224 */ /* 0x000fe400078e0a05 */
[----:B------:R-:W-:Y:S01]  /*4a50*/  @!P4 IMAD.IADD R4, R4, 0x1, -R7 ;  /* 0x000000010404c824 */ /* 0x000fe200078e0a07 */
[----:B------:R-:W-:Y:S01]  /*4a60*/  ISETP.GT.U32.AND P4, PT, R7, R10, PT ;  /* 0x0000000a0700720c */ /* 0x000fe20003f84070 */
[----:B------:R-:W-:Y:S02]  /*4a70*/  IMAD.MOV.U32 R15, RZ, RZ, R8 ;  /* 0x000000ffff0f7224 */ /* 0x000fe400078e0008 */
[----:B------:R-:W-:Y:S02]  /*4a80*/  IMAD.MOV R6, RZ, RZ, -R6 ;  /* 0x000000ffff067224 */ /* 0x000fe400078e0a06 */
[----:B------:R-:W-:-:S02]  /*4a90*/  VIADD R9, R0, 0x158 ;  /* 0x0000015800097836 */ /* 0x000fc40000000000 */
[C---:B------:R-:W-:Y:S01]  /*4aa0*/  IMAD R12, R7.reuse, R5, R12 ;  /* 0x00000005070c7224 */ /* 0x040fe200078e020c */
[----:B------:R-:W-:Y:S01]  /*4ab0*/  IABS R5, R2 ;  /* 0x0000000200057213 */ /* 0x000fe20000000000 */
[----:B------:R-:W-:Y:S01]  /*4ac0*/  @!P1 IMAD.MOV R18, RZ, RZ, -R18 ;  /* 0x000000ffff129224 */ /* 0x000fe200078e0a12 */
[C---:B------:R-:W-:Y:S01]  /*4ad0*/  ISETP.GT.U32.AND P1, PT, R7.reuse, R4, PT ;  /* 0x000000040700720c */ /* 0x040fe20003f24070 */
[----:B------:R-:W-:Y:S01]  /*4ae0*/  @!P0 IMAD.MOV R15, RZ, RZ, -R15 ;  /* 0x000000ffff0f8224 */ /* 0x000fe200078e0a0f */
[C---:B------:R-:W-:Y:S01]  /*4af0*/  ISETP.GT.U32.AND P0, PT, R7.reuse, R12, PT ;  /* 0x0000000c0700720c */ /* 0x040fe20003f04070 */
[----:B------:R-:W-:Y:S01]  /*4b00*/  IMAD R20, R7, R6, R20 ;  /* 0x0000000607147224 */ /* 0x000fe200078e0214 */
[----:B------:R-:W-:Y:S01]  /*4b10*/  IABS R6, R9 ;  /* 0x0000000900067213 */ /* 0x000fe20000000000 */
[----:B------:R-:W-:Y:S01]  /*4b20*/  IMAD.HI.U32 R8, R3, R5, RZ ;  /* 0x0000000503087227 */ /* 0x000fe200078e00ff */
[----:B------:R-:W-:Y:S03]  /*4b30*/  STL [R1+0x2c4], R18 ;  /* 0x0002c41201007387 */ /* 0x000fe60000100800 */
[----:B------:R-:W-:Y:S01]  /*4b40*/  @!P3 IMAD.MOV R17, RZ, RZ, -R17 ;  /* 0x000000ffff11b224 */ /* 0x000fe200078e0a11 */
[----:B------:R0:W-:Y:S01]  /*4b50*/  STL [R1+0x2c8], R15 ;  /* 0x0002c80f01007387 */ /* 0x0001e20000100800 */
[----:B------:R-:W-:Y:S01]  /*4b60*/  ISETP.GT.U32.AND P3, PT, R7, R20, PT ;  /* 0x000000140700720c */ /* 0x000fe20003f64070 */
[--C-:B------:R-:W-:Y:S01]  /*4b70*/  @!P4 IMAD.IADD R10, R10, 0x1, -R7.reuse ;  /* 0x000000010a0ac824 */ /* 0x100fe200078e0a07 */
[----:B------:R-:W-:Y:S01]  /*4b80*/  ISETP.GE.AND P4, PT, R11, RZ, PT ;  /* 0x000000ff0b00720c */ /* 0x000fe20003f86270 */
[----:B------:R-:W-:Y:S01]  /*4b90*/  IMAD.MOV R8, RZ, RZ, -R8 ;  /* 0x000000ffff087224 */ /* 0x000fe200078e0a08 */
[----:B------:R1:W-:Y:S01]  /*4ba0*/  STL [R1+0x2cc], R17 ;  /* 0x0002cc1101007387 */ /* 0x0003e20000100800 */
[----:B------:R-:W-:Y:S01]  /*4bb0*/  @!P1 IMAD.IADD R4, R4, 0x1, -R7 ;  /* 0x0000000104049824 */ /* 0x000fe200078e0a07 */
[----:B------:R-:W-:Y:S01]  /*4bc0*/  ISETP.GE.AND P1, PT, R2, RZ, PT ;  /* 0x000000ff0200720c */ /* 0x000fe20003f26270 */
[----:B------:R-:W-:-:S02]  /*4bd0*/  IMAD R5, R7, R8, R5 ;  /* 0x0000000807057224 */ /* 0x000fc400078e0205 */
[----:B0-----:R-:W-:Y:S02]  /*4be0*/  IMAD.MOV.U32 R15, RZ, RZ, R16 ;  /* 0x000000ffff0f7224 */ /* 0x001fe400078e0010 */
[----:B------:R-:W-:-:S04]  /*4bf0*/  IMAD.HI.U32 R16, R3, R6, RZ ;  /* 0x0000000603107227 */ /* 0x000fc800078e00ff */
[----:B------:R-:W-:Y:S01]  /*4c00*/  @!P2 IMAD.MOV R15, RZ, RZ, -R15 ;  /* 0x000000ffff0fa224 */ /* 0x000fe200078e0a0f */
[----:B------:R-:W-:Y:S01]  /*4c10*/  ISETP.GE.AND P2, PT, R13, RZ, PT ;  /* 0x000000ff0d00720c */ /* 0x000fe20003f46270 */
[----:B------:R-:W-:Y:S02]  /*4c20*/  IMAD.MOV R16, RZ, RZ, -R16 ;  /* 0x000000ffff107224 */ /* 0x000fe400078e0a10 */
[----:B-1----:R-:W-:Y:S01]  /*4c30*/  IMAD.MOV.U32 R17, RZ, RZ, R10 ;  /* 0x000000ffff117224 */ /* 0x002fe200078e000a */
[----:B------:R0:W-:Y:S01]  /*4c40*/  STL [R1+0x2d0], R15 ;  /* 0x0002d00f01007387 */ /* 0x0001e20000100800 */
[----:B------:R-:W-:Y:S02]  /*4c50*/  @!P0 IMAD.IADD R12, R12, 0x1, -R7 ;  /* 0x000000010c0c8824 */ /* 0x000fe400078e0a07 */
[C---:B------:R-:W-:Y:S02]  /*4c60*/  IMAD R6, R7.reuse, R16, R6 ;  /* 0x0000001007067224 */ /* 0x040fe400078e0206 */
[----:B------:R-:W-:Y:S01]  /*4c70*/  @!P5 IMAD.MOV R17, RZ, RZ, -R17 ;  /* 0x000000ffff11d224 */ /* 0x000fe200078e0a11 */
[C---:B------:R-:W-:Y:S01]  /*4c80*/  ISETP.GT.U32.AND P5, PT, R7.reuse, R5, PT ;  /* 0x000000050700720c */ /* 0x040fe20003fa4070 */
[----:B------:R-:W-:Y:S01]  /*4c90*/  @!P3 IMAD.IADD R20, R20, 0x1, -R7 ;  /* 0x000000011414b824 */ /* 0x000fe200078e0a07 */
[C---:B------:R-:W-:Y:S01]  /*4ca0*/  ISETP.GT.U32.AND P0, PT, R7.reuse, R12, PT ;  /* 0x0000000c0700720c */ /* 0x040fe20003f04070 */
[C---:B------:R-:W-:Y:S01]  /*4cb0*/  VIADD R2, R0.reuse, 0x156 ;  /* 0x0000015600027836 */ /* 0x040fe20000000000 */
[----:B------:R-:W-:Y:S01]  /*4cc0*/  STL [R1+0x2d4], R17 ;  /* 0x0002d41101007387 */ /* 0x000fe20000100800 */
[----:B0-----:R-:W-:Y:S01]  /*4cd0*/  IMAD.MOV.U32 R15, RZ, RZ, R4 ;  /* 0x000000ffff0f7224 */ /* 0x001fe200078e0004 */
[C---:B------:R-:W-:Y:S01]  /*4ce0*/  ISETP.GT.U32.AND P3, PT, R7.reuse, R20, PT ;  /* 0x000000140700720c */ /* 0x040fe20003f64070 */
[----:B------:R-:W-:Y:S01]  /*4cf0*/  VIADD R8, R0, 0x154 ;  /* 0x0000015400087836 */ /* 0x000fe20000000000 */
[----:B------:R-:W-:Y:S01]  /*4d00*/  IABS R10, R2 ;  /* 0x00000002000a7213 */ /* 0x000fe20000000000 */
[----:B------:R-:W-:Y:S01]  /*4d10*/  @!P6 IMAD.MOV R15, RZ, RZ, -R15 ;  /* 0x000000ffff0fe224 */ /* 0x000fe200078e0a0f */
[----:B------:R-:W-:-:S02]  /*4d20*/  ISETP.GT.U32.AND P6, PT, R7, R6, PT ;  /* 0x000000060700720c */ /* 0x000fc40003fc4070 */
[----:B------:R-:W-:Y:S01]  /*4d30*/  IABS R4, R8 ;  /* 0x0000000800047213 */ /* 0x000fe20000000000 */
[--C-:B------:R-:W-:Y:S01]  /*4d40*/  @!P5 IMAD.IADD R5, R5, 0x1, -R7.reuse ;  /* 0x000000010505d824 */ /* 0x100fe200078e0a07 */
[----:B------:R0:W-:Y:S01]  /*4d50*/  STL [R1+0x2d8], R15 ;  /* 0x0002d80f01007387 */ /* 0x0001e20000100800 */
[----:B------:R-:W-:Y:S01]  /*4d60*/  @!P0 IMAD.IADD R12, R12, 0x1, -R7 ;  /* 0x000000010c0c8824 */ /* 0x000fe200078e0a07 */
[----:B------:R-:W-:Y:S01]  /*4d70*/  ISETP.GE.AND P0, PT, R9, RZ, PT ;  /* 0x000000ff0900720c */ /* 0x000fe20003f06270 */
[----:B------:R-:W-:Y:S01]  /*4d80*/  IMAD.HI.U32 R11, R3, R10, RZ ;  /* 0x0000000a030b7227 */ /* 0x000fe200078e00ff */
[----:B------:R-:W-:-:S03]  /*4d90*/  ISETP.GT.U32.AND P5, PT, R7, R5, PT ;  /* 0x000000050700720c */ /* 0x000fc60003fa4070 */
[--C-:B------:R-:W-:Y:S01]  /*4da0*/  @!P3 IMAD.IADD R20, R20, 0x1, -R7.reuse ;  /* 0x000000011414b824 */ /* 0x100fe200078e0a07 */
[----:B------:R-:W-:Y:S01]  /*4db0*/  ISETP.GE.AND P3, PT, R2, RZ, PT ;  /* 0x000000ff0200720c */ /* 0x000fe20003f66270 */
[----:B------:R-:W-:Y:S02]  /*4dc0*/  @!P6 IMAD.IADD R6, R6, 0x1, -R7 ;  /* 0x000000010606e824 */ /* 0x000fe400078e0a07 */
[----:B------:R-:W-:Y:S02]  /*4dd0*/  IMAD.MOV.U32 R13, RZ, RZ, R12 ;  /* 0x000000ffff0d7224 */ /* 0x000fe400078e000c */
[----:B------:R-:W-:Y:S01]  /*4de0*/  IMAD.HI.U32 R2, R3, R4, RZ ;  /* 0x0000000403027227 */ /* 0x000fe200078e00ff */
[----:B------:R-:W-:-:S03]  /*4df0*/  ISETP.GT.U32.AND P6, PT, R7, R6, PT ;  /* 0x000000060700720c */ /* 0x000fc60003fc4070 */
[----:B------:R-:W-:Y:S02]  /*4e00*/  IMAD.MOV R11, RZ, RZ, -R11 ;  /* 0x000000ffff0b7224 */ /* 0x000fe400078e0a0b */
[----:B------:R-:W-:Y:S01]  /*4e10*/  @!P2 IMAD.MOV R13, RZ, RZ, -R13 ;  /* 0x000000ffff0da224 */ /* 0x000fe200078e0a0d */
[----:B------:R-:W-:Y:S01]  /*4e20*/  ISETP.GE.AND P2, PT, R8, RZ, PT ;  /* 0x000000ff0800720c */ /* 0x000fe20003f46270 */
[----:B------:R-:W-:Y:S02]  /*4e30*/  IMAD.MOV R2, RZ, RZ, -R2 ;  /* 0x000000ffff027224 */ /* 0x000fe400078e0a02 */
[C---:B------:R-:W-:Y:S01]  /*4e40*/  IMAD R8, R7.reuse, R11, R10 ;  /* 0x0000000b07087224 */ /* 0x040fe200078e020a */
[----:B------:R1:W-:Y:S01]  /*4e50*/  STL [R1+0x2ec], R13 ;  /* 0x0002ec0d01007387 */ /* 0x0003e20000100800 */
[----:B------:R-:W-:Y:S02]  /*4e60*/  VIADD R9, R0, 0x152 ;  /* 0x0000015200097836 */ /* 0x000fe40000000000 */
[----:B------:R-:W-:-:S02]  /*4e70*/  IMAD R4, R7, R2, R4 ;  /* 0x0000000207047224 */ /* 0x000fc400078e0204 */
[--C-:B------:R-:W-:Y:S01]  /*4e80*/  @!P5 IMAD.IADD R5, R5, 0x1, -R7.reuse ;  /* 0x000000010505d824 */ /* 0x100fe200078e0a07 */
[C---:B------:R-:W-:Y:S01]  /*4e90*/  ISETP.GT.U32.AND P5, PT, R7.reuse, R8, PT ;  /* 0x000000080700720c */ /* 0x040fe20003fa4070 */
[----:B------:R-:W-:Y:S01]  /*4ea0*/  @!P6 IMAD.IADD R6, R6, 0x1, -R7 ;  /* 0x000000010606e824 */ /* 0x000fe200078e0a07 */
[----:B------:R-:W-:Y:S01]  /*4eb0*/  IABS R16, R9 ;  /* 0x0000000900107213 */ /* 0x000fe20000000000 */
[----:B------:R-:W-:Y:S01]  /*4ec0*/  VIADD R10, R0, 0x150 ;  /* 0x00000150000a7836 */ /* 0x000fe20000000000 */
[----:B------:R-:W-:Y:S01]  /*4ed0*/  ISETP.GT.U32.AND P6, PT, R7, R4, PT ;  /* 0x000000040700720c */ /* 0x000fe20003fc4070 */
[----:B0-----:R-:W-:Y:S02]  /*4ee0*/  IMAD.MOV.U32 R15, RZ, RZ, R20 ;  /* 0x000000ffff0f7224 */ /* 0x001fe400078e0014 */
[----:B------:R-:W-:Y:S01]  /*4ef0*/  IMAD.HI.U32 R12, R3, R16, RZ ;  /* 0x00000010030c7227 */ /* 0x000fe200078e00ff */
[----:B------:R-:W-:-:S03]  /*4f00*/  IABS R18, R10 ;  /* 0x0000000a00127213 */ /* 0x000fc60000000000 */
[----:B------:R-:W-:Y:S02]  /*4f10*/  IMAD.MOV R12, RZ, RZ, -R12 ;  /* 0x000000ffff0c7224 */ /* 0x000fe400078e0a0c */
[--C-:B------:R-:W-:Y:S02]  /*4f20*/  @!P5 IMAD.IADD R8, R8, 0x1, -R7.reuse ;  /* 0x000000010808d824 */ /* 0x100fe400078e0a07 */
[C---:B------:R-:W-:Y:S02]  /*4f30*/  IMAD R16, R7.reuse, R12, R16 ;  /* 0x0000000c07107224 */ /* 0x040fe400078e0210 */
[----:B------:R-:W-:Y:S02]  /*4f40*/  VIADD R11, R0, 0x14e ;  /* 0x0000014e000b7836 */ /* 0x000fe40000000000 */
[----:B------:R-:W-:Y:S01]  /*4f50*/  @!P6 IMAD.IADD R4, R4, 0x1, -R7 ;  /* 0x000000010404e824 */ /* 0x000fe200078e0a07 */
[----:B------:R-:W-:Y:S01]  /*4f60*/  ISETP.GT.U32.AND P6, PT, R7, R8, PT ;  /* 0x000000080700720c */ /* 0x000fe20003fc4070 */
[----:B------:R-:W-:Y:S01]  /*4f70*/  IMAD.HI.U32 R21, R3, R18, RZ ;  /* 0x0000001203157227 */ /* 0x000fe200078e00ff */
[----:B------:R-:W-:-:S02]  /*4f80*/  ISETP.GT.U32.AND P5, PT, R7, R16, PT ;  /* 0x000000100700720c */ /* 0x000fc40003fa4070 */
[----:B-1----:R-:W-:Y:S01]  /*4f90*/  IABS R13, R11 ;  /* 0x0000000b000d7213 */ /* 0x002fe20000000000 */
[----:B------:R-:W-:Y:S01]  /*4fa0*/  @!P4 IMAD.MOV R15, RZ, RZ, -R15 ;  /* 0x000000ffff0fc224 */ /* 0x000fe200078e0a0f */
[----:B------:R-:W-:Y:S01]  /*4fb0*/  ISETP.GE.AND P4, PT, R9, RZ, PT ;  /* 0x000000ff0900720c */ /* 0x000fe20003f86270 */
[----:B------:R-:W-:Y:S02]  /*4fc0*/  VIADD R2, R0, 0x14c ;  /* 0x0000014c00027836 */ /* 0x000fe40000000000 */
[----:B------:R-:W-:Y:S01]  /*4fd0*/  IMAD.MOV R21, RZ, RZ, -R21 ;  /* 0x000000ffff157224 */ /* 0x000fe200078e0a15 */
[----:B------:R0:W-:Y:S01]  /*4fe0*/  STL [R1+0x2e8], R15 ;  /* 0x0002e80f01007387 */ /* 0x0001e20000100800 */
[----:B------:R-:W-:Y:S01]  /*4ff0*/  IMAD.HI.U32 R19, R3, R13, RZ ;  /* 0x0000000d03137227 */ /* 0x000fe200078e00ff */
[----:B------:R-:W-:-:S03]  /*5000*/  IABS R12, R2 ;  /* 0x00000002000c7213 */ /* 0x000fc60000000000 */
[C---:B------:R-:W-:Y:S02]  /*5010*/  IMAD R9, R7.reuse, R21, R18 ;  /* 0x0000001507097224 */ /* 0x040fe400078e0212 */
[----:B------:R-:W-:Y:S02]  /*5020*/  IMAD.MOV R19, RZ, RZ, -R19 ;  /* 0x000000ffff137224 */ /* 0x000fe400078e0a13 */
[----:B------:R-:W-:Y:S01]  /*5030*/  @!P6 IMAD.IADD R8, R8, 0x1, -R7 ;  /* 0x000000010808e824 */ /* 0x000fe200078e0a07 */
[----:B------:R-:W-:Y:S01]  /*5040*/  ISETP.GT.U32.AND P6, PT, R7, R9, PT ;  /* 0x000000090700720c */ /* 0x000fe20003fc4070 */
[----:B0-----:R-:W-:Y:S02]  /*5050*/  IMAD.MOV.U32 R15, RZ, RZ, R5 ;  /* 0x000000ffff0f7224 */ /* 0x001fe400078e0005 */
[----:B------:R-:W-:-:S04]  /*5060*/  IMAD.HI.U32 R5, R3, R12, RZ ;  /* 0x0000000c03057227 */ /* 0x000fc800078e00ff */
[----:B------:R-:W-:Y:S01]  /*5070*/  @!P1 IMAD.MOV R15, RZ, RZ, -R15 ;  /* 0x000000ffff0f9224 */ /* 0x000fe200078e0a0f */
[C---:B------:R-:W-:Y:S01]  /*5080*/  ISETP.GT.U32.AND P1, PT, R7.reuse, R4, PT ;  /* 0x000000040700720c */ /* 0x040fe20003f24070 */
[----:B------:R-:W-:Y:S02]  /*5090*/  @!P5 IMAD.IADD R16, R16, 0x1, -R7 ;  /* 0x000000011010d824 */ /* 0x000fe400078e0a07 */
[C---:B------:R-:W-:Y:S01]  /*50a0*/  IMAD R13, R7.reuse, R19, R13 ;  /* 0x00000013070d7224 */ /* 0x040fe200078e020d */
[----:B------:R0:W-:Y:S01]  /*50b0*/  STL [R1+0x2e4], R15 ;  /* 0x0002e40f01007387 */ /* 0x0001e20000100800 */
[----:B------:R-:W-:Y:S01]  /*50c0*/  VIADD R17, R0, 0x14a ;  /* 0x0000014a00117836 */ /* 0x000fe20000000000 */
[C---:B------:R-:W-:Y:S01]  /*50d0*/  ISETP.GT.U32.AND P5, PT, R7.reuse, R16, PT ;  /* 0x000000100700720c */ /* 0x040fe20003fa4070 */
[----:B------:R-:W-:Y:S02]  /*50e0*/  IMAD.MOV R5, RZ, RZ, -R5 ;  /* 0x000000ffff057224 */ /* 0x000fe400078e0a05 */
[----:B------:R-:W-:Y:S01]  /*50f0*/  IMAD.MOV.U32 R19, RZ, RZ, R6 ;  /* 0x000000ffff137224 */ /* 0x000fe200078e0006 */
[----:B------:R-:W-:Y:S01]  /*5100*/  IABS R18, R17 ;  /* 0x0000001100127213 */ /* 0x000fe20000000000 */
[----:B------:R-:W-:-:S02]  /*5110*/  IMAD R12, R7, R5, R12 ;  /* 0x00000005070c7224 */ /* 0x000fc400078e020c */
[----:B------:R-:W-:Y:S02]  /*5120*/  @!P6 IMAD.IADD R9, R9, 0x1, -R7 ;  /* 0x000000010909e824 */ /* 0x000fe400078e0a07 */
[----:B0-----:R-:W-:Y:S01]  /*5130*/  IMAD.MOV.U32 R15, RZ, RZ, R8 ;  /* 0x000000ffff0f7224 */ /* 0x001fe200078e0008 */
[----:B------:R-:W-:Y:S01]  /*5140*/  ISETP.GT.U32.AND P6, PT, R7, R12, PT ;  /* 0x0000000c0700720c */ /* 0x000fe20003fc4070 */
[----:B------:R-:W-:-:S04]  /*5150*/  IMAD.HI.U32 R6, R3, R18, RZ ;  /* 0x0000001203067227 */ /* 0x000fc800078e00ff */
[----:B------:R-:W-:Y:S01]  /*5160*/  @!P3 IMAD.MOV R15, RZ, RZ, -R15 ;  /* 0x000000ffff0fb224 */ /* 0x000fe200078e0a0f */
[----:B------:R-:W-:Y:S01]  /*5170*/  ISETP.GT.U32.AND P3, PT, R7, R13, PT ;  /* 0x0000000d0700720c */ /* 0x000fe20003f64070 */
[----:B------:R-:W-:Y:S02]  /*5180*/  IMAD.MOV R6, RZ, RZ, -R6 ;  /* 0x000000ffff067224 */ /* 0x000fe400078e0a06 */
[--C-:B------:R-:W-:Y:S01]  /*5190*/  @!P1 IMAD.IADD R4, R4, 0x1, -R7.reuse ;  /* 0x0000000104049824 */ /* 0x100fe200078e0a07 */
[----:B------:R-:W-:Y:S01]  /*51a0*/  ISETP.GE.AND P1, PT, R11, RZ, PT ;  /* 0x000000ff0b00720c */ /* 0x000fe20003f26270 */
[----:B------:R-:W-:Y:S01]  /*51b0*/  @!P5 IMAD.IADD R16, R16, 0x1, -R7 ;  /* 0x000000011010d824 */ /* 0x000fe200078e0a07 */
[----:B------:R-:W-:Y:S01]  /*51c0*/  ISETP.GE.AND P5, PT, R2, RZ, PT ;  /* 0x000000ff0200720c */ /* 0x000fe20003fa6270 */
[----:B------:R-:W-:Y:S02]  /*51d0*/  IMAD R2, R7, R6, R18 ;  /* 0x0000000607027224 */ /* 0x000fe400078e0212 */
[----:B------:R-:W-:-:S02]  /*51e0*/  VIADD R6, R0, 0x148 ;  /* 0x0000014800067836 */ /* 0x000fc40000000000 */
[----:B------:R-:W-:Y:S02]  /*51f0*/  IMAD.MOV.U32 R8, RZ, RZ, R4 ;  /* 0x000000ffff087224 */ /* 0x000fe400078e0004 */
[--C-:B------:R-:W-:Y:S01]  /*5200*/  @!P3 IMAD.IADD R13, R13, 0x1, -R7.reuse ;  /* 0x000000010d0db824 */ /* 0x100fe200078e0a07 */
[----:B------:R-:W-:Y:S01]  /*5210*/  IABS R18, R6 ;  /* 0x0000000600127213 */ /* 0x000fe20000000000 */
[----:B------:R-:W-:Y:S02]  /*5220*/  @!P6 IMAD.IADD R12, R12, 0x1, -R7 ;  /* 0x000000010c0ce824 */ /* 0x000fe400078e0a07 */
[----:B------:R-:W-:Y:S01]  /*5230*/  @!P2 IMAD.MOV R8, RZ, RZ, -R8 ;  /* 0x000000ffff08a224 */ /* 0x000fe200078e0a08 */
[----:B------:R-:W-:Y:S01]  /*5240*/  ISETP.GT.U32.AND P3, PT, R7, R13, PT ;  /* 0x0000000d0700720c */ /* 0x000fe20003f64070 */
[----:B------:R-:W-:Y:S01]  /*5250*/  IMAD.HI.U32 R20, R3, R18, RZ ;  /* 0x0000001203147227 */ /* 0x000fe200078e00ff */
[C---:B------:R-:W-:Y:S02]  /*5260*/  ISETP.GT.U32.AND P2, PT, R7.reuse, R9, PT ;  /* 0x000000090700720c */ /* 0x040fe40003f44070 */
[----:B------:R-:W-:Y:S01]  /*5270*/  ISETP.GT.U32.AND P6, PT, R7, R12, PT ;  /* 0x0000000c0700720c */ /* 0x000fe20003fc4070 */
[----:B------:R-:W-:Y:S01]  /*5280*/  @!P0 IMAD.MOV R19, RZ, RZ, -R19 ;  /* 0x000000ffff138224 */ /* 0x000fe200078e0a13 */
[----:B------:R-:W-:Y:S01]  /*5290*/  ISETP.GE.AND P0, PT, R10, RZ, PT ;  /* 0x000000ff0a00720c */ /* 0x000fe20003f06270 */
[----:B------:R-:W-:-:S02]  /*52a0*/  IMAD.MOV R20, RZ, RZ, -R20 ;  /* 0x000000ffff147224 */ /* 0x000fc400078e0a14 */
[C---:B------:R-:W-:Y:S01]  /*52b0*/  VIADD R10, R0.reuse, 0x146 ;  /* 0x00000146000a7836 */ /* 0x040fe20000000000 */
[----:B------:R0:W-:Y:S01]  /*52c0*/  STL [R1+0x2e0], R19 ;  /* 0x0002e01301007387 */ /* 0x0001e20000100800 */
[----:B------:R-:W-:Y:S02]  /*52d0*/  VIADD R5, R0, 0x144 ;  /* 0x0000014400057836 */ /* 0x000fe40000000000 */
[--C-:B------:R-:W-:Y:S01]  /*52e0*/  @!P3 IMAD.IADD R13, R13, 0x1, -R7.reuse ;  /* 0x000000010d0db824 */ /* 0x100fe200078e0a07 */
[----:B------:R-:W-:Y:S01]  /*52f0*/  ISETP.GE.AND P3, PT, R17, RZ, PT ;  /* 0x000000ff1100720c */ /* 0x000fe20003f66270 */
[----:B------:R-:W-:Y:S01]  /*5300*/  IMAD R17, R7, R20, R18 ;  /* 0x0000001407117224 */ /* 0x000fe200078e0212 */
[----:B------:R-:W-:Y:S01]  /*5310*/  STL [R1+0x328], R15 ;  /* 0x0003280f01007387 */ /* 0x000fe20000100800 */
[--C-:B------:R-:W-:Y:S01]  /*5320*/  @!P2 IMAD.IADD R9, R9, 0x1, -R7.reuse ;  /* 0x000000010909a824 */ /* 0x100fe200078e0a07 */
[C---:B------:R-:W-:Y:S01]  /*5330*/  ISETP.GT.U32.AND P2, PT, R7.reuse, R2, PT ;  /* 0x000000020700720c */ /* 0x040fe20003f44070 */
[----:B------:R-:W-:Y:S01]  /*5340*/  @!P6 IMAD.IADD R12, R12, 0x1, -R7 ;  /* 0x000000010c0ce824 */ /* 0x000fe200078e0a07 */
[----:B------:R1:W-:Y:S01]  /*5350*/  STL [R1+0x324], R8 ;  /* 0x0003240801007387 */ /* 0x0003e20000100800 */
[----:B0-----:R-:W-:Y:S01]  /*5360*/  IABS R19, R10 ;  /* 0x0000000a00137213 */ /* 0x001fe20000000000 */
[----:B------:R-:W-:Y:S01]  /*5370*/  @!P4 IMAD.MOV R16, RZ, RZ, -R16 ;  /* 0x000000ffff10c224 */ /* 0x000fe200078e0a10 */
[----:B------:R-:W-:Y:S01]  /*5380*/  ISETP.GT.U32.AND P6, PT, R7, R17, PT ;  /* 0x000000110700720c */ /* 0x000fe20003fc4070 */
[----:B------:R-:W-:Y:S01]  /*5390*/  @!P5 IMAD.MOV R12, RZ, RZ, -R12 ;  /* 0x000000ffff0cd224 */ /* 0x000fe200078e0a0c */
[----:B------:R-:W-:Y:S01]  /*53a0*/  IABS R11, R5 ;  /* 0x00000005000b7213 */ /* 0x000fe20000000000 */
[----:B------:R-:W-:Y:S01]  /*53b0*/  IMAD.HI.U32 R18, R3, R19, RZ ;  /* 0x0000001303127227 */ /* 0x000fe200078e00ff */
[----:B------:R-:W-:Y:S01]  /*53c0*/  STL [R1+0x320], R16 ;  /* 0x0003201001007387 */ /* 0x000fe20000100800 */
[----:B------:R-:W-:-:S02]  /*53d0*/  ISETP.GE.AND P5, PT, R10, RZ, PT ;  /* 0x000000ff0a00720c */ /* 0x000fc40003fa6270 */
[----:B-1----:R-:W-:Y:S02]  /*53e0*/  VIADD R8, R0, 0x142 ;  /* 0x0000014200087836 */ /* 0x002fe40000000000 */
[----:B------:R-:W-:Y:S02]  /*53f0*/  IMAD.MOV.U32 R15, RZ, RZ, R9 ;  /* 0x000000ffff0f7224 */ /* 0x000fe400078e0009 */
[----:B------:R-:W-:Y:S01]  /*5400*/  IMAD.HI.U32 R21, R3, R11, RZ ;  /* 0x0000000b03157227 */ /* 0x000fe200078e00ff */
[----:B------:R-:W-:-:S03]  /*5410*/  IABS R4, R8 ;  /* 0x0000000800047213 */ /* 0x000fc60000000000 */
[----:B------:R-:W-:Y:S02]  /*5420*/  IMAD.MOV R18, RZ, RZ, -R18 ;  /* 0x000000ffff127224 */ /* 0x000fe400078e0a12 */
[----:B------:R-:W-:-:S04]  /*5430*/  IMAD.HI.U32 R20, R3, R4, RZ ;  /* 0x0000000403147227 */ /* 0x000fc800078e00ff */
[----:B------:R-:W-:Y:S01]  /*5440*/  @!P2 IMAD.IADD R2, R2, 0x1, -R7 ;  /* 0x000000010202a824 */ /* 0x000fe200078e0a07 */
[----:B------:R-:W-:Y:S01]  /*5450*/  ISETP.GE.AND P2, PT, R6, RZ, PT ;  /* 0x000000ff0600720c */ /* 0x000fe20003f46270 */
[----:B------:R-:W-:Y:S02]  /*5460*/  @!P0 IMAD.MOV R15, RZ, RZ, -R15 ;  /* 0x000000ffff0f8224 */ /* 0x000fe400078e0a0f */
[----:B------:R-:W-:Y:S02]  /*5470*/  IMAD.MOV R20, RZ, RZ, -R20 ;  /* 0x000000ffff147224 */ /* 0x000fe400078e0a14 */
[----:B------:R-:W-:Y:S01]  /*5480*/  VIADD R6, R0, 0x140 ;  /* 0x0000014000067836 */ /* 0x000fe20000000000 */
[----:B------:R0:W-:Y:S01]  /*5490*/  STL [R1+0x31c], R15 ;  /* 0x00031c0f01007387 */ /* 0x0001e20000100800 */
[----:B------:R-:W-:Y:S02]  /*54a0*/  IMAD.MOV R21, RZ, RZ, -R21 ;  /* 0x000000ffff157224 */ /* 0x000fe400078e0a15 */
[----:B------:R-:W-:-:S02]  /*54b0*/  IMAD R18, R7, R18, R19 ;  /* 0x0000001207127224 */ /* 0x000fc400078e0213 */
[----:B------:R-:W-:Y:S01]  /*54c0*/  @!P6 IMAD.IADD R17, R17, 0x1, -R7 ;  /* 0x000000011111e824 */ /* 0x000fe200078e0a07 */
[C---:B------:R-:W-:Y:S01]  /*54d0*/  ISETP.GT.U32.AND P6, PT, R7.reuse, R2, PT ;  /* 0x000000020700720c */ /* 0x040fe20003fc4070 */
[C---:B------:R-:W-:Y:S01]  /*54e0*/  IMAD R4, R7.reuse, R20, R4 ;  /* 0x0000001407047224 */ /* 0x040fe200078e0204 */
[----:B------:R-:W-:Y:S01]  /*54f0*/  IABS R20, R6 ;  /* 0x0000000600147213 */ /* 0x000fe20000000000 */
[C---:B------:R-:W-:Y:S01]  /*5500*/  IMAD R11, R7.reuse, R21, R11 ;  /* 0x00000015070b7224 */ /* 0x040fe200078e020b */
[C---:B------:R-:W-:Y:S01]  /*5510*/  ISETP.GT.U32.AND P0, PT, R7.reuse, R17, PT ;  /* 0x000000110700720c */ /* 0x040fe20003f04070 */
[----:B0-----:R-:W-:Y:S01]  /*5520*/  IMAD.MOV.U32 R15, RZ, RZ, R13 ;  /* 0x000000ffff0f7224 */ /* 0x001fe200078e000d */
[C---:B------:R-:W-:Y:S01]  /*5530*/  ISETP.GT.U32.AND P4, PT, R7.reuse, R18, PT ;  /* 0x000000120700720c */ /* 0x040fe20003f84070 */
[----:B------:R-:W-:Y:S02]  /*5540*/  IMAD.MOV.U32 R9, RZ, RZ, R20 ;  /* 0x000000ffff097224 */ /* 0x000fe400078e0014 */
[----:B------:R-:W-:Y:S01]  /*5550*/  @!P1 IMAD.MOV R15, RZ, RZ, -R15 ;  /* 0x000000ffff0f9224 */ /* 0x000fe200078e0a0f */
[----:B------:R-:W-:Y:S01]  /*5560*/  ISETP.GT.U32.AND P1, PT, R7, R11, PT ;  /* 0x0000000b0700720c */ /* 0x000fe20003f24070 */
[----:B------:R-:W-:-:S03]  /*5570*/  IMAD.HI.U32 R13, R3, R9, RZ ;  /* 0x00000009030d7227 */ /* 0x000fc600078e00ff */
[----:B------:R0:W-:Y:S01]  /*5580*/  STL [R1+0x318], R15 ;  /* 0x0003180f01007387 */ /* 0x0001e20000100800 */
[----:B------:R-:W-:Y:S01]  /*5590*/  @!P6 IMAD.IADD R2, R2, 0x1, -R7 ;  /* 0x000000010202e824 */ /* 0x000fe200078e0a07 */
[----:B------:R-:W-:Y:S01]  /*55a0*/  ISETP.GT.U32.AND P6, PT, R7, R4, PT ;  /* 0x000000040700720c */ /* 0x000fe20003fc4070 */
[----:B------:R-:W-:Y:S01]  /*55b0*/  IMAD.MOV R13, RZ, RZ, -R13 ;  /* 0x000000ffff0d7224 */ /* 0x000fe200078e0a0d */
[----:B------:R1:W-:Y:S01]  /*55c0*/  STL [R1+0x350], R12 ;  /* 0x0003500c01007387 */ /* 0x0003e20000100800 */
[--C-:B------:R-:W-:Y:S01]  /*55d0*/  @!P0 IMAD.IADD R17, R17, 0x1, -R7.reuse ;  /* 0x0000000111118824 */ /* 0x100fe200078e0a07 */
[----:B------:R-:W-:Y:S01]  /*55e0*/  ISETP.GE.AND P0, PT, R5, RZ, PT ;  /* 0x000000ff0500720c */ /* 0x000fe20003f06270 */
[----:B------:R-:W-:Y:S01]  /*55f0*/  @!P4 IMAD.IADD R18, R18, 0x1, -R7 ;  /* 0x000000011212c824 */ /* 0x000fe200078e0a07 */
[----:B------:R-:W-:Y:S01]  /*5600*/  ISETP.GE.AND P4, PT, R8, RZ, PT ;  /* 0x000000ff0800720c */ /* 0x000fe20003f86270 */
[----:B------:R-:W-:Y:S02]  /*5610*/  VIADD R19, R0, 0x13e ;  /* 0x0000013e00137836 */ /* 0x000fe40000000000 */
[----:B------:R-:W-:-:S02]  /*5620*/  IMAD R9, R7, R13, R9 ;  /* 0x0000000d07097224 */ /* 0x000fc400078e0209 */
[----:B------:R-:W-:Y:S01]  /*5630*/  @!P1 IMAD.IADD R11, R11, 0x1, -R7 ;  /* 0x000000010b0b9824 */ /* 0x000fe200078e0a07 */
[C---:B------:R-:W-:Y:S01]  /*5640*/  ISETP.GT.U32.AND P1, PT, R7.reuse, R18, PT ;  /* 0x000000120700720c */ /* 0x040fe20003f24070 */
[----:B------:R-:W-:Y:S01]  /*5650*/  IMAD.MOV.U32 R13, RZ, RZ, R17 ;  /* 0x000000ffff0d7224 */ /* 0x000fe200078e0011 */
[----:B------:R-:W-:Y:S01]  /*5660*/  IABS R16, R19 ;  /* 0x0000001300107213 */ /* 0x000fe20000000000 */
[----:B0-----:R-:W-:Y:S02]  /*5670*/  IMAD.MOV.U32 R15, RZ, RZ, R2 ;  /* 0x000000ffff0f7224 */ /* 0x001fe400078e0002 */
[----:B------:R-:W-:Y:S01]  /*5680*/  @!P2 IMAD.MOV R13, RZ, RZ, -R13 ;  /* 0x000000ffff0da224 */ /* 0x000fe200078e0a0d */
[C---:B------:R-:W-:Y:S01]  /*5690*/  ISETP.GT.U32.AND P2, PT, R7.reuse, R9, PT ;  /* 0x000000090700720c */ /* 0x040fe20003f44070 */
[----:B------:R-:W-:Y:S01]  /*56a0*/  @!P6 IMAD.IADD R4, R4, 0x1, -R7 ;  /* 0x000000010404e824 */ /* 0x000fe200078e0a07 */
[----:B------:R-:W-:Y:S01]  /*56b0*/  ISETP.GT.U32.AND P6, PT, R7, R11, PT ;  /* 0x0000000b0700720c */ /* 0x000fe20003fc4070 */
[----:B-1----:R-:W-:-:S02]  /*56c0*/  IMAD.MOV.U32 R12, RZ, RZ, R16 ;  /* 0x000000ffff0c7224 */ /* 0x002fc400078e0010 */
[----:B------:R-:W-:Y:S01]  /*56d0*/  @!P3 IMAD.MOV R15, RZ, RZ, -R15 ;  /* 0x000000ffff0fb224 */ /* 0x000fe200078e0a0f */
[----:B------:R-:W-:Y:S01]  /*56e0*/  ISETP.GT.U32.AND P3, PT, R7, R4, PT ;  /* 0x000000040700720c */ /* 0x000fe20003f64070 */
[----:B------:R-:W-:-:S03]  /*56f0*/  IMAD.HI.U32 R5, R3, R12, RZ ;  /* 0x0000000c03057227 */ /* 0x000fc600078e00ff */
[----:B------:R0:W-:Y:S01]  /*5700*/  STL [R1+0x388], R15 ;  /* 0x0003880f01007387 */ /* 0x0001e20000100800 */
[----:B------:R-:W-:Y:S01]  /*5710*/  @!P1 IMAD.IADD R18, R18, 0x1, -R7 ;  /* 0x0000000112129824 */ /* 0x000fe200078e0a07 */
[----:B------:R-:W-:Y:S01]  /*5720*/  ISETP.GE.AND P1, PT, R6, RZ, PT ;  /* 0x000000ff0600720c */ /* 0x000fe20003f26270 */
[----:B------:R-:W-:Y:S01]  /*5730*/  IMAD.MOV R5, RZ, RZ, -R5 ;  /* 0x000000ffff057224 */ /* 0x000fe200078e0a05 */
[----:B------:R-:W-:Y:S01]  /*5740*/  STL [R1+0x38c], R13 ;  /* 0x00038c0d01007387 */ /* 0x000fe20000100800 */
[----:B------:R-:W-:Y:S02]  /*5750*/  @!P2 IMAD.IADD R9, R9, 0x1, -R7 ;  /* 0x000000010909a824 */ /* 0x000fe400078e0a07 */
[C---:B------:R-:W-:Y:S02]  /*5760*/  VIADD R10, R0.reuse, 0x13c ;  /* 0x0000013c000a7836 */ /* 0x040fe40000000000 */
[C---:B------:R-:W-:Y:S02]  /*5770*/  IMAD R2, R7.reuse, R5, R12 ;  /* 0x0000000507027224 */ /* 0x040fe400078e020c */
[----:B0-----:R-:W-:Y:S01]  /*5780*/  IMAD.MOV.U32 R15, RZ, RZ, R18 ;  /* 0x000000ffff0f7224 */ /* 0x001fe200078e0012 */
[----:B------:R-:W-:Y:S01]  /*5790*/  IABS R8, R10 ;  /* 0x0000000a00087213 */ /* 0x000fe20000000000 */
[----:B------:R-:W-:Y:S01]  /*57a0*/  VIADD R12, R0, 0x138 ;  /* 0x00000138000c7836 */ /* 0x000fe20000000000 */
[----:B------:R-:W-:Y:S01]  /*57b0*/  ISETP.GE.AND P2, PT, R10, RZ, PT ;  /* 0x000000ff0a00720c */ /* 0x000fe20003f46270 */
[----:B------:R-:W-:Y:S01]  /*57c0*/  @!P5 IMAD.MOV R15, RZ, RZ, -R15 ;  /* 0x000000ffff0fd224 */ /* 0x000fe200078e0a0f */
[----:B------:R-:W-:Y:S01]  /*57d0*/  ISETP.GT.U32.AND P5, PT, R7, R9, PT ;  /* 0x000000090700720c */ /* 0x000fe20003fa4070 */
[--C-:B------:R-:W-:Y:S01]  /*57e0*/  @!P3 IMAD.IADD R4, R4, 0x1, -R7.reuse ;  /* 0x000000010404b824 */ /* 0x100fe200078e0a07 */
[----:B------:R-:W-:Y:S01]  /*57f0*/  IABS R10, R12 ;  /* 0x0000000c000a7213 */ /* 0x000fe20000000000 */
[----:B------:R-:W-:Y:S01]  /*5800*/  VIADD R5, R0, 0x13a ;  /* 0x0000013a00057836 */ /* 0x000fe20000000000 */
[----:B------:R0:W-:Y:S01]  /*5810*/  STL [R1+0x394], R15 ;  /* 0x0003940f01007387 */ /* 0x0001e20000100800 */
[----:B------:R-:W-:Y:S01]  /*5820*/  @!P6 IMAD.IADD R11, R11, 0x1, -R7 ;  /* 0x000000010b0be824 */ /* 0x000fe200078e0a07 */
[----:B------:R-:W-:Y:S01]  /*5830*/  ISETP.GT.U32.AND P6, PT, R7, R2, PT ;  /* 0x000000020700720c */ /* 0x000fe20003fc4070 */
[----:B------:R-:W-:Y:S01]  /*5840*/  IMAD.HI.U32 R16, R3, R8, RZ ;  /* 0x0000000803107227 */ /* 0x000fe200078e00ff */
[----:B------:R-:W-:-:S02]  /*5850*/  IABS R6, R5 ;  /* 0x0000000500067213 */ /* 0x000fc40000000000 */
[----:B------:R-:W-:Y:S01]  /*5860*/  ISETP.GE.AND P3, PT, R19, RZ, PT ;  /* 0x000000ff1300720c */ /* 0x000fe20003f66270 */
[----:B------:R-:W-:Y:S02]  /*5870*/  @!P0 IMAD.MOV R11, RZ, RZ, -R11 ;  /* 0x000000ffff0b8224 */ /* 0x000fe400078e0a0b */
[----:B------:R-:W-:Y:S02]  /*5880*/  IMAD.MOV R16, RZ, RZ, -R16 ;  /* 0x000000ffff107224 */ /* 0x000fe400078e0a10 */
[----:B0-----:R-:W-:Y:S01]  /*5890*/  IMAD.MOV.U32 R15, RZ, RZ, R4 ;  /* 0x000000ffff0f7224 */ /* 0x001fe200078e0004 */
[----:B------:R-:W-:Y:S01]  /*58a0*/  STL [R1+0x398], R11 ;  /* 0x0003980b01007387 */ /* 0x000fe20000100800 */
[----:B------:R-:W-:-:S04]  /*58b0*/  IMAD.HI.U32 R4, R3, R10, RZ ;  /* 0x0000000a03047227 */ /* 0x000fc800078e00ff */
[----:B------:R-:W-:Y:S01]  /*58c0*/  @!P4 IMAD.MOV R15, RZ, RZ, -R15 ;  /* 0x000000ffff0fc224 */ /* 0x000fe200078e0a0f */
[----:B------:R-:W-:Y:S01]  /*58d0*/  ISETP.GE.AND P4, PT, R5, RZ, PT ;  /* 0x000000ff0500720c */ /* 0x000fe20003f86270 */
[----:B------:R-:W-:Y:S02]  /*58e0*/  IMAD.MOV R5, RZ, RZ, -R4 ;  /* 0x000000ffff057224 */ /* 0x000fe400078e0a04 */
[----:B------:R-:W-:Y:S01]  /*58f0*/  @!P5 IMAD.IADD R9, R9, 0x1, -R7 ;  /* 0x000000010909d824 */ /* 0x000fe200078e0a07 */
[----:B------:R0:W-:Y:S01]  /*5900*/  STL [R1+0x39c], R15 ;  /* 0x00039c0f01007387 */ /* 0x0001e20000100800 */
[----:B------:R-:W-:-:S04]  /*5910*/  IMAD.HI.U32 R13, R3, R6, RZ ;  /* 0x00000006030d7227 */ /* 0x000fc800078e00ff */
[C---:B------:R-:W-:Y:S02]  /*5920*/  IMAD R8, R7.reuse, R16, R8 ;  /* 0x0000001007087224 */ /* 0x040fe400078e0208 */
[C---:B------:R-:W-:Y:S02]  /*5930*/  IMAD R5, R7.reuse, R5, R10 ;  /* 0x0000000507057224 */ /* 0x040fe400078e020a */
[----:B------:R-:W-:Y:S01]  /*5940*/  IMAD.MOV R13, RZ, RZ, -R13 ;  /* 0x000000ffff0d7224 */ /* 0x000fe200078e0a0d */
[C---:B------:R-:W-:Y:S01]  /*5950*/  ISETP.GT.U32.AND P0, PT, R7.reuse, R8, PT ;  /* 0x000000080700720c */ /* 0x040fe20003f04070 */
[----:B0-----:R-:W-:Y:S02]  /*5960*/  IMAD.MOV.U32 R15, RZ, RZ, R9 ;  /* 0x000000ffff0f7224 */ /* 0x001fe400078e0009 */
[----:B------:R-:W-:Y:S02]  /*5970*/  @!P6 IMAD.IADD R2, R2, 0x1, -R7 ;  /* 0x000000010202e824 */ /* 0x000fe400078e0a07 */
[----:B------:R-:W-:Y:S01]  /*5980*/  @!P1 IMAD.MOV R15, RZ, RZ, -R15 ;  /* 0x000000ffff0f9224 */ /* 0x000fe200078e0a0f */
[C---:B------:R-:W-:Y:S01]  /*5990*/  ISETP.GT.U32.AND P1, PT, R7.reuse, R5, PT ;  /* 0x000000050700720c */ /* 0x040fe20003f24070 */
[C---:B------:R-:W-:Y:S01]  /*59a0*/  IMAD R6, R7.reuse, R13, R6 ;  /* 0x0000000d07067224 */ /* 0x040fe200078e0206 */
[C---:B------:R-:W-:Y:S01]  /*59b0*/  ISETP.GT.U32.AND P6, PT, R7.reuse, R2, PT ;  /* 0x000000020700720c */ /* 0x040fe20003fc4070 */
[C---:B------:R-:W-:Y:S01]  /*59c0*/  VIADD R11, R0.reuse, 0x134 ;  /* 0x00000134000b7836 */ /* 0x040fe20000000000 */
[----:B------:R0:W-:Y:S01]  /*59d0*/  STL [R1+0x3a0], R15 ;  /* 0x0003a00f01007387 */ /* 0x0001e20000100800 */
[----:B------:R-:W-:Y:S01]  /*59e0*/  VIADD R10, R0, 0x132 ;  /* 0x00000132000a7836 */ /* 0x000fe20000000000 */
[C---:B------:R-:W-:Y:S01]  /*59f0*/  ISETP.GT.U32.AND P5, PT, R7.reuse, R6, PT ;  /* 0x000000060700720c */ /* 0x040fe20003fa4070 */
[--C-:B------:R-:W-:Y:S01]  /*5a00*/  @!P0 IMAD.IADD R8, R8, 0x1, -R7.reuse ;  /* 0x0000000108088824 */ /* 0x100fe200078e0a07 */
[----:B------:R-:W-:Y:S01]  /*5a10*/  IABS R22, R11 ;  /* 0x0000000b00167213 */ /* 0x000fe20000000000 */
[C---:B------:R-:W-:Y:S01]  /*5a20*/  VIADD R16, R0.reuse, 0x130 ;  /* 0x0000013000107836 */ /* 0x040fe20000000000 */
[----:B------:R-:W-:Y:S01]  /*5a30*/  IABS R4, R10 ;  /* 0x0000000a00047213 */ /* 0x000fe20000000000 */
[----:B------:R-:W-:Y:S01]  /*5a40*/  VIADD R18, R0, 0x12c ;  /* 0x0000012c00127836 */ /* 0x000fe20000000000 */
[----:B------:R-:W-:Y:S01]  /*5a50*/  ISETP.GT.U32.AND P0, PT, R7, R8, PT ;  /* 0x000000080700720c */ /* 0x000fe20003f04070 */
[----:B------:R-:W-:-:S02]  /*5a60*/  @!P1 IMAD.IADD R5, R5, 0x1, -R7 ;  /* 0x0000000105059824 */ /* 0x000fc400078e0a07 */
[--C-:B------:R-:W-:Y:S01]  /*5a70*/  @!P6 IMAD.IADD R2, R2, 0x1, -R7.reuse ;  /* 0x000000010202e824 */ /* 0x100fe200078e0a07 */
[----:B------:R-:W-:Y:S01]  /*5a80*/  ISETP.GE.AND P6, PT, R12, RZ, PT ;  /* 0x000000ff0c00720c */ /* 0x000fe20003fc6270 */
[----:B------:R-:W-:Y:S01]  /*5a90*/  VIADD R12, R0, 0x136 ;  /* 0x00000136000c7836 */ /* 0x000fe20000000000 */
[----:B------:R-:W-:Y:S01]  /*5aa0*/  ISETP.GT.U32.AND P1, PT, R7, R5, PT ;  /* 0x000000050700720c */ /* 0x000fe20003f24070 */
[----:B------:R-:W-:Y:S02]  /*5ab0*/  @!P5 IMAD.IADD R6, R6, 0x1, -R7 ;  /* 0x000000010606d824 */ /* 0x000fe400078e0a07 */
[----:B------:R-:W-:Y:S01]  /*5ac0*/  IMAD.HI.U32 R9, R3, R22, RZ ;  /* 0x0000001603097227 */ /* 0x000fe200078e00ff */
[----:B------:R-:W-:Y:S02]  /*5ad0*/  IABS R21, R12 ;  /* 0x0000000c00157213 */ /* 0x000fe40000000000 */
[----:B------:R-:W-:Y:S01]  /*5ae0*/  ISETP.GT.U32.AND P5, PT, R7, R6, PT ;  /* 0x000000060700720c */ /* 0x000fe20003fa4070 */
[----:B------:R-:W-:-:S02]  /*5af0*/  IMAD.MOV.U32 R13, RZ, RZ, R2 ;  /* 0x000000ffff0d7224 */ /* 0x000fc400078e0002 */
[----:B------:R-:W-:Y:S02]  /*5b00*/  IMAD.MOV R9, RZ, RZ, -R9 ;  /* 0x000000ffff097224 */ /* 0x000fe400078e0a09 */
[----:B------:R-:W-:Y:S01]  /*5b10*/  @!P3 IMAD.MOV R13, RZ, RZ, -R13 ;  /* 0x000000ffff0db224 */ /* 0x000fe200078e0a0d */
[----:B------:R-:W-:Y:S01]  /*5b20*/  ISETP.GE.AND P3, PT, R12, RZ, PT ;  /* 0x000000ff0c00720c */ /* 0x000fe20003f66270 */
[----:B------:R-:W-:Y:S02]  /*5b30*/  IMAD R22, R7, R9, R22 ;  /* 0x0000000907167224 */ /* 0x000fe400078e0216 */
[----:B------:R-:W-:Y:S01]  /*5b40*/  IMAD.HI.U32 R12, R3, R21, RZ ;  /* 0x00000015030c7227 */ /* 0x000fe200078e00ff */
[----:B------:R1:W-:Y:S03]  /*5b50*/  STL [R1+0x3a4], R13 ;  /* 0x0003a40d01007387 */ /* 0x0003e60000100800 */
[--C-:B------:R-:W-:Y:S01]  /*5b60*/  @!P0 IMAD.IADD R8, R8, 0x1, -R7.reuse ;  /* 0x0000000108088824 */ /* 0x100fe200078e0a07 */
[----:B------:R-:W-:Y:S01]  /*5b70*/  ISETP.GE.AND P0, PT, R11, RZ, PT ;  /* 0x000000ff0b00720c */ /* 0x000fe20003f06270 */
[----:B------:R-:W-:Y:S01]  /*5b80*/  @!P1 IMAD.IADD R5, R5, 0x1, -R7 ;  /* 0x0000000105059824 */ /* 0x000fe200078e0a07 */
[----:B------:R-:W-:Y:S01]  /*5b90*/  ISETP.GT.U32.AND P1, PT, R7, R22, PT ;  /* 0x000000160700720c */ /* 0x000fe20003f24070 */
[----:B------:R-:W-:-:S02]  /*5ba0*/  IMAD.MOV R11, RZ, RZ, -R12 ;  /* 0x000000ffff0b7224 */ /* 0x000fc400078e0a0c */
[----:B------:R-:W-:Y:S01]  /*5bb0*/  @!P5 IMAD.IADD R6, R6, 0x1, -R7 ;  /* 0x000000010606d824 */ /* 0x000fe200078e0a07 */
[----:B------:R-:W-:Y:S01]  /*5bc0*/  ISETP.GE.AND P5, PT, R10, RZ, PT ;  /* 0x000000ff0a00720c */ /* 0x000fe20003fa6270 */
[----:B------:R-:W-:Y:S01]  /*5bd0*/  IMAD R21, R7, R11, R21 ;  /* 0x0000000b07157224 */ /* 0x000fe200078e0215 */
[----:B------:R-:W-:Y:S01]  /*5be0*/  IABS R11, R18 ;  /* 0x00000012000b7213 */ /* 0x000fe20000000000 */
[----:B0-----:R-:W-:Y:S02]  /*5bf0*/  IMAD.MOV.U32 R15, RZ, RZ, R8 ;  /* 0x000000ffff0f7224 */ /* 0x001fe400078e0008 */
[----:B-1----:R-:W-:Y:S02]  /*5c00*/  IMAD.MOV.U32 R13, RZ, RZ, R6 ;  /* 0x000000ffff0d7224 */ /* 0x002fe400078e0006 */
[----:B------:R-:W-:-:S04]  /*5c10*/  IMAD.HI.U32 R2, R3, R4, RZ ;  /* 0x0000000403027227 */ /* 0x000fc800078e00ff */
[----:B------:R-:W-:Y:S01]  /*5c20*/  @!P2 IMAD.MOV R15, RZ, RZ, -R15 ;  /* 0x000000ffff0fa224 */ /* 0x000fe200078e0a0f */
[C---:B------:R-:W-:Y:S01]  /*5c30*/  ISETP.GT.U32.AND P2, PT, R7.reuse, R21, PT ;  /* 0x000000150700720c */ /* 0x040fe20003f44070 */
[----:B------:R-:W-:Y:S01]  /*5c40*/  @!P4 IMAD.MOV R13, RZ, RZ, -R13 ;  /* 0x000000ffff0dc224 */ /* 0x000fe200078e0a0d */
[----:B------:R-:W-:Y:S01]  /*5c50*/  ISETP.GE.AND P4, PT, R16, RZ, PT ;  /* 0x000000ff1000720c */ /* 0x000fe20003f86270 */
[----:B------:R-:W-:Y:S01]  /*5c60*/  IMAD.MOV R2, RZ, RZ, -R2 ;  /* 0x000000ffff027224 */ /* 0x000fe200078e0a02 */
[----:B------:R-:W-:Y:S01]  /*5c70*/  IABS R16, R16 ;  /* 0x0000001000107213 */ /* 0x000fe20000000000 */
[----:B------:R-:W-:Y:S01]  /*5c80*/  VIADD R9, R0, 0x12e ;  /* 0x0000012e00097836 */ /* 0x000fe20000000000 */
[----:B------:R0:W-:Y:S01]  /*5c90*/  STL [R1+0x3a8], R15 ;  /* 0x0003a80f01007387 */ /* 0x0001e20000100800 */
[----:B------:R-:W-:Y:S02]  /*5ca0*/  @!P1 IMAD.IADD R22, R22, 0x1, -R7 ;  /* 0x0000000116169824 */ /* 0x000fe400078e0a07 */
[----:B------:R-:W-:Y:S01]  /*5cb0*/  IMAD R2, R7, R2, R4 ;  /* 0x0000000207027224 */ /* 0x000fe200078e0204 */
[----:B------:R1:W-:Y:S01]  /*5cc0*/  STL [R1+0x3c0], R13 ;  /* 0x0003c00d01007387 */ /* 0x0003e20000100800 */
[----:B------:R-:W-:Y:S01]  /*5cd0*/  IMAD.HI.U32 R10, R3, R16, RZ ;  /* 0x00000010030a7227 */ /* 0x000fe200078e00ff */
[----:B------:R-:W-:-:S03]  /*5ce0*/  ISETP.GT.U32.AND P1, PT, R7, R22, PT ;  /* 0x000000160700720c */ /* 0x000fc60003f24070 */
[----:B------:R-:W-:Y:S02]  /*5cf0*/  @!P2 IMAD.IADD R21, R21, 0x1, -R7 ;  /* 0x000000011515a824 */ /* 0x000fe400078e0a07 */
[----:B0-----:R-:W-:Y:S02]  /*5d00*/  IMAD.MOV.U32 R15, RZ, RZ, R5 ;  /* 0x000000ffff0f7224 */ /* 0x001fe400078e0005 */
[----:B------:R-:W-:Y:S01]  /*5d10*/  IMAD.MOV R10, RZ, RZ, -R10 ;  /* 0x000000ffff0a7224 */ /* 0x000fe200078e0a0a */
[----:B-1----:R-:W-:Y:S01]  /*5d20*/  IABS R13, R9 ;  /* 0x00000009000d7213 */ /* 0x002fe20000000000 */
[----:B------:R-:W-:Y:S01]  /*5d30*/  @!P6 IMAD.MOV R15, RZ, RZ, -R15 ;  /* 0x000000ffff0fe224 */ /* 0x000fe200078e0a0f */
[C---:B------:R-:W-:Y:S01]  /*5d40*/  ISETP.GT.U32.AND P6, PT, R7.reuse, R2, PT ;  /* 0x000000020700720c */ /* 0x040fe20003fc4070 */
[----:B------:R-:W-:Y:S01]  /*5d50*/  VIADD R6, R0, 0x12a ;  /* 0x0000012a00067836 */ /* 0x000fe20000000000 */
[----:B------:R-:W-:Y:S01]  /*5d60*/  ISETP.GT.U32.AND P2, PT, R7, R21, PT ;  /* 0x000000150700720c */ /* 0x000fe20003f44070 */
[----:B------:R-:W-:Y:S01]  /*5d70*/  IMAD.HI.U32 R8, R3, R13, RZ ;  /* 0x0000000d03087227 */ /* 0x000fe200078e00ff */
[----:B------:R0:W-:Y:S02]  /*5d80*/  STL [R1+0x3bc], R15 ;  /* 0x0003bc0f01007387 */ /* 0x0001e40000100800 */
[----:B------:R-:W-:Y:S01]  /*5d90*/  IABS R17, R6 ;  /* 0x0000000600117213 */ /* 0x000fe20000000000 */
[----:B------:R-:W-:-:S02]  /*5da0*/  IMAD.MOV R8, RZ, RZ, -R8 ;  /* 0x000000ffff087224 */ /* 0x000fc400078e0a08 */
[C---:B------:R-:W-:Y:S02]  /*5db0*/  IMAD R16, R7.reuse, R10, R16 ;  /* 0x0000000a07107224 */ /* 0x040fe400078e0210 */
[C---:B------:R-:W-:Y:S02]  /*5dc0*/  IMAD R13, R7.reuse, R8, R13 ;  /* 0x00000008070d7224 */ /* 0x040fe400078e020d */
[--C-:B------:R-:W-:Y:S01]  /*5dd0*/  @!P1 IMAD.IADD R22, R22, 0x1, -R7.reuse ;  /* 0x0000000116169824 */ /* 0x100fe200078e0a07 */
[C---:B------:R-:W-:Y:S01]  /*5de0*/  ISETP.GT.U32.AND P1, PT, R7.reuse, R16, PT ;  /* 0x000000100700720c */ /* 0x040fe20003f24070 */
[----:B------:R-:W-:Y:S01]  /*5df0*/  @!P6 IMAD.IADD R2, R2, 0x1, -R7 ;  /* 0x000000010202e824 */ /* 0x000fe200078e0a07 */
[----:B------:R-:W-:Y:S01]  /*5e00*/  ISETP.GT.U32.AND P6, PT, R7, R13, PT ;  /* 0x0000000d0700720c */ /* 0x000fe20003fc4070 */
[----:B------:R-:W-:-:S04]  /*5e10*/  IMAD.HI.U32 R4, R3, R17, RZ ;  /* 0x0000001103047227 */ /* 0x000fc800078e00ff */
[----:B------:R-:W-:Y:S02]  /*5e20*/  IMAD.MOV R4, RZ, RZ, -R4 ;  /* 0x000000ffff047224 */ /* 0x000fe400078e0a04 */
[----:B------:R-:W-:Y:S01]  /*5e30*/  @!P2 IMAD.IADD R21, R21, 0x1, -R7 ;  /* 0x000000011515a824 */ /* 0x000fe200078e0a07 */
[----:B------:R-:W-:Y:S01]  /*5e40*/  ISETP.GE.AND P2, PT, R9, RZ, PT ;  /* 0x000000ff0900720c */ /* 0x000fe20003f46270 */
[C---:B------:R-:W-:Y:S02]  /*5e50*/  VIADD R8, R0.reuse, 0x128 ;  /* 0x0000012800087836 */ /* 0x040fe40000000000 */
[C---:B------:R-:W-:Y:S02]  /*5e60*/  IMAD R17, R7.reuse, R4, R17 ;  /* 0x0000000407117224 */ /* 0x040fe400078e0211 */
[----:B------:R-:W-:Y:S01]  /*5e70*/  VIADD R10, R0, 0x126 ;  /* 0x00000126000a7836 */ /* 0x000fe20000000000 */
[----:B------:R-:W-:Y:S01]  /*5e80*/  IABS R4, R8 ;  /* 0x0000000800047213 */ /* 0x000fe20000000000 */
[----:B------:R-:W-:Y:S01]  /*5e90*/  @!P1 IMAD.IADD R16, R16, 0x1, -R7 ;  /* 0x0000000110109824 */ /* 0x000fe200078e0a07 */
[----:B------:R-:W-:Y:S01]  /*5ea0*/  ISETP.GT.U32.AND P1, PT, R7, R2, PT ;  /* 0x000000020700720c */ /* 0x000fe20003f24070 */
[----:B0-----:R-:W-:Y:S01]  /*5eb0*/  IMAD.MOV.U32 R15, RZ, RZ, R21 ;  /* 0x000000ffff0f7224 */ /* 0x001fe200078e0015 */
[----:B------:R-:W-:Y:S01]  /*5ec0*/  IABS R19, R10 ;  /* 0x0000000a00137213 */ /* 0x000fe20000000000 */
[----:B------:R-:W-:-:S04]  /*5ed0*/  IMAD.HI.U32 R12, R3, R11, RZ ;  /* 0x0000000b030c7227 */ /* 0x000fc800078e00ff */
[----:B------:R-:W-:Y:S02]  /*5ee0*/  @!P6 IMAD.IADD R13, R13, 0x1, -R7 ;  /* 0x000000010d0de824 */ /* 0x000fe400078e0a07 */
[----:B------:R-:W-:Y:S01]  /*5ef0*/  @!P3 IMAD.MOV R15, RZ, RZ, -R15 ;  /* 0x000000ffff0fb224 */ /* 0x000fe200078e0a0f */
[C---:B------:R-:W-:Y:S01]  /*5f00*/  ISETP.GT.U32.AND P3, PT, R7.reuse, R16, PT ;  /* 0x000000100700720c */ /* 0x040fe20003f64070 */
[----:B------:R-:W-:Y:S01]  /*5f10*/  IMAD.MOV R5, RZ, RZ, -R12 ;  /* 0x000000ffff057224 */ /* 0x000fe200078e0a0c */
[----:B------:R-:W-:Y:S01]  /*5f20*/  ISETP.GT.U32.AND P6, PT, R7, R13, PT ;  /* 0x0000000d0700720c */ /* 0x000fe20003fc4070 */
[----:B------:R-:W-:Y:S01]  /*5f30*/  IMAD.HI.U32 R23, R3, R4, RZ ;  /* 0x0000000403177227 */ /* 0x000fe200078e00ff */
[----:B------:R0:W-:Y:S03]  /*5f40*/  STL [R1+0x3b8], R15 ;  /* 0x0003b80f01007387 */ /* 0x0001e60000100800 */
[----:B------:R-:W-:-:S02]  /*5f50*/  IMAD R11, R7, R5, R11 ;  /* 0x00000005070b7224 */ /* 0x000fc400078e020b */
[----:B------:R-:W-:-:S04]  /*5f60*/  IMAD.HI.U32 R21, R3, R19, RZ ;  /* 0x0000001303157227 */ /* 0x000fc800078e00ff */
[----:B------:R-:W-:Y:S02]  /*5f70*/  IMAD.MOV R23, RZ, RZ, -R23 ;  /* 0x000000ffff177224 */ /* 0x000fe400078e0a17 */
[----:B0-----:R-:W-:Y:S02]  /*5f80*/  IMAD.MOV.U32 R15, RZ, RZ, R22 ;  /* 0x000000ffff0f7224 */ /* 0x001fe400078e0016 */
[----:B------:R-:W-:Y:S02]  /*5f90*/  IMAD.MOV R21, RZ, RZ, -R21 ;  /* 0x000000ffff157224 */ /* 0x000fe400078e0a15 */
[----:B------:R-:W-:Y:S01]  /*5fa0*/  @!P0 IMAD.MOV R15, RZ, RZ, -R15 ;  /* 0x000000ffff0f8224 */ /* 0x000fe200078e0a0f */
[C---:B------:R-:W-:Y:S01]  /*5fb0*/  ISETP.GT.U32.AND P0, PT, R7.reuse, R11, PT ;  /* 0x0000000b0700720c */ /* 0x040fe20003f04070 */
[C---:B------:R-:W-:Y:S02]  /*5fc0*/  IMAD R4, R7.reuse, R23, R4 ;  /* 0x0000001707047224 */ /* 0x040fe400078e0204 */
[----:B------:R-:W-:Y:S01]  /*5fd0*/  @!P1 IMAD.IADD R2, R2, 0x1, -R7 ;  /* 0x0000000102029824 */ /* 0x000fe200078e0a07 */
[C---:B------:R-:W-:Y:S01]  /*5fe0*/  ISETP.GT.U32.AND P1, PT, R7.reuse, R17, PT ;  /* 0x000000110700720c */ /* 0x040fe20003f24070 */
[----:B------:R-:W-:Y:S01]  /*5ff0*/  VIADD R5, R0, 0x124 ;  /* 0x0000012400057836 */ /* 0x000fe20000000000 */
[----:B------:R0:W-:Y:S01]  /*6000*/  STL [R1+0x3b4], R15 ;  /* 0x0003b40f01007387 */ /* 0x0001e20000100800 */
[----:B------:R-:W-:-:S02]  /*6010*/  IMAD R19, R7, R21, R19 ;  /* 0x0000001507137224 */ /* 0x000fc400078e0213 */
[--C-:B------:R-:W-:Y:S01]  /*6020*/  @!P3 IMAD.IADD R16, R16, 0x1, -R7.reuse ;  /* 0x000000011010b824 */ /* 0x100fe200078e0a07 */
[----:B------:R-:W-:Y:S01]  /*6030*/  ISETP.GT.U32.AND P3, PT, R7, R4, PT ;  /* 0x000000040700720c */ /* 0x000fe20003f64070 */
[----:B------:R-:W-:Y:S01]  /*6040*/  @!P6 IMAD.IADD R13, R13, 0x1, -R7 ;  /* 0x000000010d0de824 */ /* 0x000fe200078e0a07 */
[----:B------:R-:W-:Y:S01]  /*6050*/  IABS R20, R5 ;  /* 0x0000000500147213 */ /* 0x000fe20000000000 */
[----:B------:R-:W-:Y:S01]  /*6060*/  IMAD.MOV.U32 R24, RZ, RZ, R2 ;  /* 0x000000ffff187224 */ /* 0x000fe200078e0002 */
[----:B------:R-:W-:Y:S01]  /*6070*/  ISETP.GT.U32.AND P6, PT, R7, R19, PT ;  /* 0x000000130700720c */ /* 0x000fe20003fc4070 */
[----:B------:R-:W-:Y:S02]  /*6080*/  VIADD R9, R0, 0x122 ;  /* 0x0000012200097836 */ /* 0x000fe40000000000 */
[----:B0-----:R-:W-:Y:S02]  /*6090*/  IMAD.MOV.U32 R15, RZ, RZ, R16 ;  /* 0x000000ffff0f7224 */ /* 0x001fe400078e0010 */
[----:B------:R-:W-:Y:S01]  /*60a0*/  IMAD.HI.U32 R22, R3, R20, RZ ;  /* 0x0000001403167227 */ /* 0x000fe200078e00ff */
[----:B------:R-:W-:-:S03]  /*60b0*/  IABS R12, R9 ;  /* 0x00000009000c7213 */ /* 0x000fc60000000000 */
[----:B------:R-:W-:Y:S01]  /*60c0*/  @!P0 IMAD.IADD R11, R11, 0x1, -R7 ;  /* 0x000000010b0b8824 */ /* 0x000fe200078e0a07 */
[----:B------:R-:W-:Y:S01]  /*60d0*/  ISETP.GE.AND P0, PT, R18, RZ, PT ;  /* 0x000000ff1200720c */ /* 0x000fe20003f06270 */
[----:B------:R-:W-:Y:S02]  /*60e0*/  @!P5 IMAD.MOV R24, RZ, RZ, -R24 ;  /* 0x000000ffff18d224 */ /* 0x000fe400078e0a18 */
[----:B------:R-:W-:Y:S02]  /*60f0*/  @!P4 IMAD.MOV R15, RZ, RZ, -R15 ;  /* 0x000000ffff0fc224 */ /* 0x000fe400078e0a0f */
[--C-:B------:R-:W-:Y:S01]  /*6100*/  @!P1 IMAD.IADD R17, R17, 0x1, -R7.reuse ;  /* 0x0000000111119824 */ /* 0x100fe200078e0a07 */
[----:B------:R-:W-:Y:S01]  /*6110*/  STL [R1+0x3b0], R24 ;  /* 0x0003b01801007387 */ /* 0x000fe20000100800 */
[----:B------:R-:W-:Y:S01]  /*6120*/  IMAD.MOV R22, RZ, RZ, -R22 ;  /* 0x000000ffff167224 */ /* 0x000fe200078e0a16 */
[----:B------:R-:W-:Y:S01]  /*6130*/  ISETP.GE.AND P1, PT, R6, RZ, PT ;  /* 0x000000ff0600720c */ /* 0x000fe20003f26270 */
[--C-:B------:R-:W-:Y:S01]  /*6140*/  @!P3 IMAD.IADD R4, R4, 0x1, -R7.reuse ;  /* 0x000000010404b824 */ /* 0x100fe200078e0a07 */
[C---:B------:R-:W-:Y:S01]  /*6150*/  ISETP.GT.U32.AND P3, PT, R7.reuse, R11, PT ;  /* 0x0000000b0700720c */ /* 0x040fe20003f64070 */
[----:B------:R0:W-:Y:S01]  /*6160*/  STL [R1+0x3ac], R15 ;  /* 0x0003ac0f01007387 */ /* 0x0001e20000100800 */
[C---:B------:R-:W-:Y:S01]  /*6170*/  IMAD R20, R7.reuse, R22, R20 ;  /* 0x0000001607147224 */ /* 0x040fe200078e0214 */
[----:B------:R-:W-:Y:S01]  /*6180*/  ISETP.GT.U32.AND P5, PT, R7, R17, PT ;  /* 0x000000110700720c */ /* 0x000fe20003fa4070 */
[----:B------:R-:W-:Y:S01]  /*6190*/  @!P6 IMAD.IADD R19, R19, 0x1, -R7 ;  /* 0x000000011313e824 */ /* 0x000fe200078e0a07 */
[----:B------:R-:W-:Y:S01]  /*61a0*/  ISETP.GT.U32.AND P6, PT, R7, R4, PT ;  /* 0x000000040700720c */ /* 0x000fe20003fc4070 */
[----:B------:R-:W-:-:S03]  /*61b0*/  IMAD.HI.U32 R23, R3, R12, RZ ;  /* 0x0000000c03177227 */ /* 0x000fc600078e00ff */
[C---:B------:R-:W-:Y:S01]  /*61c0*/  ISETP.GT.U32.AND P4, PT, R7.reuse, R19, PT ;  /* 0x000000130700720c */ /* 0x040fe20003f84070 */
[C---:B------:R-:W-:Y:S02]  /*61d0*/  VIADD R18, R0.reuse, 0x120 ;  /* 0x0000012000127836 */ /* 0x040fe40000000000 */
[----:B0-----:R-:W-:Y:S02]  /*61e0*/  IMAD.MOV.U32 R15, RZ, RZ, R13 ;  /* 0x000000ffff0f7224 */ /* 0x001fe400078e000d */
[----:B------:R-:W-:Y:S01]  /*61f0*/  IMAD.MOV R23, RZ, RZ, -R23 ;  /* 0x000000ffff177224 */ /* 0x000fe200078e0a17 */
[----:B------:R-:W-:Y:S01]  /*6200*/  IABS R13, R18 ;  /* 0x00000012000d7213 */ /* 0x000fe20000000000 */
[----:B------:R-:W-:Y:S01]  /*6210*/  @!P2 IMAD.MOV R15, RZ, RZ, -R15 ;  /* 0x000000ffff0fa224 */ /* 0x000fe200078e0a0f */
[C---:B------:R-:W-:Y:S01]  /*6220*/  ISETP.GT.U32.AND P2, PT, R7.reuse, R20, PT ;  /* 0x000000140700720c */ /* 0x040fe20003f44070 */
[----:B------:R-:W-:Y:S02]  /*6230*/  IMAD R12, R7, R23, R12 ;  /* 0x00000017070c7224 */ /* 0x000fe400078e020c */
[----:B------:R-:W-:Y:S01]  /*6240*/  VIADD R6, R0, 0x11e ;  /* 0x0000011e00067836 */ /* 0x000fe20000000000 */
[----:B------:R0:W-:Y:S01]  /*6250*/  STL [R1+0x390], R15 ;  /* 0x0003900f01007387 */ /* 0x0001e20000100800 */
[----:B------:R-:W-:Y:S01]  /*6260*/  @!P3 IMAD.IADD R11, R11, 0x1, -R7 ;  /* 0x000000010b0bb824 */ /* 0x000fe200078e0a07 */
[----:B------:R-:W-:Y:S01]  /*6270*/  ISETP.GE.AND P3, PT, R8, RZ, PT ;  /* 0x000000ff0800720c */ /* 0x000fe20003f66270 */
[----:B------:R-:W-:Y:S01]  /*6280*/  IMAD.MOV.U32 R8, RZ, RZ, R13 ;  /* 0x000000ffff087224 */ /* 0x000fe200078e000d */
[----:B------:R-:W-:Y:S01]  /*6290*/  IABS R2, R6 ;  /* 0x0000000600027213 */ /* 0x000fe20000000000 */
[--C-:B------:R-:W-:Y:S01]  /*62a0*/  @!P5 IMAD.IADD R17, R17, 0x1, -R7.reuse ;  /* 0x000000011111d824 */ /* 0x100fe200078e0a07 */
[----:B------:R-:W-:Y:S01]  /*62b0*/  ISETP.GT.U32.AND P5, PT, R7, R12, PT ;  /* 0x0000000c0700720c */ /* 0x000fe20003fa4070 */
[----:B------:R-:W-:Y:S01]  /*62c0*/  @!P6 IMAD.IADD R4, R4, 0x1, -R7 ;  /* 0x000000010404e824 */ /* 0x000fe200078e0a07 */
[----:B------:R-:W-:Y:S01]  /*62d0*/  ISETP.GE.AND P6, PT, R10, RZ, PT ;  /* 0x000000ff0a00720c */ /* 0x000fe20003fc6270 */
[----:B------:R-:W-:-:S04]  /*62e0*/  IMAD.HI.U32 R10, R3, R8, RZ ;  /* 0x00000008030a7227 */ /* 0x000fc800078e00ff */
[--C-:B------:R-:W-:Y:S01]  /*62f0*/  @!P4 IMAD.IADD R19, R19, 0x1, -R7.reuse ;  /* 0x000000011313c824 */ /* 0x100fe200078e0a07 */
[----:B------:R-:W-:Y:S01]  /*6300*/  ISETP.GE.AND P4, PT, R5, RZ, PT ;  /* 0x000000ff0500720c */ /* 0x000fe20003f86270 */
[----:B------:R-:W-:Y:S01]  /*6310*/  @!P2 IMAD.IADD R20, R20, 0x1, -R7 ;  /* 0x000000011414a824 */ /* 0x000fe200078e0a07 */
[----:B------:R-:W-:Y:S01]  /*6320*/  ISETP.GE.AND P2, PT, R9, RZ, PT ;  /* 0x000000ff0900720c */ /* 0x000fe20003f46270 */
[----:B------:R-:W-:-:S04]  /*6330*/  IMAD.HI.U32 R5, R3, R2, RZ ;  /* 0x0000000203057227 */ /* 0x000fc800078e00ff */
[----:B------:R-:W-:Y:S02]  /*6340*/  IMAD.MOV R9, RZ, RZ, -R10 ;  /* 0x000000ffff097224 */ /* 0x000fe400078e0a0a */
[----:B------:R-:W-:Y:S02]  /*6350*/  IMAD.MOV.U32 R16, RZ, RZ, R11 ;  /* 0x000000ffff107224 */ /* 0x000fe400078e000b */
[----:B------:R-:W-:Y:S02]  /*6360*/  IMAD.MOV R5, RZ, RZ, -R5 ;  /* 0x000000ffff057224 */ /* 0x000fe400078e0a05 */
[C---:B------:R-:W-:Y:S02]  /*6370*/  IMAD R8, R7.reuse, R9, R8 ;  /* 0x0000000907087224 */ /* 0x040fe400078e0208 */
[----:B------:R-:W-:Y:S02]  /*6380*/  IMAD.MOV.U32 R11, RZ, RZ, R4 ;  /* 0x000000ffff0b7224 */ /* 0x000fe400078e0004 */
[----:B------:R-:W-:Y:S01]  /*6390*/  @!P0 IMAD.MOV R16, RZ, RZ, -R16 ;  /* 0x000000ffff108224 */ /* 0x000fe200078e0a10 */
[----:B------:R-:W-:Y:S01]  /*63a0*/  ISETP.GT.U32.AND P0, PT, R7, R20, PT ;  /* 0x000000140700720c */ /* 0x000fe20003f04070 */
[----:B0-----:R-:W-:-:S02]  /*63b0*/  IMAD.MOV.U32 R15, RZ, RZ, R17 ;  /* 0x000000ffff0f7224 */ /* 0x001fc400078e0011 */
[----:B------:R-:W-:Y:S01]  /*63c0*/  @!P5 IMAD.IADD R12, R12, 0x1, -R7 ;  /* 0x000000010c0cd824 */ /* 0x000fe200078e0a07 */
[----:B------:R-:W-:Y:S01]  /*63d0*/  ISETP.GE.AND P5, PT, R18, RZ, PT ;  /* 0x000000ff1200720c */ /* 0x000fe20003fa6270 */
[C---:B------:R-:W-:Y:S01]  /*63e0*/  IMAD R4, R7.reuse, R5, R2 ;  /* 0x0000000507047224 */ /* 0x040fe200078e0202 */
[----:B------:R-:W-:Y:S01]  /*63f0*/  STL [R1+0x384], R16 ;  /* 0x0003841001007387 */ /* 0x000fe20000100800 */
[----:B------:R-:W-:Y:S02]  /*6400*/  IMAD.MOV.U32 R10, RZ, RZ, R19 ;  /* 0x000000ffff0a7224 */ /* 0x000fe400078e0013 */
[----:B------:R-:W-:Y:S01]  /*6410*/  @!P3 IMAD.MOV R11, RZ, RZ, -R11 ;  /* 0x000000ffff0bb224 */ /* 0x000fe200078e0a0b */
[C---:B------:R-:W-:Y:S01]  /*6420*/  ISETP.GT.U32.AND P3, PT, R7.reuse, R8, PT ;  /* 0x000000080700720c */ /* 0x040fe20003f64070 */
[----:B------:R-:W-:Y:S01]  /*6430*/  @!P1 IMAD.MOV R15, RZ, RZ, -R15 ;  /* 0x000000ffff0f9224 */ /* 0x000fe200078e0a0f */
[C---:B------:R-:W-:Y:S01]  /*6440*/  ISETP.GT.U32.AND P1, PT, R7.reuse, R12, PT ;  /* 0x0000000c0700720c */ /* 0x040fe20003f24070 */
[----:B------:R-:W-:Y:S01]  /*6450*/  @!P6 IMAD.MOV R10, RZ, RZ, -R10 ;  /* 0x000000ffff0ae224 */ /* 0x000fe200078e0a0a */
[----:B------:R-:W-:Y:S01]  /*6460*/  ISETP.GT.U32.AND P6, PT, R7, R4, PT ;  /* 0x000000040700720c */ /* 0x000fe20003fc4070 */
[C---:B------:R-:W-:Y:S01]  /*6470*/  VIADD R2, R0.reuse, 0x11a ;  /* 0x0000011a00027836 */ /* 0x040fe20000000000 */
[----:B------:R0:W-:Y:S01]  /*6480*/  STL [R1+0x380], R15 ;  /* 0x0003800f01007387 */ /* 0x0001e20000100800 */
[----:B------:R-:W-:-:S02]  /*6490*/  VIADD R5, R0, 0x11c ;  /* 0x0000011c00057836 */ /* 0x000fc40000000000 */
[--C-:B------:R-:W-:Y:S01]  /*64a0*/  @!P0 IMAD.IADD R20, R20, 0x1, -R7.reuse ;  /* 0x0000000114148824 */ /* 0x100fe200078e0a07 */
[----:B------:R-:W-:Y:S01]  /*64b0*/  ISETP.GE.AND P0, PT, R6, RZ, PT ;  /* 0x000000ff0600720c */ /* 0x000fe20003f06270 */
[----:B------:R1:W-:Y:S01]  /*64c0*/  STL [R1+0x37c], R11 ;  /* 0x00037c0b01007387 */ /* 0x0003e20000100800 */
[----:B------:R-:W-:Y:S01]  /*64d0*/  IABS R6, R2 ;  /* 0x0000000200067213 */ /* 0x000fe20000000000 */
[--C-:B------:R-:W-:Y:S01]  /*64e0*/  @!P3 IMAD.IADD R8, R8, 0x1, -R7.reuse ;  /* 0x000000010808b824 */ /* 0x100fe200078e0a07 */
[----:B------:R-:W-:Y:S01]  /*64f0*/  IABS R13, R5 ;  /* 0x00000005000d7213 */ /* 0x000fe20000000000 */
[--C-:B------:R-:W-:Y:S01]  /*6500*/  @!P1 IMAD.IADD R12, R12, 0x1, -R7.reuse ;  /* 0x000000010c0c9824 */ /* 0x100fe200078e0a07 */
[----:B------:R-:W-:Y:S01]  /*6510*/  ISETP.GE.AND P1, PT, R5, RZ, PT ;  /* 0x000000ff0500720c */ /* 0x000fe20003f26270 */
[----:B------:R-:W-:Y:S01]  /*6520*/  @!P6 IMAD.IADD R4, R4, 0x1, -R7 ;  /* 0x000000010404e824 */ /* 0x000fe200078e0a07 */
[----:B------:R-:W-:Y:S01]  /*6530*/  ISETP.GT.U32.AND P6, PT, R7, R8, PT ;  /* 0x000000080700720c */ /* 0x000fe20003fc4070 */
[----:B------:R-:W-:Y:S01]  /*6540*/  IMAD.MOV.U32 R5, RZ, RZ, R6 ;  /* 0x000000ffff057224 */ /* 0x000fe200078e0006 */
[----:B------:R-:W-:Y:S01]  /*6550*/  ISETP.GE.AND P3, PT, R2, RZ, PT ;  /* 0x000000ff0200720c */ /* 0x000fe20003f66270 */
[----:B------:R-:W-:Y:S01]  /*6560*/  IMAD.HI.U32 R6, R3, R13, RZ ;  /* 0x0000000d03067227 */ /* 0x000fe200078e00ff */
[----:B------:R-:W-:Y:S03]  /*6570*/  STL [R1+0x360], R10 ;  /* 0x0003600a01007387 */ /* 0x000fe60000100800 */
[----:B------:R-:W-:-:S02]  /*6580*/  IMAD.MOV R6, RZ, RZ, -R6 ;  /* 0x000000ffff067224 */ /* 0x000fc400078e0a06 */
[----:B------:R-:W-:Y:S02]  /*6590*/  IMAD.MOV.U32 R9, RZ, RZ, R20 ;  /* 0x000000ffff097224 */ /* 0x000fe400078e0014 */
[----:B------:R-:W-:Y:S02]  /*65a0*/  IMAD R13, R7, R6, R13 ;  /* 0x00000006070d7224 */ /* 0x000fe400078e020d */
[----:B------:R-:W-:-:S04]  /*65b0*/  IMAD.HI.U32 R2, R3, R5, RZ ;  /* 0x0000000503027227 */ /* 0x000fc800078e00ff */
[----:B------:R-:W-:Y:S01]  /*65c0*/  @!P6 IMAD.IADD R8, R8, 0x1, -R7 ;  /* 0x000000010808e824 */ /* 0x000fe200078e0a07 */
[C---:B------:R-:W-:Y:S01]  /*65d0*/  ISETP.GT.U32.AND P6, PT, R7.reuse, R13, PT ;  /* 0x0000000d0700720c */ /* 0x040fe20003fc4070 */
[----:B------:R-:W-:Y:S01]  /*65e0*/  @!P4 IMAD.MOV R9, RZ, RZ, -R9 ;  /* 0x000000ffff09c224 */ /* 0x000fe200078e0a09 */
[C---:B------:R-:W-:Y:S01]  /*65f0*/  ISETP.GT.U32.AND P4, PT, R7.reuse, R4, PT ;  /* 0x000000040700720c */ /* 0x040fe20003f84070 */
[----:B------:R-:W-:Y:S02]  /*6600*/  IMAD.MOV R2, RZ, RZ, -R2 ;  /* 0x000000ffff027224 */ /* 0x000fe400078e0a02 */
[----:B0-----:R-:W-:Y:S01]  /*6610*/  IMAD.MOV.U32 R15, RZ, RZ, R8 ;  /* 0x000000ffff0f7224 */ /* 0x001fe200078e0008 */
[----:B------:R0:W-:Y:S01]  /*6620*/  STL [R1+0x364], R9 ;  /* 0x0003640901007387 */ /* 0x0001e20000100800 */
[----:B------:R-:W-:Y:S02]  /*6630*/  IMAD R5, R7, R2, R5 ;  /* 0x0000000207057224 */ /* 0x000fe400078e0205 */
[----:B------:R-:W-:-:S02]  /*6640*/  @!P5 IMAD.MOV R15, RZ, RZ, -R15 ;  /* 0x000000ffff0fd224 */ /* 0x000fc400078e0a0f */
[----:B-1----:R-:W-:Y:S01]  /*6650*/  VIADD R11, R0, 0x114 ;  /* 0x00000114000b7836 */ /* 0x002fe20000000000 */
[----:B------:R-:W-:Y:S01]  /*6660*/  ISETP.GT.U32.AND P5, PT, R7, R5, PT ;  /* 0x000000050700720c */ /* 0x000fe20003fa4070 */
[--C-:B------:R-:W-:Y:S02]  /*6670*/  @!P6 IMAD.IADD R13, R13, 0x1, -R7.reuse ;  /* 0x000000010d0de824 */ /* 0x100fe400078e0a07 */
[----:B------:R-:W-:Y:S02]  /*6680*/  @!P4 IMAD.IADD R4, R4, 0x1, -R7 ;  /* 0x000000010404c824 */ /* 0x000fe400078e0a07 */
[----:B0-----:R-:W-:Y:S01]  /*6690*/  IMAD.MOV.U32 R9, RZ, RZ, R12 ;  /* 0x000000ffff097224 */ /* 0x001fe200078e000c */
[----:B------:R-:W-:Y:S01]  /*66a0*/  ISETP.GT.U32.AND P6, PT, R7, R13, PT ;  /* 0x0000000d0700720c */ /* 0x000fe20003fc4070 */
[----:B------:R-:W-:Y:S02]  /*66b0*/  VIADD R12, R0, 0x118 ;  /* 0x00000118000c7836 */ /* 0x000fe40000000000 */
[----:B------:R-:W-:-:S02]  /*66c0*/  @!P2 IMAD.MOV R9, RZ, RZ, -R9 ;  /* 0x000000ffff09a224 */ /* 0x000fc400078e0a09 */
[----:B------:R-:W-:Y:S01]  /*66d0*/  IMAD.MOV.U32 R10, RZ, RZ, R4 ;  /* 0x000000ffff0a7224 */ /* 0x000fe200078e0004 */
[----:B------:R-:W-:Y:S01]  /*66e0*/  ISETP.GE.AND P2, PT, R12, RZ, PT ;  /* 0x000000ff0c00720c */ /* 0x000fe20003f46270 */
[C---:B------:R-:W-:Y:S01]  /*66f0*/  VIADD R2, R0.reuse, 0x112 ;  /* 0x0000011200027836 */ /* 0x040fe20000000000 */
[----:B------:R-:W-:Y:S01]  /*6700*/  IABS R12, R12 ;  /* 0x0000000c000c7213 */ /* 0x000fe20000000000 */
[----:B------:R0:W-:Y:S01]  /*6710*/  STL [R1+0x368], R9 ;  /* 0x0003680901007387 */ /* 0x0001e20000100800 */
[----:B------:R-:W-:Y:S01]  /*6720*/  @!P0 IMAD.MOV R10, RZ, RZ, -R10 ;  /* 0x000000ffff0a8224 */ /* 0x000fe200078e0a0a */
[----:B------:R-:W-:Y:S01]  /*6730*/  ISETP.GE.AND P0, PT, R11, RZ, PT ;  /* 0x000000ff0b00720c */ /* 0x000fe20003f06270 */
[----:B------:R-:W-:Y:S01]  /*6740*/  @!P5 IMAD.IADD R5, R5, 0x1, -R7 ;  /* 0x000000010505d824 */ /* 0x000fe200078e0a07 */
[----:B------:R-:W-:Y:S01]  /*6750*/  IABS R11, R11 ;  /* 0x0000000b000b7213 */ /* 0x000fe20000000000 */
[----:B------:R-:W-:Y:S01]  /*6760*/  IMAD.HI.U32 R6, R3, R12, RZ ;  /* 0x0000000c03067227 */ /* 0x000fe200078e00ff */
[----:B------:R-:W-:Y:S02]  /*6770*/  STL [R1+0x36c], R15 ;  /* 0x00036c0f01007387 */ /* 0x000fe40000100800 */
[----:B------:R-:W-:Y:S01]  /*6780*/  ISETP.GT.U32.AND P5, PT, R7, R5, PT ;  /* 0x000000050700720c */ /* 0x000fe20003fa4070 */
[----:B------:R-:W-:Y:S01]  /*6790*/  IMAD.MOV R6, RZ, RZ, -R6 ;  /* 0x000000ffff067224 */ /* 0x000fe200078e0a06 */
[----:B------:R1:W-:Y:S01]  /*67a0*/  STL [R1+0x378], R10 ;  /* 0x0003780a01007387 */ /* 0x0003e20000100800 */
[----:B0-----:R-:W-:-:S02]  /*67b0*/  VIADD R9, R0, 0x116 ;  /* 0x0000011600097836 */ /* 0x001fc40000000000 */
[----:B------:R-:W-:Y:S02]  /*67c0*/  IMAD R12, R7, R6, R12 ;  /* 0x00000006070c7224 */ /* 0x000fe400078e020c */
[----:B------:R-:W-:Y:S01]  /*67d0*/  IMAD.HI.U32 R6, R3, R11, RZ ;  /* 0x0000000b03067227 */ /* 0x000fe200078e00ff */
[----:B------:R-:W-:Y:S02]  /*67e0*/  ISETP.GE.AND P4, PT, R9, RZ, PT ;  /* 0x000000ff0900720c */ /* 0x000fe40003f86270 */
[----:B------:R-:W-:Y:S01]  /*67f0*/  IABS R9, R9 ;  /* 0x0000000900097213 */ /* 0x000fe20000000000 */
[----:B------:R-:W-:Y:S01]  /*6800*/  @!P6 IMAD.IADD R13, R13, 0x1, -R7 ;  /* 0x000000010d0de824 */ /* 0x000fe200078e0a07 */
[----:B-1----:R-:W-:Y:S01]  /*6810*/  IABS R10, R2 ;  /* 0x00000002000a7213 */ /* 0x002fe20000000000 */
[----:B------:R-:W-:Y:S01]  /*6820*/  IMAD.MOV R6, RZ, RZ, -R6 ;  /* 0x000000ffff067224 */ /* 0x000fe200078e0a06 */
[----:B------:R-:W-:Y:S01]  /*6830*/  ISETP.GT.U32.AND P6, PT, R7, R12, PT ;  /* 0x0000000c0700720c */ /* 0x000fe20003fc4070 */
[----:B------:R-:W-:-:S04]  /*6840*/  IMAD.HI.U32 R4, R3, R9, RZ ;  /* 0x0000000903047227 */ /* 0x000fc800078e00ff */
[----:B------:R-:W-:-:S04]  /*6850*/  IMAD.HI.U32 R8, R3, R10, RZ ;  /* 0x0000000a03087227 */ /* 0x000fc800078e00ff */
[----:B------:R-:W-:Y:S02]  /*6860*/  IMAD.MOV R4, RZ, RZ, -R4 ;  /* 0x000000ffff047224 */ /* 0x000fe400078e0a04 */
[----:B------:R-:W-:Y:S02]  /*6870*/  IMAD.MOV R8, RZ, RZ, -R8 ;  /* 0x000000ffff087224 */ /* 0x000fe400078e0a08 */
[C---:B------:R-:W-:Y:S02]  /*6880*/  IMAD R11, R7.reuse, R6, R11 ;  /* 0x00000006070b7224 */ /* 0x040fe400078e020b */
[C---:B------:R-:W-:Y:S02]  /*6890*/  IMAD R9, R7.reuse, R4, R9 ;  /* 0x0000000407097224 */ /* 0x040fe400078e0209 */
[----:B------:R-:W-:Y:S02]  /*68a0*/  IMAD.MOV.U32 R15, RZ, RZ, R13 ;  /* 0x000000ffff0f7224 */ /* 0x000fe400078e000d */
[----:B------:R-:W-:-:S02]  /*68b0*/  IMAD R10, R7, R8, R10 ;  /* 0x00000008070a7224 */ /* 0x000fc400078e020a */
[----:B------:R-:W-:Y:S01]  /*68c0*/  @!P5 IMAD.IADD R5, R5, 0x1, -R7 ;  /* 0x000000010505d824 */ /* 0x000fe200078e0a07 */
[C---:B------:R-:W-:Y:S01]  /*68d0*/  ISETP.GT.U32.AND P5, PT, R7.reuse, R11, PT ;  /* 0x0000000b0700720c */ /* 0x040fe20003fa4070 */
[----:B------:R-:W-:Y:S01]  /*68e0*/  @!P1 IMAD.MOV R15, RZ, RZ, -R15 ;  /* 0x000000ffff0f9224 */ /* 0x000fe200078e0a0f */
[C---:B------:R-:W-:Y:S01]  /*68f0*/  ISETP.GT.U32.AND P1, PT, R7.reuse, R9, PT ;  /* 0x000000090700720c */ /* 0x040fe20003f24070 */
[----:B------:R-:W-:Y:S01]  /*6900*/  @!P6 IMAD.IADD R12, R12, 0x1, -R7 ;  /* 0x000000010c0ce824 */ /* 0x000fe200078e0a07 */
[----:B------:R-:W-:Y:S01]  /*6910*/  ISETP.GT.U32.AND P6, PT, R7, R10, PT ;  /* 0x0000000a0700720c */ /* 0x000fe20003fc4070 */
[C---:B------:R-:W-:Y:S01]  /*6920*/  VIADD R20, R0.reuse, 0x110 ;  /* 0x0000011000147836 */ /* 0x040fe20000000000 */
[----:B------:R0:W-:Y:S01]  /*6930*/  STL [R1+0x374], R15 ;  /* 0x0003740f01007387 */ /* 0x0001e20000100800 */
[C---:B------:R-:W-:Y:S02]  /*6940*/  VIADD R17, R0.reuse, 0x10e ;  /* 0x0000010e00117836 */ /* 0x040fe40000000000 */
[----:B------:R-:W-:Y:S01]  /*6950*/  IMAD.MOV.U32 R13, RZ, RZ, R5 ;  /* 0x000000ffff0d7224 */ /* 0x000fe200078e0005 */
[----:B------:R-:W-:Y:S01]  /*6960*/  IABS R4, R20 ;  /* 0x0000001400047213 */ /* 0x000fe20000000000 */
[----:B------:R-:W-:Y:S01]  /*6970*/  VIADD R8, R0, 0x10c ;  /* 0x0000010c00087836 */ /* 0x000fe20000000000 */
[----:B------:R-:W-:Y:S01]  /*6980*/  IABS R16, R17 ;  /* 0x0000001100107213 */ /* 0x000fe20000000000 */
[----:B------:R-:W-:-:S02]  /*6990*/  @!P5 IMAD.IADD R11, R11, 0x1, -R7 ;  /* 0x000000010b0bd824 */ /* 0x000fc400078e0a07 */
[--C-:B------:R-:W-:Y:S01]  /*69a0*/  @!P1 IMAD.IADD R9, R9, 0x1, -R7.reuse ;  /* 0x0000000109099824 */ /* 0x100fe200078e0a07 */
[C---:B------:R-:W-:Y:S01]  /*69b0*/  ISETP.GT.U32.AND P1, PT, R7.reuse, R12, PT ;  /* 0x0000000c0700720c */ /* 0x040fe20003f24070 */
[----:B------:R-:W-:Y:S01]  /*69c0*/  @!P6 IMAD.IADD R10, R10, 0x1, -R7 ;  /* 0x000000010a0ae824 */ /* 0x000fe200078e0a07 */
[----:B------:R-:W-:Y:S01]  /*69d0*/  ISETP.GT.U32.AND P6, PT, R7, R11, PT ;  /* 0x0000000b0700720c */ /* 0x000fe20003fc4070 */
[----:B------:R-:W-:Y:S01]  /*69e0*/  IMAD.HI.U32 R6, R3, R4, RZ ;  /* 0x0000000403067227 */ /* 0x000fe200078e00ff */
[----:B------:R-:W-:Y:S02]  /*69f0*/  ISETP.GT.U32.AND P5, PT, R7, R9, PT ;  /* 0x000000090700720c */ /* 0x000fe40003fa4070 */
[----:B------:R-:W-:Y:S01]  /*6a00*/  IABS R19, R8 ;  /* 0x0000000800137213 */ /* 0x000fe20000000000 */
[----:B------:R-:W-:-:S04]  /*6a10*/  IMAD.HI.U32 R5, R3, R16, RZ ;  /* 0x0000001003057227 */ /* 0x000fc800078e00ff */
[----:B------:R-:W-:Y:S02]  /*6a20*/  IMAD.MOV R6, RZ, RZ, -R6 ;  /* 0x000000ffff067224 */ /* 0x000fe400078e0a06 */
[----:B------:R-:W-:Y:S02]  /*6a30*/  IMAD.MOV R5, RZ, RZ, -R5 ;  /* 0x000000ffff057224 */ /* 0x000fe400078e0a05 */
[----:B------:R-:W-:Y:S01]  /*6a40*/  @!P3 IMAD.MOV R13, RZ, RZ, -R13 ;  /* 0x000000ffff0db224 */ /* 0x000fe200078e0a0d */
[C---:B------:R-:W-:Y:S01]  /*6a50*/  ISETP.GT.U32.AND P3, PT, R7.reuse, R10, PT ;  /* 0x0000000a0700720c */ /* 0x040fe20003f64070 */
[C---:B------:R-:W-:Y:S02]  /*6a60*/  IMAD R4, R7.reuse, R6, R4 ;  /* 0x0000000607047224 */ /* 0x040fe400078e0204 */
[C---:B------:R-:W-:Y:S01]  /*6a70*/  IMAD R16, R7.reuse, R5, R16 ;  /* 0x0000000507107224 */ /* 0x040fe200078e0210 */
[----:B------:R1:W-:Y:S01]  /*6a80*/  STL [R1+0x370], R13 ;  /* 0x0003700d01007387 */ /* 0x0003e20000100800 */
[--C-:B------:R-:W-:Y:S01]  /*6a90*/  @!P1 IMAD.IADD R12, R12, 0x1, -R7.reuse ;  /* 0x000000010c0c9824 */ /* 0x100fe200078e0a07 */
[----:B------:R-:W-:Y:S01]  /*6aa0*/  ISETP.GT.U32.AND P1, PT, R7, R4, PT ;  /* 0x000000040700720c */ /* 0x000fe20003f24070 */
[----:B------:R-:W-:Y:S01]  /*6ab0*/  @!P6 IMAD.IADD R11, R11, 0x1, -R7 ;  /* 0x000000010b0be824 */ /* 0x000fe200078e0a07 */
[----:B------:R-:W-:Y:S01]  /*6ac0*/  ISETP.GT.U32.AND P6, PT, R7, R16, PT ;  /* 0x000000100700720c */ /* 0x000fe20003fc4070 */
[----:B------:R-:W-:-:S02]  /*6ad0*/  VIADD R5, R0, 0x108 ;  /* 0x0000010800057836 */ /* 0x000fc40000000000 */
[--C-:B------:R-:W-:Y:S01]  /*6ae0*/  @!P5 IMAD.IADD R9, R9, 0x1, -R7.reuse ;  /* 0x000000010909d824 */ /* 0x100fe200078e0a07 */
[----:B------:R-:W-:Y:S01]  /*6af0*/  ISETP.GE.AND P5, PT, R2, RZ, PT ;  /* 0x000000ff0200720c */ /* 0x000fe20003fa6270 */
[----:B------:R-:W-:Y:S01]  /*6b00*/  @!P3 IMAD.IADD R10, R10, 0x1, -R7 ;  /* 0x000000010a0ab824 */ /* 0x000fe200078e0a07 */
[----:B------:R-:W-:Y:S01]  /*6b10*/  ISETP.GE.AND P3, PT, R20, RZ, PT ;  /* 0x000000ff1400720c */ /* 0x000fe20003f66270 */
[----:B0-----:R-:W-:Y:S01]  /*6b20*/  IMAD.MOV.U32 R15, RZ, RZ, R9 ;  /* 0x000000ffff0f7224 */ /* 0x001fe200078e0009 */
[----:B------:R-:W-:Y:S01]  /*6b30*/  IABS R20, R5 ;  /* 0x0000000500147213 */ /* 0x000fe20000000000 */
[----:B------:R-:W-:Y:S02]  /*6b40*/  VIADD R6, R0, 0x10a ;  /* 0x0000010a00067836 */ /* 0x000fe40000000000 */
[--C-:B------:R-:W-:Y:S01]  /*6b50*/  @!P1 IMAD.IADD R4, R4, 0x1, -R7.reuse ;  /* 0x0000000104049824 */ /* 0x100fe200078e0a07 */
[----:B------:R-:W-:Y:S01]  /*6b60*/  ISETP.GE.AND P1, PT, R17, RZ, PT ;  /* 0x000000ff1100720c */ /* 0x000fe20003f26270 */
[----:B------:R-:W-:Y:S01]  /*6b70*/  @!P6 IMAD.IADD R16, R16, 0x1, -R7 ;  /* 0x000000011010e824 */ /* 0x000fe200078e0a07 */
[----:B------:R-:W-:Y:S01]  /*6b80*/  IABS R18, R6 ;  /* 0x0000000600127213 */ /* 0x000fe20000000000 */
[----:B------:R-:W-:-:S02]  /*6b90*/  IMAD.MOV.U32 R17, RZ, RZ, R20 ;  /* 0x000000ffff117224 */ /* 0x000fc400078e0014 */
[----:B------:R-:W-:Y:S01]  /*6ba0*/  @!P4 IMAD.MOV R15, RZ, RZ, -R15 ;  /* 0x000000ffff0fc224 */ /* 0x000fe200078e0a0f */
[----:B------:R-:W-:Y:S01]  /*6bb0*/  ISETP.GT.U32.AND P4, PT, R7, R16, PT ;  /* 0x000000100700720c */ /* 0x000fe20003f84070 */
[----:B-1----:R-:W-:-:S04]  /*6bc0*/  IMAD.HI.U32 R13, R3, R19, RZ ;  /* 0x00000013030d7227 */ /* 0x002fc800078e00ff */
[----:B------:R-:W-:Y:S02]  /*6bd0*/  IMAD.MOV.U32 R21, RZ, RZ, R12 ;  /* 0x000000ffff157224 */ /* 0x000fe400078e000c */
[----:B------:R-:W-:-:S04]  /*6be0*/  IMAD.HI.U32 R12, R3, R17, RZ ;  /* 0x00000011030c7227 */ /* 0x000fc800078e00ff */
[----:B------:R-:W-:Y:S02]  /*6bf0*/  IMAD.MOV R13, RZ, RZ, -R13 ;  /* 0x000000ffff0d7224 */ /* 0x000fe400078e0a0d */
[----:B------:R-:W-:Y:S01]  /*6c00*/  @!P2 IMAD.MOV R21, RZ, RZ, -R21 ;  /* 0x000000ffff15a224 */ /* 0x000fe200078e0a15 */
[C---:B------:R-:W-:Y:S01]  /*6c10*/  ISETP.GT.U32.AND P2, PT, R7.reuse, R4, PT ;  /* 0x000000040700720c */ /* 0x040fe20003f44070 */
[----:B------:R-:W-:Y:S02]  /*6c20*/  IMAD.MOV R9, RZ, RZ, -R12 ;  /* 0x000000ffff097224 */ /* 0x000fe400078e0a0c */
[C---:B------:R-:W-:Y:S01]  /*6c30*/  IMAD R19, R7.reuse, R13, R19 ;  /* 0x0000000d07137224 */ /* 0x040fe200078e0213 */
[----:B------:R0:W-:Y:S01]  /*6c40*/  STL [R1+0x348], R21 ;  /* 0x0003481501007387 */ /* 0x0001e20000100800 */
[----:B------:R-:W-:Y:S02]  /*6c50*/  IMAD R17, R7, R9, R17 ;  /* 0x0000000907117224 */ /* 0x000fe400078e0211 */
[----:B------:R-:W-:Y:S01]  /*6c60*/  IMAD.HI.U32 R2, R3, R18, RZ ;  /* 0x0000001203027227 */ /* 0x000fe200078e00ff */
[C---:B------:R-:W-:Y:S01]  /*6c70*/  ISETP.GT.U32.AND P6, PT, R7.reuse, R19, PT ;  /* 0x000000130700720c */ /* 0x040fe20003fc4070 */
[----:B------:R-:W-:Y:S02]  /*6c80*/  STL [R1+0x34c], R15 ;  /* 0x00034c0f01007387 */ /* 0x000fe40000100800 */
[----:B------:R-:W-:Y:S01]  /*6c90*/  @!P4 IMAD.IADD R16, R16, 0x1, -R7 ;  /* 0x000000011010c824 */ /* 0x000fe200078e0a07 */
[----:B------:R-:W-:Y:S01]  /*6ca0*/  ISETP.GT.U32.AND P4, PT, R7, R17, PT ;  /* 0x000000110700720c */ /* 0x000fe20003f84070 */
[----:B------:R-:W-:-:S02]  /*6cb0*/  IMAD.MOV R2, RZ, RZ, -R2 ;  /* 0x000000ffff027224 */ /* 0x000fc400078e0a02 */
        /* <DEDUP_REMOVED lines=54> */
[----:B------:R-:W-:-:S03]  /*7020*/  IMAD.HI.U32 R2, R3, R9, RZ ;  /* 0x0000000903027227 */ /* 0x000fc600078e00ff */
[----:B------:R0:W-:Y:S01]  /*7030*/  STL [R1+0x278], R15 ;  /* 0x0002780f01007387 */ /* 0x0001e20000100800 */
[----:B------:R-:W-:Y:S02]  /*7040*/  IMAD.MOV R20, RZ, RZ, -R20 ;  /* 0x000000ffff147224 */ /* 0x000fe400078e0a14 */
[----:B------:R-:W-:Y:S01]  /*7050*/  @!P2 IMAD.MOV R18, RZ, RZ, -R18 ;  /* 0x000000ffff12a224 */ /* 0x000fe200078e0a12 */
[----:B------:R-:W-:Y:S01]  /*7060*/  ISETP.GE.AND P2, PT, R10, RZ, PT ;  /* 0x000000ff0a00720c */ /* 0x000fe20003f46270 */
[C---:B------:R-:W-:Y:S02]  /*7070*/  IMAD R10, R7.reuse, R16, R11 ;  /* 0x00000010070a7224 */ /* 0x040fe400078e020b */
[----:B------:R-:W-:Y:S01]  /*7080*/  IMAD.MOV R2, RZ, RZ, -R2 ;  /* 0x000000ffff027224 */ /* 0x000fe200078e0a02 */
[----:B------:R-:W-:Y:S01]  /*7090*/  STL [R1+0x280], R18 ;  /* 0x0002801201007387 */ /* 0x000fe20000100800 */
[----:B------:R-:W-:Y:S02]  /*70a0*/  IMAD R13, R7, R20, R13 ;  /* 0x00000014070d7224 */ /* 0x000fe400078e020d */
[----:B0-----:R-:W-:-:S02]  /*70b0*/  IMAD.MOV.U32 R15, RZ, RZ, R17 ;  /* 0x000000ffff0f7224 */ /* 0x001fc400078e0011 */
[----:B------:R-:W-:Y:S01]  /*70c0*/  @!P4 IMAD.IADD R5, R5, 0x1, -R7 ;  /* 0x000000010505c824 */ /* 0x000fe200078e0a07 */
[C---:B------:R-:W-:Y:S01]  /*70d0*/  ISETP.GT.U32.AND P4, PT, R7.reuse, R10, PT ;  /* 0x0000000a0700720c */ /* 0x040fe20003f84070 */
[C---:B------:R-:W-:Y:S01]  /*70e0*/  IMAD R9, R7.reuse, R2, R9 ;  /* 0x0000000207097224 */ /* 0x040fe200078e0209 */
[C---:B------:R-:W-:Y:S01]  /*70f0*/  ISETP.GT.U32.AND P0, PT, R7.reuse, R13, PT ;  /* 0x0000000d0700720c */ /* 0x040fe20003f04070 */
[----:B------:R-:W-:Y:S02]  /*7100*/  @!P6 IMAD.MOV R15, RZ, RZ, -R15 ;  /* 0x000000ffff0fe224 */ /* 0x000fe400078e0a0f */
[----:B------:R-:W-:Y:S01]  /*7110*/  @!P1 IMAD.IADD R12, R12, 0x1, -R7 ;  /* 0x000000010c0c9824 */ /* 0x000fe200078e0a07 */
[----:B------:R-:W-:Y:S01]  /*7120*/  ISETP.GT.U32.AND P6, PT, R7, R9, PT ;  /* 0x000000090700720c */ /* 0x000fe20003fc4070 */
[----:B------:R-:W-:Y:S01]  /*7130*/  VIADD R6, R0, 0xfc ;  /* 0x000000fc00067836 */ /* 0x000fe20000000000 */
[----:B------:R0:W-:Y:S01]  /*7140*/  STL [R1+0x338], R15 ;  /* 0x0003380f01007387 */ /* 0x0001e20000100800 */
[----:B------:R-:W-:Y:S01]  /*7150*/  ISETP.GE.AND P1, PT, R4, RZ, PT ;  /* 0x000000ff0400720c */ /* 0x000fe20003f26270 */
[----:B------:R-:W-:-:S02]  /*7160*/  VIADD R4, R0, 0xfa ;  /* 0x000000fa00047836 */ /* 0x000fc40000000000 */
[----:B------:R-:W-:Y:S01]  /*7170*/  IABS R2, R6 ;  /* 0x0000000600027213 */ /* 0x000fe20000000000 */
[--C-:B------:R-:W-:Y:S02]  /*7180*/  @!P4 IMAD.IADD R10, R10, 0x1, -R7.reuse ;  /* 0x000000010a0ac824 */ /* 0x100fe400078e0a07 */
[----:B------:R-:W-:Y:S01]  /*7190*/  @!P0 IMAD.IADD R13, R13, 0x1, -R7 ;  /* 0x000000010d0d8824 */ /* 0x000fe200078e0a07 */
[----:B------:R-:W-:Y:S01]  /*71a0*/  ISETP.GE.AND P0, PT, R8, RZ, PT ;  /* 0x000000ff0800720c */ /* 0x000fe20003f06270 */
[----:B------:R-:W-:Y:S01]  /*71b0*/  IMAD.HI.U32 R11, R3, R2, RZ ;  /* 0x00000002030b7227 */ /* 0x000fe200078e00ff */
[----:B------:R-:W-:-:S03]  /*71c0*/  ISETP.GT.U32.AND P4, PT, R7, R10, PT ;  /* 0x0000000a0700720c */ /* 0x000fc60003f84070 */
[----:B0-----:R-:W-:Y:S01]  /*71d0*/  IMAD.MOV.U32 R15, RZ, RZ, R12 ;  /* 0x000000ffff0f7224 */ /* 0x001fe200078e000c */
[----:B------:R-:W-:Y:S01]  /*71e0*/  IABS R12, R4 ;  /* 0x00000004000c7213 */ /* 0x000fe20000000000 */
[----:B------:R-:W-:Y:S01]  /*71f0*/  @!P6 IMAD.IADD R9, R9, 0x1, -R7 ;  /* 0x000000010909e824 */ /* 0x000fe200078e0a07 */
[C---:B------:R-:W-:Y:S01]  /*7200*/  ISETP.GT.U32.AND P6, PT, R7.reuse, R13, PT ;  /* 0x0000000d0700720c */ /* 0x040fe20003fc4070 */
[----:B------:R-:W-:Y:S02]  /*7210*/  @!P3 IMAD.MOV R15, RZ, RZ, -R15 ;  /* 0x000000ffff0fb224 */ /* 0x000fe400078e0a0f */
[----:B------:R-:W-:Y:S01]  /*7220*/  IMAD.MOV R11, RZ, RZ, -R11 ;  /* 0x000000ffff0b7224 */ /* 0x000fe200078e0a0b */
[C---:B------:R-:W-:Y:S01]  /*7230*/  ISETP.GT.U32.AND P3, PT, R7.reuse, R9, PT ;  /* 0x000000090700720c */ /* 0x040fe20003f64070 */
[----:B------:R-:W-:Y:S01]  /*7240*/  VIADD R8, R0, 0xf8 ;  /* 0x000000f800087836 */ /* 0x000fe20000000000 */
[----:B------:R0:W-:Y:S01]  /*7250*/  STL [R1+0x33c], R15 ;  /* 0x00033c0f01007387 */ /* 0x0001e20000100800 */
[----:B------:R-:W-:-:S02]  /*7260*/  IMAD R2, R7, R11, R2 ;  /* 0x0000000b07027224 */ /* 0x000fc400078e0202 */
[--C-:B------:R-:W-:Y:S01]  /*7270*/  @!P4 IMAD.IADD R10, R10, 0x1, -R7.reuse ;  /* 0x000000010a0ac824 */ /* 0x100fe200078e0a07 */
[----:B------:R-:W-:Y:S01]  /*7280*/  IABS R11, R8 ;  /* 0x00000008000b7213 */ /* 0x000fe20000000000 */
[----:B------:R-:W-:Y:S02]  /*7290*/  VIADD R20, R0, 0xd2 ;  /* 0x000000d200147836 */ /* 0x000fe40000000000 */
[----:B------:R-:W-:Y:S01]  /*72a0*/  @!P6 IMAD.IADD R13, R13, 0x1, -R7 ;  /* 0x000000010d0de824 */ /* 0x000fe200078e0a07 */
[----:B------:R-:W-:Y:S01]  /*72b0*/  ISETP.GT.U32.AND P6, PT, R7, R2, PT ;  /* 0x000000020700720c */ /* 0x000fe20003fc4070 */
[----:B------:R-:W-:Y:S01]  /*72c0*/  IMAD.HI.U32 R17, R3, R11, RZ ;  /* 0x0000000b03117227 */ /* 0x000fe200078e00ff */
[----:B------:R-:W-:-:S03]  /*72d0*/  IABS R21, R20 ;  /* 0x0000001400157213 */ /* 0x000fc60000000000 */
[----:B0-----:R-:W-:Y:S02]  /*72e0*/  IMAD.MOV.U32 R15, RZ, RZ, R5 ;  /* 0x000000ffff0f7224 */ /* 0x001fe400078e0005 */
[----:B------:R-:W-:-:S04]  /*72f0*/  IMAD.HI.U32 R5, R3, R12, RZ ;  /* 0x0000000c03057227 */ /* 0x000fc800078e00ff */
[----:B------:R-:W-:Y:S02]  /*7300*/  IMAD.MOV R5, RZ, RZ, -R5 ;  /* 0x000000ffff057224 */ /* 0x000fe400078e0a05 */
[----:B------:R-:W-:Y:S01]  /*7310*/  @!P5 IMAD.MOV R15, RZ, RZ, -R15 ;  /* 0x000000ffff0fd224 */ /* 0x000fe200078e0a0f */
[----:B------:R-:W-:Y:S01]  /*7320*/  ISETP.GE.AND P5, PT, R6, RZ, PT ;  /* 0x000000ff0600720c */ /* 0x000fe20003fa6270 */
[----:B------:R-:W-:Y:S02]  /*7330*/  IMAD R12, R7, R5, R12 ;  /* 0x00000005070c7224 */ /* 0x000fe400078e020c */
[--C-:B------:R-:W-:Y:S01]  /*7340*/  @!P3 IMAD.IADD R9, R9, 0x1, -R7.reuse ;  /* 0x000000010909b824 */ /* 0x100fe200078e0a07 */
[----:B------:R-:W-:Y:S01]  /*7350*/  ISETP.GE.AND P3, PT, R4, RZ, PT ;  /* 0x000000ff0400720c */ /* 0x000fe20003f66270 */
[----:B------:R-:W-:Y:S01]  /*7360*/  VIADD R4, R0, 0xf6 ;  /* 0x000000f600047836 */ /* 0x000fe20000000000 */
[----:B------:R-:W-:Y:S01]  /*7370*/  ISETP.GT.U32.AND P4, PT, R7, R12, PT ;  /* 0x0000000c0700720c */ /* 0x000fe20003f84070 */
[----:B------:R0:W-:Y:S01]  /*7380*/  STL [R1+0x344], R15 ;  /* 0x0003440f01007387 */ /* 0x0001e20000100800 */
[----:B------:R-:W-:-:S02]  /*7390*/  @!P6 IMAD.IADD R2, R2, 0x1, -R7 ;  /* 0x000000010202e824 */ /* 0x000fc400078e0a07 */
[----:B------:R-:W-:Y:S01]  /*73a0*/  IABS R6, R4 ;  /* 0x0000000400067213 */ /* 0x000fe20000000000 */
[----:B------:R-:W-:Y:S02]  /*73b0*/  IMAD.MOV R17, RZ, RZ, -R17 ;  /* 0x000000ffff117224 */ /* 0x000fe400078e0a11 */
[----:B------:R-:W-:Y:S01]  /*73c0*/  VIADD R5, R0, 0xf4 ;  /* 0x000000f400057836 */ /* 0x000fe20000000000 */
[C---:B------:R-:W-:Y:S01]  /*73d0*/  ISETP.GT.U32.AND P6, PT, R7.reuse, R2, PT ;  /* 0x000000020700720c */ /* 0x040fe20003fc4070 */
[----:B------:R-:W-:Y:S02]  /*73e0*/  IMAD R11, R7, R17, R11 ;  /* 0x00000011070b7224 */ /* 0x000fe400078e020b */
[----:B0-----:R-:W-:Y:S01]  /*73f0*/  IMAD.MOV.U32 R15, RZ, RZ, R13 ;  /* 0x000000ffff0f7224 */ /* 0x001fe200078e000d */
[----:B------:R-:W-:Y:S01]  /*7400*/  IABS R16, R5 ;  /* 0x0000000500107213 */ /* 0x000fe20000000000 */
[----:B------:R-:W-:Y:S02]  /*7410*/  @!P4 IMAD.IADD R12, R12, 0x1, -R7 ;  /* 0x000000010c0cc824 */ /* 0x000fe400078e0a07 */
[----:B------:R-:W-:Y:S01]  /*7420*/  @!P2 IMAD.MOV R15, RZ, RZ, -R15 ;  /* 0x000000ffff0fa224 */ /* 0x000fe200078e0a0f */
[----:B------:R-:W-:Y:S01]  /*7430*/  ISETP.GE.AND P2, PT, R8, RZ, PT ;  /* 0x000000ff0800720c */ /* 0x000fe20003f46270 */
[----:B------:R-:W-:Y:S01]  /*7440*/  IMAD.HI.U32 R8, R3, R6, RZ ;  /* 0x0000000603087227 */ /* 0x000fe200078e00ff */
[----:B------:R-:W-:-:S02]  /*7450*/  ISETP.GT.U32.AND P4, PT, R7, R12, PT ;  /* 0x0000000c0700720c */ /* 0x000fc40003f84070 */
[----:B------:R0:W-:Y:S01]  /*7460*/  STL [R1+0x340], R15 ;  /* 0x0003400f01007387 */ /* 0x0001e20000100800 */
[----:B------:R-:W-:Y:S02]  /*7470*/  IMAD.MOV.U32 R13, RZ, RZ, R9 ;  /* 0x000000ffff0d7224 */ /* 0x000fe400078e0009 */
[----:B------:R-:W-:Y:S02]  /*7480*/  IMAD.MOV R8, RZ, RZ, -R8 ;  /* 0x000000ffff087224 */ /* 0x000fe400078e0a08 */
[----:B------:R-:W-:Y:S01]  /*7490*/  @!P1 IMAD.MOV R13, RZ, RZ, -R13 ;  /* 0x000000ffff0d9224 */ /* 0x000fe200078e0a0d */
[C---:B------:R-:W-:Y:S01]  /*74a0*/  ISETP.GT.U32.AND P1, PT, R7.reuse, R11, PT ;  /* 0x0000000b0700720c */ /* 0x040fe20003f24070 */
[----:B------:R-:W-:Y:S02]  /*74b0*/  IMAD R6, R7, R8, R6 ;  /* 0x0000000807067224 */ /* 0x000fe400078e0206 */
[----:B------:R-:W-:Y:S01]  /*74c0*/  IMAD.HI.U32 R9, R3, R16, RZ ;  /* 0x0000001003097227 */ /* 0x000fe200078e00ff */
[----:B------:R1:W-:Y:S03]  /*74d0*/  STL [R1+0x308], R13 ;  /* 0x0003080d01007387 */ /* 0x0003e60000100800 */
[----:B------:R-:W-:Y:S01]  /*74e0*/  @!P4 IMAD.IADD R12, R12, 0x1, -R7 ;  /* 0x000000010c0cc824 */ /* 0x000fe200078e0a07 */
[----:B------:R-:W-:Y:S01]  /*74f0*/  ISETP.GT.U32.AND P4, PT, R7, R6, PT ;  /* 0x000000060700720c */ /* 0x000fe20003f84070 */
[----:B------:R-:W-:-:S02]  /*7500*/  IMAD.MOV R9, RZ, RZ, -R9 ;  /* 0x000000ffff097224 */ /* 0x000fc400078e0a09 */
[--C-:B------:R-:W-:Y:S01]  /*7510*/  @!P6 IMAD.IADD R2, R2, 0x1, -R7.reuse ;  /* 0x000000010202e824 */ /* 0x100fe200078e0a07 */
[----:B------:R-:W-:Y:S01]  /*7520*/  ISETP.GE.AND P6, PT, R5, RZ, PT ;  /* 0x000000ff0500720c */ /* 0x000fe20003fc6270 */
[----:B------:R-:W-:Y:S02]  /*7530*/  IMAD R16, R7, R9, R16 ;  /* 0x0000000907107224 */ /* 0x000fe400078e0210 */
[----:B0-----:R-:W-:Y:S02]  /*7540*/  IMAD.MOV.U32 R15, RZ, RZ, R2 ;  /* 0x000000ffff0f7224 */ /* 0x001fe400078e0002 */
[----:B------:R-:W-:Y:S02]  /*7550*/  @!P1 IMAD.IADD R11, R11, 0x1, -R7 ;  /* 0x000000010b0b9824 */ /* 0x000fe400078e0a07 */
[----:B------:R-:W-:Y:S01]  /*7560*/  @!P5 IMAD.MOV R15, RZ, RZ, -R15 ;  /* 0x000000ffff0fd224 */ /* 0x000fe200078e0a0f */
[C---:B------:R-:W-:Y:S01]  /*7570*/  ISETP.GT.U32.AND P5, PT, R7.reuse, R16, PT ;  /* 0x000000100700720c */ /* 0x040fe20003fa4070 */
[----:B------:R-:W-:Y:S01]  /*7580*/  @!P0 IMAD.MOV R10, RZ, RZ, -R10 ;  /* 0x000000ffff0a8224 */ /* 0x000fe200078e0a0a */
[C---:B------:R-:W-:Y:S01]  /*7590*/  ISETP.GT.U32.AND P1, PT, R7.reuse, R11, PT ;  /* 0x0000000b0700720c */ /* 0x040fe20003f24070 */
[----:B------:R-:W-:Y:S01]  /*75a0*/  @!P4 IMAD.IADD R6, R6, 0x1, -R7 ;  /* 0x000000010606c824 */ /* 0x000fe200078e0a07 */
[----:B------:R-:W-:Y:S01]  /*75b0*/  ISETP.GE.AND P0, PT, R4, RZ, PT ;  /* 0x000000ff0400720c */ /* 0x000fe20003f06270 */
[C---:B------:R-:W-:Y:S01]  /*75c0*/  VIADD R9, R0.reuse, 0xf0 ;  /* 0x000000f000097836 */ /* 0x040fe20000000000 */
[----:B------:R0:W-:Y:S01]  /*75d0*/  STL [R1+0x30c], R10 ;  /* 0x00030c0a01007387 */ /* 0x0001e20000100800 */
[----:B-1----:R-:W-:Y:S01]  /*75e0*/  IMAD.MOV.U32 R13, RZ, RZ, R12 ;  /* 0x000000ffff0d7224 */ /* 0x002fe200078e000c */
[----:B------:R-:W-:Y:S01]  /*75f0*/  ISETP.GT.U32.AND P4, PT, R7, R6, PT ;  /* 0x000000060700720c */ /* 0x000fe20003f84070 */
[----:B------:R-:W-:Y:S01]  /*7600*/  VIADD R4, R0, 0xee ;  /* 0x000000ee00047836 */ /* 0x000fe20000000000 */
[----:B------:R-:W-:Y:S01]  /*7610*/  IABS R8, R9 ;  /* 0x0000000900087213 */ /* 0x000fe20000000000 */
[----:B------:R-:W-:Y:S01]  /*7620*/  @!P3 IMAD.MOV R13, RZ, RZ, -R13 ;  /* 0x000000ffff0db224 */ /* 0x000fe200078e0a0d */
[----:B------:R-:W-:Y:S01]  /*7630*/  STL [R1+0x334], R15 ;  /* 0x0003340f01007387 */ /* 0x000fe20000100800 */
[--C-:B------:R-:W-:Y:S01]  /*7640*/  @!P5 IMAD.IADD R16, R16, 0x1, -R7.reuse ;  /* 0x000000011010d824 */ /* 0x100fe200078e0a07 */
[----:B------:R-:W-:Y:S01]  /*7650*/  IABS R2, R4 ;  /* 0x0000000400027213 */ /* 0x000fe20000000000 */
[----:B------:R-:W-:Y:S01]  /*7660*/  @!P1 IMAD.IADD R11, R11, 0x1, -R7 ;  /* 0x000000010b0b9824 */ /* 0x000fe200078e0a07 */
[----:B------:R-:W-:Y:S01]  /*7670*/  ISETP.GE.AND P1, PT, R9, RZ, PT ;  /* 0x000000ff0900720c */ /* 0x000fe20003f26270 */
[----:B0-----:R-:W-:Y:S01]  /*7680*/  VIADD R10, R0, 0xf2 ;  /* 0x000000f2000a7836 */ /* 0x001fe20000000000 */
[----:B------:R0:W-:Y:S01]  /*7690*/  STL [R1+0x330], R13 ;  /* 0x0003300d01007387 */ /* 0x0001e20000100800 */
[----:B------:R-:W-:Y:S01]  /*76a0*/  IMAD.HI.U32 R9, R3, R8, RZ ;  /* 0x0000000803097227 */ /* 0x000fe200078e00ff */
[----:B------:R-:W-:-:S02]  /*76b0*/  ISETP.GT.U32.AND P5, PT, R7, R16, PT ;  /* 0x000000100700720c */ /* 0x000fc40003fa4070 */
[----:B------:R-:W-:Y:S01]  /*76c0*/  IABS R5, R10 ;  /* 0x0000000a00057213 */ /* 0x000fe20000000000 */
[----:B------:R-:W-:Y:S01]  /*76d0*/  IMAD.MOV R9, RZ, RZ, -R9 ;  /* 0x000000ffff097224 */ /* 0x000fe200078e0a09 */
[----:B------:R-:W-:Y:S01]  /*76e0*/  ISETP.GE.AND P3, PT, R10, RZ, PT ;  /* 0x000000ff0a00720c */ /* 0x000fe20003f66270 */
[----:B------:R-:W-:Y:S02]  /*76f0*/  @!P4 IMAD.IADD R6, R6, 0x1, -R7 ;  /* 0x000000010606c824 */ /* 0x000fe400078e0a07 */
[----:B------:R-:W-:-:S04]  /*7700*/  IMAD.HI.U32 R12, R3, R5, RZ ;  /* 0x00000005030c7227 */ /* 0x000fc800078e00ff */
[----:B0-----:R-:W-:Y:S02]  /*7710*/  IMAD.MOV.U32 R13, RZ, RZ, R11 ;  /* 0x000000ffff0d7224 */ /* 0x001fe400078e000b */
[----:B------:R-:W-:Y:S02]  /*7720*/  IMAD.MOV R12, RZ, RZ, -R12 ;  /* 0x000000ffff0c7224 */ /* 0x000fe400078e0a0c */
[----:B------:R-:W-:Y:S01]  /*7730*/  @!P2 IMAD.MOV R13, RZ, RZ, -R13 ;  /* 0x000000ffff0da224 */ /* 0x000fe200078e0a0d */
[----:B------:R-:W-:Y:S01]  /*7740*/  ISETP.GE.AND P2, PT, R4, RZ, PT ;  /* 0x000000ff0400720c */ /* 0x000fe20003f46270 */
[C---:B------:R-:W-:Y:S02]  /*7750*/  IMAD R5, R7.reuse, R12, R5 ;  /* 0x0000000c07057224 */ /* 0x040fe400078e0205 */
[C---:B------:R-:W-:Y:S01]  /*7760*/  IMAD R4, R7.reuse, R9, R8 ;  /* 0x0000000907047224 */ /* 0x040fe200078e0208 */
[----:B------:R0:W-:Y:S01]  /*7770*/  STL [R1+0x314], R13 ;  /* 0x0003140d01007387 */ /* 0x0001e20000100800 */
[----:B------:R-:W-:Y:S01]  /*7780*/  IMAD.MOV.U32 R11, RZ, RZ, R6 ;  /* 0x000000ffff0b7224 */ /* 0x000fe200078e0006 */
[----:B------:R-:W-:Y:S01]  /*7790*/  ISETP.GT.U32.AND P4, PT, R7, R5, PT ;  /* 0x000000050700720c */ /* 0x000fe20003f84070 */
[----:B------:R-:W-:-:S04]  /*77a0*/  IMAD.HI.U32 R10, R3, R2, RZ ;  /* 0x00000002030a7227 */ /* 0x000fc800078e00ff */
[----:B------:R-:W-:Y:S01]  /*77b0*/  @!P0 IMAD.MOV R11, RZ, RZ, -R11 ;  /* 0x000000ffff0b8224 */ /* 0x000fe200078e0a0b */
[C---:B------:R-:W-:Y:S01]  /*77c0*/  ISETP.GT.U32.AND P0, PT, R7.reuse, R4, PT ;  /* 0x000000040700720c */ /* 0x040fe20003f04070 */
[----:B------:R-:W-:Y:S02]  /*77d0*/  IMAD.MOV R10, RZ, RZ, -R10 ;  /* 0x000000ffff0a7224 */ /* 0x000fe400078e0a0a */
[--C-:B------:R-:W-:Y:S01]  /*77e0*/  @!P5 IMAD.IADD R16, R16, 0x1, -R7.reuse ;  /* 0x000000011010d824 */ /* 0x100fe200078e0a07 */
[----:B------:R1:W-:Y:S01]  /*77f0*/  STL [R1+0x32c], R11 ;  /* 0x00032c0b01007387 */ /* 0x0003e20000100800 */
[----:B------:R-:W-:Y:S02]  /*7800*/  IMAD R2, R7, R10, R2 ;  /* 0x0000000a07027224 */ /* 0x000fe400078e0202 */
[----:B------:R-:W-:Y:S02]  /*7810*/  IMAD.MOV.U32 R15, RZ, RZ, R16 ;  /* 0x000000ffff0f7224 */ /* 0x000fe400078e0010 */
[----:B------:R-:W-:-:S02]  /*7820*/  @!P4 IMAD.IADD R5, R5, 0x1, -R7 ;  /* 0x000000010505c824 */ /* 0x000fc400078e0a07 */
[----:B------:R-:W-:Y:S01]  /*7830*/  @!P6 IMAD.MOV R15, RZ, RZ, -R15 ;  /* 0x000000ffff0fe224 */ /* 0x000fe200078e0a0f */
[C---:B------:R-:W-:Y:S01]  /*7840*/  ISETP.GT.U32.AND P6, PT, R7.reuse, R2, PT ;  /* 0x000000020700720c */ /* 0x040fe20003fc4070 */
[----:B------:R-:W-:Y:S01]  /*7850*/  @!P0 IMAD.IADD R4, R4, 0x1, -R7 ;  /* 0x0000000104048824 */ /* 0x000fe200078e0a07 */
[C---:B------:R-:W-:Y:S01]  /*7860*/  ISETP.GT.U32.AND P4, PT, R7.reuse, R5, PT ;  /* 0x000000050700720c */ /* 0x040fe20003f84070 */
[C---:B------:R-:W-:Y:S01]  /*7870*/  VIADD R10, R0.reuse, 0xec ;  /* 0x000000ec000a7836 */ /* 0x040fe20000000000 */
[----:B------:R2:W-:Y:S01]  /*7880*/  STL [R1+0x310], R15 ;  /* 0x0003100f01007387 */ /* 0x0005e20000100800 */
[C---:B------:R-:W-:Y:S01]  /*7890*/  VIADD R9, R0.reuse, 0xe6 ;  /* 0x000000e600097836 */ /* 0x040fe20000000000 */
[----:B------:R-:W-:Y:S01]  /*78a0*/  ISETP.GT.U32.AND P0, PT, R7, R4, PT ;  /* 0x000000040700720c */ /* 0x000fe20003f04070 */
[----:B------:R-:W-:Y:S01]  /*78b0*/  VIADD R6, R0, 0xea ;  /* 0x000000ea00067836 */ /* 0x000fe20000000000 */
[----:B------:R-:W-:Y:S01]  /*78c0*/  ISETP.GE.AND P5, PT, R10, RZ, PT ;  /* 0x000000ff0a00720c */ /* 0x000fe20003fa6270 */
[----:B------:R-:W-:Y:S01]  /*78d0*/  VIADD R8, R0, 0xe8 ;  /* 0x000000e800087836 */ /* 0x000fe20000000000 */
[----:B------:R-:W-:Y:S01]  /*78e0*/  IABS R10, R10 ;  /* 0x0000000a000a7213 */ /* 0x000fe20000000000 */
[----:B------:R-:W-:Y:S01]  /*78f0*/  IMAD.HI.U32 R24, R3, R21, RZ ;  /* 0x0000001503187227 */ /* 0x000fe200078e00ff */
[----:B0-----:R-:W-:-:S02]  /*7900*/  IABS R13, R9 ;  /* 0x00000009000d7213 */ /* 0x001fc40000000000 */
[----:B-1----:R-:W-:Y:S01]  /*7910*/  IABS R11, R6 ;  /* 0x00000006000b7213 */ /* 0x002fe20000000000 */
[----:B------:R-:W-:Y:S01]  /*7920*/  @!P6 IMAD.IADD R2, R2, 0x1, -R7 ;  /* 0x000000010202e824 */ /* 0x000fe200078e0a07 */
[----:B------:R-:W-:Y:S01]  /*7930*/  IABS R12, R8 ;  /* 0x00000008000c7213 */ /* 0x000fe20000000000 */
[----:B------:R-:W-:-:S03]  /*7940*/  IMAD.HI.U32 R16, R3, R10, RZ ;  /* 0x0000000a03107227 */ /* 0x000fc600078e00ff */
[----:B------:R-:W-:Y:S01]  /*7950*/  ISETP.GT.U32.AND P6, PT, R7, R2, PT ;  /* 0x000000020700720c */ /* 0x000fe20003fc4070 */
[--C-:B------:R-:W-:Y:S01]  /*7960*/  @!P4 IMAD.IADD R5, R5, 0x1, -R7.reuse ;  /* 0x000000010505c824 */ /* 0x100fe200078e0a07 */
[----:B------:R-:W-:Y:S01]  /*7970*/  ISETP.GE.AND P4, PT, R6, RZ, PT ;  /* 0x000000ff0600720c */ /* 0x000fe20003f86270 */
[----:B------:R-:W-:Y:S02]  /*7980*/  @!P0 IMAD.IADD R4, R4, 0x1, -R7 ;  /* 0x0000000104048824 */ /* 0x000fe400078e0a07 */
[----:B------:R-:W-:Y:S02]  /*7990*/  IMAD.MOV R16, RZ, RZ, -R16 ;  /* 0x000000ffff107224 */ /* 0x000fe400078e0a10 */
[----:B------:R-:W-:Y:S02]  /*79a0*/  IMAD.MOV.U32 R19, RZ, RZ, R5 ;  /* 0x000000ffff137224 */ /* 0x000fe400078e0005 */
[----:B--2---:R-:W-:Y:S02]  /*79b0*/  IMAD.MOV.U32 R15, RZ, RZ, R4 ;  /* 0x000000ffff0f7224 */ /* 0x004fe400078e0004 */
[----:B------:R-:W-:-:S02]  /*79c0*/  IMAD R10, R7, R16, R10 ;  /* 0x00000010070a7224 */ /* 0x000fc400078e020a */
[----:B------:R-:W-:-:S03]  /*79d0*/  IMAD.HI.U32 R6, R3, R13, RZ ;  /* 0x0000000d03067227 */ /* 0x000fc600078e00ff */
[----:B------:R-:W-:Y:S01]  /*79e0*/  ISETP.GT.U32.AND P0, PT, R7, R10, PT ;  /* 0x0000000a0700720c */ /* 0x000fe20003f04070 */
[----:B------:R-:W-:Y:S02]  /*79f0*/  @!P3 IMAD.MOV R19, RZ, RZ, -R19 ;  /* 0x000000ffff13b224 */ /* 0x000fe400078e0a13 */
[----:B------:R-:W-:Y:S01]  /*7a00*/  @!P1 IMAD.MOV R15, RZ, RZ, -R15 ;  /* 0x000000ffff0f9224 */ /* 0x000fe200078e0a0f */
[----:B------:R-:W-:Y:S01]  /*7a10*/  ISETP.GE.AND P1, PT, R8, RZ, PT ;  /* 0x000000ff0800720c */ /* 0x000fe20003f26270 */
[----:B------:R-:W-:Y:S01]  /*7a20*/  IMAD.MOV R5, RZ, RZ, -R6 ;  /* 0x000000ffff057224 */ /* 0x000fe200078e0a06 */
[----:B------:R-:W-:Y:S01]  /*7a30*/  STL [R1+0x304], R19 ;  /* 0x0003041301007387 */ /* 0x000fe20000100800 */
[----:B------:R-:W-:Y:S02]  /*7a40*/  @!P6 IMAD.IADD R2, R2, 0x1, -R7 ;  /* 0x000000010202e824 */ /* 0x000fe400078e0a07 */
[----:B------:R-:W-:Y:S01]  /*7a50*/  IMAD.HI.U32 R17, R3, R11, RZ ;  /* 0x0000000b03117227 */ /* 0x000fe200078e00ff */
[----:B------:R0:W-:Y:S03]  /*7a60*/  STL [R1+0x300], R15 ;  /* 0x0003000f01007387 */ /* 0x0001e60000100800 */
[----:B------:R-:W-:-:S02]  /*7a70*/  IMAD R13, R7, R5, R13 ;  /* 0x00000005070d7224 */ /* 0x000fc400078e020d */
[----:B------:R-:W-:Y:S02]  /*7a80*/  IMAD.MOV R17, RZ, RZ, -R17 ;  /* 0x000000ffff117224 */ /* 0x000fe400078e0a11 */
[----:B------:R-:W-:-:S04]  /*7a90*/  IMAD.HI.U32 R18, R3, R12, RZ ;  /* 0x0000000c03127227 */ /* 0x000fc800078e00ff */
[----:B0-----:R-:W-:Y:S02]  /*7aa0*/  IMAD.MOV.U32 R15, RZ, RZ, R2 ;  /* 0x000000ffff0f7224 */ /* 0x001fe400078e0002 */
[----:B------:R-:W-:Y:S02]  /*7ab0*/  VIADD R4, R0, 0xe4 ;  /* 0x000000e400047836 */ /* 0x000fe40000000000 */
[----:B------:R-:W-:Y:S01]  /*7ac0*/  @!P2 IMAD.MOV R15, RZ, RZ, -R15 ;  /* 0x000000ffff0fa224 */ /* 0x000fe200078e0a0f */
[C---:B------:R-:W-:Y:S01]  /*7ad0*/  ISETP.GT.U32.AND P2, PT, R7.reuse, R13, PT ;  /* 0x0000000d0700720c */ /* 0x040fe20003f44070 */
[C---:B------:R-:W-:Y:S01]  /*7ae0*/  IMAD R17, R7.reuse, R17, R11 ;  /* 0x0000001107117224 */ /* 0x040fe200078e020b */
[----:B------:R-:W-:Y:S01]  /*7af0*/  IABS R11, R4 ;  /* 0x00000004000b7213 */ /* 0x000fe20000000000 */
[----:B------:R-:W-:Y:S01]  /*7b00*/  IMAD.MOV R18, RZ, RZ, -R18 ;  /* 0x000000ffff127224 */ /* 0x000fe200078e0a12 */
[----:B------:R0:W-:Y:S01]  /*7b10*/  STL [R1+0x2fc], R15 ;  /* 0x0002fc0f01007387 */ /* 0x0001e20000100800 */
[----:B------:R-:W-:Y:S01]  /*7b20*/  @!P0 IMAD.IADD R10, R10, 0x1, -R7 ;  /* 0x000000010a0a8824 */ /* 0x000fe200078e0a07 */
[C---:B------:R-:W-:Y:S01]  /*7b30*/  ISETP.GT.U32.AND P3, PT, R7.reuse, R17, PT ;  /* 0x000000110700720c */ /* 0x040fe20003f64070 */
[----:B------:R-:W-:-:S02]  /*7b40*/  IMAD R12, R7, R18, R12 ;  /* 0x00000012070c7224 */ /* 0x000fc400078e020c */
[----:B------:R-:W-:Y:S01]  /*7b50*/  VIADD R5, R0, 0xe2 ;  /* 0x000000e200057836 */ /* 0x000fe20000000000 */
[----:B------:R-:W-:Y:S01]  /*7b60*/  ISETP.GT.U32.AND P0, PT, R7, R10, PT ;  /* 0x0000000a0700720c */ /* 0x000fe20003f04070 */
[----:B------:R-:W-:Y:S01]  /*7b70*/  IMAD.HI.U32 R8, R3, R11, RZ ;  /* 0x0000000b03087227 */ /* 0x000fe200078e00ff */
[----:B------:R-:W-:Y:S02]  /*7b80*/  ISETP.GT.U32.AND P6, PT, R7, R12, PT ;  /* 0x0000000c0700720c */ /* 0x000fe40003fc4070 */
[----:B------:R-:W-:Y:S01]  /*7b90*/  IABS R2, R5 ;  /* 0x0000000500027213 */ /* 0x000fe20000000000 */
[--C-:B------:R-:W-:Y:S02]  /*7ba0*/  @!P2 IMAD.IADD R13, R13, 0x1, -R7.reuse ;  /* 0x000000010d0da824 */ /* 0x100fe400078e0a07 */
[----:B------:R-:W-:Y:S02]  /*7bb0*/  IMAD.MOV R8, RZ, RZ, -R8 ;  /* 0x000000ffff087224 */ /* 0x000fe400078e0a08 */
[----:B------:R-:W-:Y:S01]  /*7bc0*/  @!P3 IMAD.IADD R17, R17, 0x1, -R7 ;  /* 0x000000011111b824 */ /* 0x000fe200078e0a07 */
[C---:B------:R-:W-:Y:S01]  /*7bd0*/  ISETP.GT.U32.AND P2, PT, R7.reuse, R13, PT ;  /* 0x0000000d0700720c */ /* 0x040fe20003f44070 */
[----:B------:R-:W-:-:S02]  /*7be0*/  IMAD R11, R7, R8, R11 ;  /* 0x00000008070b7224 */ /* 0x000fc400078e020b */
[----:B------:R-:W-:Y:S01]  /*7bf0*/  IMAD.HI.U32 R8, R3, R2, RZ ;  /* 0x0000000203087227 */ /* 0x000fe200078e00ff */
[----:B------:R-:W-:-:S03]  /*7c00*/  ISETP.GT.U32.AND P3, PT, R7, R17, PT ;  /* 0x000000110700720c */ /* 0x000fc60003f64070 */
[--C-:B------:R-:W-:Y:S01]  /*7c10*/  @!P0 IMAD.IADD R10, R10, 0x1, -R7.reuse ;  /* 0x000000010a0a8824 */ /* 0x100fe200078e0a07 */
[----:B------:R-:W-:Y:S01]  /*7c20*/  ISETP.GE.AND P0, PT, R9, RZ, PT ;  /* 0x000000ff0900720c */ /* 0x000fe20003f06270 */
[----:B------:R-:W-:Y:S02]  /*7c30*/  IMAD.MOV R8, RZ, RZ, -R8 ;  /* 0x000000ffff087224 */ /* 0x000fe400078e0a08 */
[--C-:B------:R-:W-:Y:S02]  /*7c40*/  @!P6 IMAD.IADD R12, R12, 0x1, -R7.reuse ;  /* 0x000000010c0ce824 */ /* 0x100fe400078e0a07 */
[----:B------:R-:W-:Y:S02]  /*7c50*/  IMAD.MOV.U32 R16, RZ, RZ, R10 ;  /* 0x000000ffff107224 */ /* 0x000fe400078e000a */
[C---:B------:R-:W-:Y:S01]  /*7c60*/  IMAD R10, R7.reuse, R8, R2 ;  /* 0x00000008070a7224 */ /* 0x040fe200078e0202 */
[----:B------:R-:W-:Y:S01]  /*7c70*/  ISETP.GT.U32.AND P6, PT, R7, R12, PT ;  /* 0x0000000c0700720c */ /* 0x000fe20003fc4070 */
[----:B------:R-:W-:-:S02]  /*7c80*/  @!P2 IMAD.IADD R13, R13, 0x1, -R7 ;  /* 0x000000010d0da824 */ /* 0x000fc400078e0a07 */
[C---:B------:R-:W-:Y:S01]  /*7c90*/  VIADD R6, R0.reuse, 0xe0 ;  /* 0x000000e000067836 */ /* 0x040fe20000000000 */
[----:B------:R-:W-:Y:S01]  /*7ca0*/  ISETP.GT.U32.AND P2, PT, R7, R10, PT ;  /* 0x0000000a0700720c */ /* 0x000fe20003f44070 */
[----:B------:R-:W-:Y:S01]  /*7cb0*/  @!P3 IMAD.IADD R17, R17, 0x1, -R7 ;  /* 0x000000011111b824 */ /* 0x000fe200078e0a07 */
[----:B------:R-:W-:Y:S01]  /*7cc0*/  ISETP.GT.U32.AND P3, PT, R7, R11, PT ;  /* 0x0000000b0700720c */ /* 0x000fe20003f64070 */
[----:B------:R-:W-:Y:S01]  /*7cd0*/  VIADD R2, R0, 0xde ;  /* 0x000000de00027836 */ /* 0x000fe20000000000 */
[----:B------:R-:W-:Y:S01]  /*7ce0*/  IABS R18, R6 ;  /* 0x0000000600127213 */ /* 0x000fe20000000000 */
[----:B------:R-:W-:Y:S01]  /*7cf0*/  @!P5 IMAD.MOV R16, RZ, RZ, -R16 ;  /* 0x000000ffff10d224 */ /* 0x000fe200078e0a10 */
[----:B------:R-:W-:Y:S01]  /*7d00*/  ISETP.GE.AND P5, PT, R4, RZ, PT ;  /* 0x000000ff0400720c */ /* 0x000fe20003fa6270 */
[----:B0-----:R-:W-:Y:S02]  /*7d10*/  IMAD.MOV.U32 R15, RZ, RZ, R17 ;  /* 0x000000ffff0f7224 */ /* 0x001fe400078e0011 */
[----:B------:R-:W-:Y:S01]  /*7d20*/  IMAD.HI.U32 R9, R3, R18, RZ ;  /* 0x0000001203097227 */ /* 0x000fe200078e00ff */
[----:B------:R0:W-:Y:S03]  /*7d30*/  STL [R1+0x2f8], R16 ;  /* 0x0002f81001007387 */ /* 0x0001e60000100800 */
[--C-:B------:R-:W-:Y:S01]  /*7d40*/  @!P6 IMAD.IADD R12, R12, 0x1, -R7.reuse ;  /* 0x000000010c0ce824 */ /* 0x100fe200078e0a07 */
[----:B------:R-:W-:Y:S01]  /*7d50*/  ISETP.GE.AND P6, PT, R6, RZ, PT ;  /* 0x000000ff0600720c */ /* 0x000fe20003fc6270 */
[----:B------:R-:W-:Y:S01]  /*7d60*/  @!P2 IMAD.IADD R10, R10, 0x1, -R7 ;  /* 0x000000010a0aa824 */ /* 0x000fe200078e0a07 */
[----:B------:R-:W-:Y:S01]  /*7d70*/  IABS R6, R2 ;  /* 0x0000000200067213 */ /* 0x000fe20000000000 */
[----:B------:R-:W-:-:S02]  /*7d80*/  IMAD.MOV R9, RZ, RZ, -R9 ;  /* 0x000000ffff097224 */ /* 0x000fc400078e0a09 */
[----:B------:R-:W-:Y:S01]  /*7d90*/  @!P3 IMAD.IADD R11, R11, 0x1, -R7 ;  /* 0x000000010b0bb824 */ /* 0x000fe200078e0a07 */
[C---:B------:R-:W-:Y:S01]  /*7da0*/  ISETP.GT.U32.AND P2, PT, R7.reuse, R10, PT ;  /* 0x0000000a0700720c */ /* 0x040fe20003f44070 */
[----:B------:R-:W-:Y:S02]  /*7db0*/  IMAD R18, R7, R9, R18 ;  /* 0x0000000907127224 */ /* 0x000fe400078e0212 */
[----:B------:R-:W-:Y:S01]  /*7dc0*/  IMAD.HI.U32 R9, R3, R6, RZ ;  /* 0x0000000603097227 */ /* 0x000fe200078e00ff */
[----:B------:R-:W-:-:S03]  /*7dd0*/  ISETP.GT.U32.AND P3, PT, R7, R11, PT ;  /* 0x0000000b0700720c */ /* 0x000fc60003f64070 */
[----:B0-----:R-:W-:Y:S02]  /*7de0*/  IMAD.MOV.U32 R16, RZ, RZ, R12 ;  /* 0x000000ffff107224 */ /* 0x001fe400078e000c */
[----:B------:R-:W-:Y:S01]  /*7df0*/  @!P4 IMAD.MOV R15, RZ, RZ, -R15 ;  /* 0x000000ffff0fc224 */ /* 0x000fe200078e0a0f */
[----:B------:R-:W-:Y:S01]  /*7e00*/  ISETP.GE.AND P4, PT, R5, RZ, PT ;  /* 0x000000ff0500720c */ /* 0x000fe20003f86270 */
[----:B------:R-:W-:Y:S02]  /*7e10*/  IMAD.MOV R9, RZ, RZ, -R9 ;  /* 0x000000ffff097224 */ /* 0x000fe400078e0a09 */
[----:B------:R-:W-:Y:S01]  /*7e20*/  @!P1 IMAD.MOV R16, RZ, RZ, -R16 ;  /* 0x000000ffff109224 */ /* 0x000fe200078e0a10 */
[----:B------:R0:W-:Y:S01]  /*7e30*/  STL [R1+0x298], R15 ;  /* 0x0002980f01007387 */ /* 0x0001e20000100800 */
[----:B------:R-:W-:Y:S01]  /*7e40*/  VIADD R4, R0, 0xdc ;  /* 0x000000dc00047836 */ /* 0x000fe20000000000 */
[----:B------:R-:W-:Y:S01]  /*7e50*/  ISETP.GE.AND P1, PT, R2, RZ, PT ;  /* 0x000000ff0200720c */ /* 0x000fe20003f26270 */
[----:B------:R-:W-:Y:S01]  /*7e60*/  IMAD R6, R7, R9, R6 ;  /* 0x0000000907067224 */ /* 0x000fe200078e0206 */
[----:B------:R1:W-:Y:S01]  /*7e70*/  STL [R1+0x2f0], R16 ;  /* 0x0002f01001007387 */ /* 0x0003e20000100800 */
[----:B------:R-:W-:-:S02]  /*7e80*/  @!P2 IMAD.IADD R10, R10, 0x1, -R7 ;  /* 0x000000010a0aa824 */ /* 0x000fc400078e0a07 */
[----:B------:R-:W-:Y:S01]  /*7e90*/  @!P3 IMAD.IADD R11, R11, 0x1, -R7 ;  /* 0x000000010b0bb824 */ /* 0x000fe200078e0a07 */
[C---:B------:R-:W-:Y:S01]  /*7ea0*/  ISETP.GT.U32.AND P2, PT, R7.reuse, R6, PT ;  /* 0x000000060700720c */ /* 0x040fe20003f44070 */
[C---:B------:R-:W-:Y:S01]  /*7eb0*/  VIADD R2, R0.reuse, 0xda ;  /* 0x000000da00027836 */ /* 0x040fe20000000000 */
[----:B------:R-:W-:Y:S01]  /*7ec0*/  ISETP.GT.U32.AND P3, PT, R7, R18, PT ;  /* 0x000000120700720c */ /* 0x000fe20003f64070 */
[----:B0-----:R-:W-:Y:S02]  /*7ed0*/  IMAD.MOV.U32 R15, RZ, RZ, R13 ;  /* 0x000000ffff0f7224 */ /* 0x001fe400078e000d */
[----:B------:R-:W-:Y:S01]  /*7ee0*/  VIADD R8, R0, 0xd8 ;  /* 0x000000d800087836 */ /* 0x000fe20000000000 */
[----:B-1----:R-:W-:Y:S01]  /*7ef0*/  IABS R16, R4 ;  /* 0x0000000400107213 */ /* 0x002fe20000000000 */
[----:B------:R-:W-:Y:S01]  /*7f00*/  @!P0 IMAD.MOV R15, RZ, RZ, -R15 ;  /* 0x000000ffff0f8224 */ /* 0x000fe200078e0a0f */
[----:B------:R-:W-:Y:S01]  /*7f10*/  ISETP.GE.AND P0, PT, R4, RZ, PT ;  /* 0x000000ff0400720c */ /* 0x000fe20003f06270 */
[----:B------:R-:W-:Y:S01]  /*7f20*/  IMAD.MOV.U32 R13, RZ, RZ, R10 ;  /* 0x000000ffff0d7224 */ /* 0x000fe200078e000a */
[----:B------:R-:W-:Y:S01]  /*7f30*/  IABS R5, R2 ;  /* 0x0000000200057213 */ /* 0x000fe20000000000 */
[----:B------:R-:W-:Y:S01]  /*7f40*/  IMAD.HI.U32 R4, R3, R16, RZ ;  /* 0x0000001003047227 */ /* 0x000fe200078e00ff */
[----:B------:R0:W-:Y:S01]  /*7f50*/  STL [R1+0x2f4], R15 ;  /* 0x0002f40f01007387 */ /* 0x0001e20000100800 */
[----:B------:R-:W-:-:S02]  /*7f60*/  IABS R12, R8 ;  /* 0x00000008000c7213 */ /* 0x000fc40000000000 */
[----:B------:R-:W-:Y:S02]  /*7f70*/  IMAD.MOV R4, RZ, RZ, -R4 ;  /* 0x000000ffff047224 */ /* 0x000fe400078e0a04 */
[----:B------:R-:W-:Y:S02]  /*7f80*/  @!P2 IMAD.IADD R6, R6, 0x1, -R7 ;  /* 0x000000010606a824 */ /* 0x000fe400078e0a07 */
[----:B------:R-:W-:Y:S02]  /*7f90*/  IMAD R16, R7, R4, R16 ;  /* 0x0000000407107224 */ /* 0x000fe400078e0210 */
[----:B------:R-:W-:Y:S01]  /*7fa0*/  IMAD.HI.U32 R9, R3, R5, RZ ;  /* 0x0000000503097227 */ /* 0x000fe200078e00ff */
[----:B------:R-:W-:-:S03]  /*7fb0*/  ISETP.GT.U32.AND P2, PT, R7, R6, PT ;  /* 0x000000060700720c */ /* 0x000fc60003f44070 */
[----:B0-----:R-:W-:Y:S02]  /*7fc0*/  IMAD.MOV.U32 R15, RZ, RZ, R11 ;  /* 0x000000ffff0f7224 */ /* 0x001fe400078e000b */
[----:B------:R-:W-:Y:S02]  /*7fd0*/  IMAD.MOV R9, RZ, RZ, -R9 ;  /* 0x000000ffff097224 */ /* 0x000fe400078e0a09 */
[----:B------:R-:W-:Y:S01]  /*7fe0*/  @!P5 IMAD.MOV R15, RZ, RZ, -R15 ;  /* 0x000000ffff0fd224 */ /* 0x000fe200078e0a0f */
[C---:B------:R-:W-:Y:S01]  /*7ff0*/  ISETP.GT.U32.AND P5, PT, R7.reuse, R16, PT ;  /* 0x000000100700720c */ /* 0x040fe20003fa4070 */
[----:B------:R-:W-:Y:S02]  /*8000*/  VIADD R17, R0, 0xd6 ;  /* 0x000000d600117836 */ /* 0x000fe40000000000 */
[----:B------:R-:W-:Y:S01]  /*8010*/  @!P4 IMAD.MOV R13, RZ, RZ, -R13 ;  /* 0x000000ffff0dc224 */ /* 0x000fe200078e0a0d */
[----:B------:R-:W-:Y:S01]  /*8020*/  ISETP.GE.AND P4, PT, R2, RZ, PT ;  /* 0x000000ff0200720c */ /* 0x000fe20003f86270 */
[----:B------:R-:W-:Y:S01]  /*8030*/  @!P3 IMAD.IADD R18, R18, 0x1, -R7 ;  /* 0x000000011212b824 */ /* 0x000fe200078e0a07 */
[----:B------:R-:W-:Y:S01]  /*8040*/  STL [R1+0x2b0], R15 ;  /* 0x0002b00f01007387 */ /* 0x000fe20000100800 */
[----:B------:R-:W-:Y:S01]  /*8050*/  IMAD R2, R7, R9, R5 ;  /* 0x0000000907027224 */ /* 0x000fe200078e0205 */
[----:B------:R-:W-:Y:S01]  /*8060*/  IABS R9, R17 ;  /* 0x0000001100097213 */ /* 0x000fe20000000000 */
[----:B------:R-:W-:Y:S01]  /*8070*/  IMAD.HI.U32 R4, R3, R12, RZ ;  /* 0x0000000c03047227 */ /* 0x000fe200078e00ff */
[----:B------:R-:W-:Y:S01]  /*8080*/  ISETP.GT.U32.AND P3, PT, R7, R18, PT ;  /* 0x000000120700720c */ /* 0x000fe20003f64070 */
[----:B------:R0:W-:Y:S02]  /*8090*/  STL [R1+0x2dc], R13 ;  /* 0x0002dc0d01007387 */ /* 0x0001e40000100800 */
[----:B------:R-:W-:-:S02]  /*80a0*/  @!P5 IMAD.IADD R16, R16, 0x1, -R7 ;  /* 0x000000011010d824 */ /* 0x000fc400078e0a07 */
[----:B------:R-:W-:Y:S01]  /*80b0*/  @!P2 IMAD.IADD R6, R6, 0x1, -R7 ;  /* 0x000000010606a824 */ /* 0x000fe200078e0a07 */
[C---:B------:R-:W-:Y:S01]  /*80c0*/  ISETP.GT.U32.AND P2, PT, R7.reuse, R2, PT ;  /* 0x000000020700720c */ /* 0x040fe20003f44070 */
[----:B------:R-:W-:Y:S01]  /*80d0*/  IMAD.MOV R4, RZ, RZ, -R4 ;  /* 0x000000ffff047224 */ /* 0x000fe200078e0a04 */
[----:B------:R-:W-:Y:S01]  /*80e0*/  ISETP.GT.U32.AND P5, PT, R7, R16, PT ;  /* 0x000000100700720c */ /* 0x000fe20003fa4070 */
[----:B------:R-:W-:Y:S02]  /*80f0*/  VIADD R11, R0, 0xce ;  /* 0x000000ce000b7836 */ /* 0x000fe40000000000 */
[----:B0-----:R-:W-:-:S03]  /*8100*/  IMAD.HI.U32 R13, R3, R9, RZ ;  /* 0x00000009030d7227 */ /* 0x001fc600078e00ff */
[----:B------:R-:W-:Y:S01]  /*8110*/  IABS R10, R11 ;  /* 0x0000000b000a7213 */ /* 0x000fe20000000000 */
[----:B------:R-:W-:Y:S02]  /*8120*/  IMAD.MOV R13, RZ, RZ, -R13 ;  /* 0x000000ffff0d7224 */ /* 0x000fe400078e0a0d */
[C---:B------:R-:W-:Y:S02]  /*8130*/  IMAD R12, R7.reuse, R4, R12 ;  /* 0x00000004070c7224 */ /* 0x040fe400078e020c */
[----:B------:R-:W-:Y:S02]  /*8140*/  VIADD R4, R0, 0xd4 ;  /* 0x000000d400047836 */ /* 0x000fe40000000000 */
[C---:B------:R-:W-:Y:S02]  /*8150*/  IMAD R9, R7.reuse, R13, R9 ;  /* 0x0000000d07097224 */ /* 0x040fe400078e0209 */
[--C-:B------:R-:W-:Y:S01]  /*8160*/  @!P3 IMAD.IADD R18, R18, 0x1, -R7.reuse ;  /* 0x000000011212b824 */ /* 0x100fe200078e0a07 */
[----:B------:R-:W-:Y:S01]  /*8170*/  IABS R23, R4 ;  /* 0x0000000400177213 */ /* 0x000fe20000000000 */
[--C-:B------:R-:W-:Y:S01]  /*8180*/  @!P2 IMAD.IADD R2, R2, 0x1, -R7.reuse ;  /* 0x000000010202a824 */ /* 0x100fe200078e0a07 */
[C---:B------:R-:W-:Y:S01]  /*8190*/  ISETP.GT.U32.AND P2, PT, R7.reuse, R9, PT ;  /* 0x000000090700720c */ /* 0x040fe20003f44070 */
[----:B------:R-:W-:Y:S01]  /*81a0*/  @!P5 IMAD.IADD R16, R16, 0x1, -R7 ;  /* 0x000000011010d824 */ /* 0x000fe200078e0a07 */
[----:B------:R-:W-:Y:S01]  /*81b0*/  ISETP.GT.U32.AND P5, PT, R7, R12, PT ;  /* 0x0000000c0700720c */ /* 0x000fe20003fa4070 */
[----:B------:R-:W-:Y:S01]  /*81c0*/  IMAD.HI.U32 R22, R3, R23, RZ ;  /* 0x0000001703167227 */ /* 0x000fe200078e00ff */
[----:B------:R-:W-:-:S03]  /*81d0*/  ISETP.GE.AND P3, PT, R8, RZ, PT ;  /* 0x000000ff0800720c */ /* 0x000fc60003f66270 */
[----:B------:R-:W-:Y:S02]  /*81e0*/  IMAD.MOV.U32 R15, RZ, RZ, R18 ;  /* 0x000000ffff0f7224 */ /* 0x000fe400078e0012 */
[----:B------:R-:W-:Y:S02]  /*81f0*/  IMAD.MOV R22, RZ, RZ, -R22 ;  /* 0x000000ffff167224 */ /* 0x000fe400078e0a16 */
[----:B------:R-:W-:Y:S01]  /*8200*/  @!P6 IMAD.MOV R15, RZ, RZ, -R15 ;  /* 0x000000ffff0fe224 */ /* 0x000fe200078e0a0f */
[C---:B------:R-:W-:Y:S01]  /*8210*/  ISETP.GT.U32.AND P6, PT, R7.reuse, R2, PT ;  /* 0x000000020700720c */ /* 0x040fe20003fc4070 */
[----:B------:R-:W-:Y:S02]  /*8220*/  IMAD R22, R7, R22, R23 ;  /* 0x0000001607167224 */ /* 0x000fe400078e0217 */
[----:B------:R-:W-:Y:S01]  /*8230*/  VIADD R5, R0, 0xd0 ;  /* 0x000000d000057836 */ /* 0x000fe20000000000 */
[----:B------:R0:W-:Y:S01]  /*8240*/  STL [R1+0x290], R15 ;  /* 0x0002900f01007387 */ /* 0x0001e20000100800 */
[----:B------:R-:W-:-:S02]  /*8250*/  @!P2 IMAD.IADD R9, R9, 0x1, -R7 ;  /* 0x000000010909a824 */ /* 0x000fc400078e0a07 */
[----:B------:R-:W-:Y:S01]  /*8260*/  @!P5 IMAD.IADD R12, R12, 0x1, -R7 ;  /* 0x000000010c0cd824 */ /* 0x000fe200078e0a07 */
[----:B------:R-:W-:Y:S01]  /*8270*/  ISETP.GT.U32.AND P5, PT, R7, R22, PT ;  /* 0x000000160700720c */ /* 0x000fe20003fa4070 */
[----:B------:R-:W-:Y:S01]  /*8280*/  IMAD.HI.U32 R13, R3, R10, RZ ;  /* 0x0000000a030d7227 */ /* 0x000fe200078e00ff */
[----:B------:R-:W-:Y:S02]  /*8290*/  IABS R8, R5 ;  /* 0x0000000500087213 */ /* 0x000fe40000000000 */
[----:B------:R-:W-:Y:S01]  /*82a0*/  ISETP.GT.U32.AND P2, PT, R7, R12, PT ;  /* 0x0000000c0700720c */ /* 0x000fe20003f44070 */
[----:B------:R-:W-:Y:S02]  /*82b0*/  IMAD.MOV R24, RZ, RZ, -R24 ;  /* 0x000000ffff187224 */ /* 0x000fe400078e0a18 */
        /* <DEDUP_REMOVED lines=8> */
[----:B------:R-:W-:Y:S02]  /*8340*/  IMAD R10, R7, R13, R10 ;  /* 0x0000000d070a7224 */ /* 0x000fe400078e020a */
[----:B------:R-:W-:-:S02]  /*8350*/  @!P5 IMAD.IADD R22, R22, 0x1, -R7 ;  /* 0x000000011616d824 */ /* 0x000fc400078e0a07 */
[C---:B------:R-:W-:Y:S02]  /*8360*/  IMAD R8, R7.reuse, R19, R8 ;  /* 0x0000001307087224 */ /* 0x040fe400078e0208 */
[----:B------:R-:W-:Y:S01]  /*8370*/  VIADD R19, R0, 0xcc ;  /* 0x000000cc00137836 */ /* 0x000fe20000000000 */
[----:B------:R-:W-:Y:S01]  /*8380*/  ISETP.GT.U32.AND P5, PT, R7, R22, PT ;  /* 0x000000160700720c */ /* 0x000fe20003fa4070 */
[----:B0-----:R-:W-:Y:S02]  /*8390*/  IMAD.MOV.U32 R15, RZ, RZ, R16 ;  /* 0x000000ffff0f7224 */ /* 0x001fe400078e0010 */
[----:B------:R-:W-:Y:S01]  /*83a0*/  @!P1 IMAD.IADD R9, R9, 0x1, -R7 ;  /* 0x0000000109099824 */ /* 0x000fe200078e0a07 */
[C---:B------:R-:W-:Y:S01]  /*83b0*/  ISETP.GT.U32.AND P1, PT, R7.reuse, R10, PT ;  /* 0x0000000a0700720c */ /* 0x040fe20003f24070 */
[----:B------:R-:W-:Y:S01]  /*83c0*/  @!P0 IMAD.MOV R15, RZ, RZ, -R15 ;  /* 0x000000ffff0f8224 */ /* 0x000fe200078e0a0f */
[C---:B------:R-:W-:Y:S01]  /*83d0*/  ISETP.GT.U32.AND P0, PT, R7.reuse, R21, PT ;  /* 0x000000150700720c */ /* 0x040fe20003f04070 */
[--C-:B------:R-:W-:Y:S01]  /*83e0*/  @!P6 IMAD.IADD R2, R2, 0x1, -R7.reuse ;  /* 0x000000010202e824 */ /* 0x100fe200078e0a07 */
[----:B------:R-:W-:Y:S01]  /*83f0*/  ISETP.GT.U32.AND P6, PT, R7, R8, PT ;  /* 0x000000080700720c */ /* 0x000fe20003fc4070 */
[----:B------:R-:W-:Y:S01]  /*8400*/  VIADD R18, R0, 0xca ;  /* 0x000000ca00127836 */ /* 0x000fe20000000000 */
[----:B------:R-:W-:Y:S01]  /*8410*/  IABS R13, R19 ;  /* 0x00000013000d7213 */ /* 0x000fe20000000000 */
[--C-:B------:R-:W-:Y:S01]  /*8420*/  @!P2 IMAD.IADD R12, R12, 0x1, -R7.reuse ;  /* 0x000000010c0ca824 */ /* 0x100fe200078e0a07 */
[----:B------:R-:W-:Y:S01]  /*8430*/  ISETP.GE.AND P2, PT, R17, RZ, PT ;  /* 0x000000ff1100720c */ /* 0x000fe20003f46270 */
[----:B------:R-:W-:Y:S01]  /*8440*/  @!P5 IMAD.IADD R22, R22, 0x1, -R7 ;  /* 0x000000011616d824 */ /* 0x000fe200078e0a07 */
[----:B------:R-:W-:Y:S01]  /*8450*/  IABS R6, R18 ;  /* 0x0000001200067213 */ /* 0x000fe20000000000 */
[----:B------:R-:W-:Y:S01]  /*8460*/  IMAD.HI.U32 R16, R3, R13, RZ ;  /* 0x0000000d03107227 */ /* 0x000fe200078e00ff */
[----:B------:R0:W-:Y:S01]  /*8470*/  STL [R1+0x288], R15 ;  /* 0x0002880f01007387 */ /* 0x0001e20000100800 */
[----:B------:R-:W-:-:S02]  /*8480*/  ISETP.GE.AND P5, PT, R4, RZ, PT ;  /* 0x000000ff0400720c */ /* 0x000fc40003fa6270 */
[--C-:B------:R-:W-:Y:S01]  /*8490*/  @!P0 IMAD.IADD R21, R21, 0x1, -R7.reuse ;  /* 0x0000000115158824 */ /* 0x100fe200078e0a07 */
[----:B------:R-:W-:Y:S01]  /*84a0*/  ISETP.GE.AND P0, PT, R20, RZ, PT ;  /* 0x000000ff1400720c */ /* 0x000fe20003f06270 */
[----:B------:R-:W-:Y:S02]  /*84b0*/  IMAD.MOV R16, RZ, RZ, -R16 ;  /* 0x000000ffff107224 */ /* 0x000fe400078e0a10 */
[----:B------:R-:W-:Y:S01]  /*84c0*/  @!P1 IMAD.IADD R10, R10, 0x1, -R7 ;  /* 0x000000010a0a9824 */ /* 0x000fe200078e0a07 */
[----:B------:R-:W-:Y:S01]  /*84d0*/  ISETP.GT.U32.AND P1, PT, R7, R21, PT ;  /* 0x000000150700720c */ /* 0x000fe20003f24070 */
[----:B------:R-:W-:-:S04]  /*84e0*/  IMAD.HI.U32 R17, R3, R6, RZ ;  /* 0x0000000603117227 */ /* 0x000fc800078e00ff */
[----:B------:R-:W-:Y:S01]  /*84f0*/  @!P6 IMAD.IADD R8, R8, 0x1, -R7 ;  /* 0x000000010808e824 */ /* 0x000fe200078e0a07 */
[----:B------:R-:W-:Y:S01]  /*8500*/  ISETP.GE.AND P6, PT, R5, RZ, PT ;  /* 0x000000ff0500720c */ /* 0x000fe20003fc6270 */
[----:B------:R-:W-:Y:S02]  /*8510*/  IMAD.MOV.U32 R23, RZ, RZ, R2 ;  /* 0x000000ffff177224 */ /* 0x000fe400078e0002 */
[C---:B------:R-:W-:Y:S02]  /*8520*/  IMAD R13, R7.reuse, R16, R13 ;  /* 0x00000010070d7224 */ /* 0x040fe400078e020d */
[----:B0-----:R-:W-:Y:S02]  /*8530*/  IMAD.MOV.U32 R15, RZ, RZ, R12 ;  /* 0x000000ffff0f7224 */ /* 0x001fe400078e000c */
[----:B------:R-:W-:Y:S02]  /*8540*/  IMAD.MOV R17, RZ, RZ, -R17 ;  /* 0x000000ffff117224 */ /* 0x000fe400078e0a11 */
[----:B------:R-:W-:Y:S01]  /*8550*/  @!P4 IMAD.MOV R23, RZ, RZ, -R23 ;  /* 0x000000ffff17c224 */ /* 0x000fe200078e0a17 */
[----:B------:R-:W-:Y:S01]  /*8560*/  ISETP.GT.U32.AND P4, PT, R7, R8, PT ;  /* 0x000000080700720c */ /* 0x000fe20003f84070 */
[----:B------:R-:W-:-:S02]  /*8570*/  VIADD R2, R0, 0xc8 ;  /* 0x000000c800027836 */ /* 0x000fc40000000000 */
[----:B------:R-:W-:Y:S01]  /*8580*/  @!P3 IMAD.MOV R15, RZ, RZ, -R15 ;  /* 0x000000ffff0fb224 */ /* 0x000fe200078e0a0f */
[C---:B------:R-:W-:Y:S01]  /*8590*/  ISETP.GT.U32.AND P3, PT, R7.reuse, R10, PT ;  /* 0x0000000a0700720c */ /* 0x040fe20003f64070 */
[----:B------:R-:W-:Y:S01]  /*85a0*/  @!P2 IMAD.MOV R9, RZ, RZ, -R9 ;  /* 0x000000ffff09a224 */ /* 0x000fe200078e0a09 */
[C---:B------:R-:W-:Y:S01]  /*85b0*/  ISETP.GT.U32.AND P2, PT, R7.reuse, R13, PT ;  /* 0x0000000d0700720c */ /* 0x040fe20003f44070 */
[----:B------:R-:W-:Y:S01]  /*85c0*/  IMAD R6, R7, R17, R6 ;  /* 0x0000001107067224 */ /* 0x000fe200078e0206 */
[----:B------:R-:W-:Y:S01]  /*85d0*/  IABS R12, R2 ;  /* 0x00000002000c7213 */ /* 0x000fe20000000000 */
[----:B------:R-:W-:Y:S01]  /*85e0*/  IMAD.MOV.U32 R5, RZ, RZ, R22 ;  /* 0x000000ffff057224 */ /* 0x000fe200078e0016 */
[----:B------:R-:W-:Y:S01]  /*85f0*/  STL [R1+0x274], R23 ;  /* 0x0002741701007387 */ /* 0x000fe20000100800 */
[----:B------:R-:W-:Y:S01]  /*8600*/  @!P1 IMAD.IADD R21, R21, 0x1, -R7 ;  /* 0x0000000115159824 */ /* 0x000fe200078e0a07 */
[----:B------:R-:W-:Y:S01]  /*8610*/  ISETP.GT.U32.AND P1, PT, R7, R6, PT ;  /* 0x000000060700720c */ /* 0x000fe20003f24070 */
[----:B------:R-:W-:Y:S01]  /*8620*/  @!P5 IMAD.MOV R5, RZ, RZ, -R5 ;  /* 0x000000ffff05d224 */ /* 0x000fe200078e0a05 */
[----:B------:R0:W-:Y:S01]  /*8630*/  STL [R1+0x270], R15 ;  /* 0x0002700f01007387 */ /* 0x0001e20000100800 */
[----:B------:R-:W-:Y:S01]  /*8640*/  ISETP.GE.AND P5, PT, R11, RZ, PT ;  /* 0x000000ff0b00720c */ /* 0x000fe20003fa6270 */
[--C-:B------:R-:W-:Y:S01]  /*8650*/  @!P4 IMAD.IADD R8, R8, 0x1, -R7.reuse ;  /* 0x000000010808c824 */ /* 0x100fe200078e0a07 */
[----:B------:R-:W-:Y:S01]  /*8660*/  ISETP.GE.AND P4, PT, R19, RZ, PT ;  /* 0x000000ff1300720c */ /* 0x000fe20003f86270 */
[----:B------:R1:W-:Y:S01]  /*8670*/  STL [R1+0x26c], R9 ;  /* 0x00026c0901007387 */ /* 0x0003e20000100800 */
[--C-:B------:R-:W-:Y:S01]  /*8680*/  @!P3 IMAD.IADD R10, R10, 0x1, -R7.reuse ;  /* 0x000000010a0ab824 */ /* 0x100fe200078e0a07 */
[----:B------:R-:W-:Y:S01]  /*8690*/  ISETP.GE.AND P3, PT, R18, RZ, PT ;  /* 0x000000ff1200720c */ /* 0x000fe20003f66270 */
[----:B------:R-:W-:Y:S01]  /*86a0*/  @!P2 IMAD.IADD R13, R13, 0x1, -R7 ;  /* 0x000000010d0da824 */ /* 0x000fe200078e0a07 */
[----:B------:R2:W-:Y:S01]  /*86b0*/  STL [R1+0x268], R5 ;  /* 0x0002680501007387 */ /* 0x0005e20000100800 */
[----:B------:R-:W-:Y:S01]  /*86c0*/  IMAD.MOV.U32 R16, RZ, RZ, R21 ;  /* 0x000000ffff107224 */ /* 0x000fe200078e0015 */
[----:B------:R-:W-:Y:S01]  /*86d0*/  ISETP.GE.AND P2, PT, R2, RZ, PT ;  /* 0x000000ff0200720c */ /* 0x000fe20003f46270 */
[----:B------:R-:W-:-:S02]  /*86e0*/  VIADD R4, R0, 0xc6 ;  /* 0x000000c600047836 */ /* 0x000fc40000000000 */
[----:B0-----:R-:W-:Y:S02]  /*86f0*/  IMAD.MOV.U32 R15, RZ, RZ, R8 ;  /* 0x000000ffff0f7224 */ /* 0x001fe400078e0008 */
[----:B-1----:R-:W-:Y:S01]  /*8700*/  IMAD.HI.U32 R9, R3, R12, RZ ;  /* 0x0000000c03097227 */ /* 0x002fe200078e00ff */
[----:B--2---:R-:W-:-:S03]  /*8710*/  IABS R5, R4 ;  /* 0x0000000400057213 */ /* 0x004fc60000000000 */
[----:B------:R-:W-:Y:S02]  /*8720*/  IMAD.MOV R9, RZ, RZ, -R9 ;  /* 0x000000ffff097224 */ /* 0x000fe400078e0a09 */
[----:B------:R-:W-:Y:S01]  /*8730*/  @!P0 IMAD.MOV R16, RZ, RZ, -R16 ;  /* 0x000000ffff108224 */ /* 0x000fe200078e0a10 */
[C---:B------:R-:W-:Y:S01]  /*8740*/  ISETP.GT.U32.AND P0, PT, R7.reuse, R13, PT ;  /* 0x0000000d0700720c */ /* 0x040fe20003f04070 */
[C---:B------:R-:W-:Y:S02]  /*8750*/  IMAD R12, R7.reuse, R9, R12 ;  /* 0x00000009070c7224 */ /* 0x040fe400078e020c */
[----:B------:R-:W-:Y:S01]  /*8760*/  IMAD.MOV.U32 R8, RZ, RZ, R10 ;  /* 0x000000ffff087224 */ /* 0x000fe200078e000a */
[----:B------:R-:W-:Y:S01]  /*8770*/  STL [R1+0x264], R16 ;  /* 0x0002641001007387 */ /* 0x000fe20000100800 */
[----:B------:R-:W-:Y:S01]  /*8780*/  @!P1 IMAD.IADD R6, R6, 0x1, -R7 ;  /* 0x0000000106069824 */ /* 0x000fe200078e0a07 */
[----:B------:R-:W-:Y:S01]  /*8790*/  ISETP.GE.AND P1, PT, R4, RZ, PT ;  /* 0x000000ff0400720c */ /* 0x000fe20003f26270 */
[----:B------:R-:W-:Y:S01]  /*87a0*/  @!P5 IMAD.MOV R8, RZ, RZ, -R8 ;  /* 0x000000ffff08d224 */ /* 0x000fe200078e0a08 */
[C---:B------:R-:W-:Y:S01]  /*87b0*/  ISETP.GT.U32.AND P5, PT, R7.reuse, R12, PT ;  /* 0x0000000c0700720c */ /* 0x040fe20003fa4070 */
[----:B------:R-:W-:Y:S01]  /*87c0*/  @!P6 IMAD.MOV R15, RZ, RZ, -R15 ;  /* 0x000000ffff0fe224 */ /* 0x000fe200078e0a0f */
[----:B------:R-:W-:Y:S01]  /*87d0*/  ISETP.GT.U32.AND P6, PT, R7, R6, PT ;  /* 0x000000060700720c */ /* 0x000fe20003fc4070 */
[----:B------:R-:W-:-:S03]  /*87e0*/  IMAD.HI.U32 R2, R3, R5, RZ ;  /* 0x0000000503027227 */ /* 0x000fc600078e00ff */
[----:B------:R-:W-:Y:S01]  /*87f0*/  STL [R1+0x260], R15 ;  /* 0x0002600f01007387 */ /* 0x000fe20000100800 */
[----:B------:R-:W-:Y:S02]  /*8800*/  IMAD.MOV R2, RZ, RZ, -R2 ;  /* 0x000000ffff027224 */ /* 0x000fe400078e0a02 */
[----:B------:R-:W-:Y:S01]  /*8810*/  VIADD R4, R0, 0xc4 ;  /* 0x000000c400047836 */ /* 0x000fe20000000000 */
[----:B------:R0:W-:Y:S01]  /*8820*/  STL [R1+0x180], R8 ;  /* 0x0001800801007387 */ /* 0x0001e20000100800 */
[----:B------:R-:W-:Y:S02]  /*8830*/  @!P0 IMAD.IADD R13, R13, 0x1, -R7 ;  /* 0x000000010d0d8824 */ /* 0x000fe400078e0a07 */
[C---:B------:R-:W-:Y:S01]  /*8840*/  IMAD R18, R7.reuse, R2, R5 ;  /* 0x0000000207127224 */ /* 0x040fe200078e0205 */
[----:B------:R-:W-:Y:S01]  /*8850*/  ISETP.GE.AND P0, PT, R4, RZ, PT ;  /* 0x000000ff0400720c */ /* 0x000fe20003f06270 */
[--C-:B------:R-:W-:Y:S01]  /*8860*/  @!P5 IMAD.IADD R12, R12, 0x1, -R7.reuse ;  /* 0x000000010c0cd824 */ /* 0x100fe200078e0a07 */
[----:B------:R-:W-:Y:S01]  /*8870*/  IABS R4, R4 ;  /* 0x0000000400047213 */ /* 0x000fe20000000000 */
[----:B------:R-:W-:Y:S01]  /*8880*/  @!P6 IMAD.IADD R6, R6, 0x1, -R7 ;  /* 0x000000010606e824 */ /* 0x000fe200078e0a07 */
[----:B------:R-:W-:Y:S01]  /*8890*/  ISETP.GT.U32.AND P6, PT, R7, R18, PT ;  /* 0x000000120700720c */ /* 0x000fe20003fc4070 */
[----:B------:R-:W-:-:S02]  /*88a0*/  VIADD R2, R0, 0xc0 ;  /* 0x000000c000027836 */ /* 0x000fc40000000000 */
[----:B0-----:R-:W-:Y:S02]  /*88b0*/  IMAD.MOV.U32 R8, RZ, RZ, R13 ;  /* 0x000000ffff087224 */ /* 0x001fe400078e000d */
[----:B------:R-:W-:Y:S01]  /*88c0*/  IMAD.HI.U32 R11, R3, R4, RZ ;  /* 0x00000004030b7227 */ /* 0x000fe200078e00ff */
[----:B------:R-:W-:-:S03]  /*88d0*/  IABS R9, R2 ;  /* 0x0000000200097213 */ /* 0x000fc60000000000 */
[----:B------:R-:W-:Y:S01]  /*88e0*/  @!P4 IMAD.MOV R8, RZ, RZ, -R8 ;  /* 0x000000ffff08c224 */ /* 0x000fe200078e0a08 */
[C---:B------:R-:W-:Y:S01]  /*88f0*/  ISETP.GT.U32.AND P4, PT, R7.reuse, R12, PT ;  /* 0x0000000c0700720c */ /* 0x040fe20003f84070 */
[----:B------:R-:W-:Y:S02]  /*8900*/  IMAD.MOV R11, RZ, RZ, -R11 ;  /* 0x000000ffff0b7224 */ /* 0x000fe400078e0a0b */
[----:B------:R-:W-:Y:S01]  /*8910*/  VIADD R5, R0, 0xc2 ;  /* 0x000000c200057836 */ /* 0x000fe20000000000 */
[----:B------:R0:W-:Y:S01]  /*8920*/  STL [R1+0x48], R8 ;  /* 0x0000480801007387 */ /* 0x0001e20000100800 */
[----:B------:R-:W-:Y:S02]  /*8930*/  IMAD R13, R7, R11, R4 ;  /* 0x0000000b070d7224 */ /* 0x000fe400078e0204 */
[----:B------:R-:W-:Y:S01]  /*8940*/  @!P6 IMAD.IADD R18, R18, 0x1, -R7 ;  /* 0x000000011212e824 */ /* 0x000fe200078e0a07 */
[----:B------:R-:W-:Y:S01]  /*8950*/  IABS R10, R5 ;  /* 0x00000005000a7213 */ /* 0x000fe20000000000 */
[----:B------:R-:W-:Y:S01]  /*8960*/  @!P3 IMAD.MOV R6, RZ, RZ, -R6 ;  /* 0x000000ffff06b224 */ /* 0x000fe200078e0a06 */
[----:B------:R-:W-:Y:S01]  /*8970*/  ISETP.GE.AND P5, PT, R5, RZ, PT ;  /* 0x000000ff0500720c */ /* 0x000fe20003fa6270 */
[----:B------:R-:W-:Y:S01]  /*8980*/  IMAD.HI.U32 R5, R3, R9, RZ ;  /* 0x0000000903057227 */ /* 0x000fe200078e00ff */
[----:B------:R-:W-:-:S02]  /*8990*/  ISETP.GT.U32.AND P6, PT, R7, R18, PT ;  /* 0x000000120700720c */ /* 0x000fc40003fc4070 */
[----:B------:R-:W-:Y:S01]  /*89a0*/  ISETP.GE.AND P3, PT, R2, RZ, PT ;  /* 0x000000ff0200720c */ /* 0x000fe20003f66270 */
[----:B------:R-:W-:Y:S01]  /*89b0*/  @!P4 IMAD.IADD R12, R12, 0x1, -R7 ;  /* 0x000000010c0cc824 */ /* 0x000fe200078e0a07 */
[----:B------:R-:W-:Y:S01]  /*89c0*/  ISETP.GT.U32.AND P4, PT, R7, R13, PT ;  /* 0x0000000d0700720c */ /* 0x000fe20003f84070 */
[----:B0-----:R-:W-:Y:S01]  /*89d0*/  IMAD.HI.U32 R8, R3, R10, RZ ;  /* 0x0000000a03087227 */ /* 0x001fe200078e00ff */
[----:B------:R0:W-:Y:S03]  /*89e0*/  STL [R1+0x25c], R6 ;  /* 0x00025c0601007387 */ /* 0x0001e60000100800 */
[----:B------:R-:W-:Y:S02]  /*89f0*/  IMAD.MOV R5, RZ, RZ, -R5 ;  /* 0x000000ffff057224 */ /* 0x000fe400078e0a05 */
[----:B------:R-:W-:Y:S02]  /*8a00*/  IMAD.MOV R8, RZ, RZ, -R8 ;  /* 0x000000ffff087224 */ /* 0x000fe400078e0a08 */
[----:B------:R-:W-:-:S02]  /*8a10*/  IMAD R9, R7, R5, R9 ;  /* 0x0000000507097224 */ /* 0x000fc400078e0209 */
[----:B------:R-:W-:Y:S02]  /*8a20*/  IMAD R10, R7, R8, R10 ;  /* 0x00000008070a7224 */ /* 0x000fe400078e020a */
[--C-:B------:R-:W-:Y:S01]  /*8a30*/  @!P4 IMAD.IADD R13, R13, 0x1, -R7.reuse ;  /* 0x000000010d0dc824 */ /* 0x100fe200078e0a07 */
[C---:B------:R-:W-:Y:S01]  /*8a40*/  ISETP.GT.U32.AND P4, PT, R7.reuse, R9, PT ;  /* 0x000000090700720c */ /* 0x040fe20003f84070 */
[----:B------:R-:W-:Y:S01]  /*8a50*/  @!P6 IMAD.IADD R18, R18, 0x1, -R7 ;  /* 0x000000011212e824 */ /* 0x000fe200078e0a07 */
[C---:B------:R-:W-:Y:S01]  /*8a60*/  ISETP.GT.U32.AND P6, PT, R7.reuse, R10, PT ;  /* 0x0000000a0700720c */ /* 0x040fe20003fc4070 */
[C---:B------:R-:W-:Y:S02]  /*8a70*/  VIADD R2, R0.reuse, 0xbe ;  /* 0x000000be00027836 */ /* 0x040fe40000000000 */
[----:B------:R-:W-:Y:S02]  /*8a80*/  IMAD.MOV.U32 R15, RZ, RZ, R12 ;  /* 0x000000ffff0f7224 */ /* 0x000fe400078e000c */
[C---:B------:R-:W-:Y:S01]  /*8a90*/  VIADD R8, R0.reuse, 0xba ;  /* 0x000000ba00087836 */ /* 0x040fe20000000000 */
[----:B0-----:R-:W-:Y:S01]  /*8aa0*/  IABS R6, R2 ;  /* 0x0000000200067213 */ /* 0x001fe20000000000 */
[----:B------:R-:W-:Y:S01]  /*8ab0*/  @!P2 IMAD.MOV R15, RZ, RZ, -R15 ;  /* 0x000000ffff0fa224 */ /* 0x000fe200078e0a0f */
[----:B------:R-:W-:Y:S01]  /*8ac0*/  ISETP.GT.U32.AND P2, PT, R7, R13, PT ;  /* 0x0000000d0700720c */ /* 0x000fe20003f44070 */
[----:B------:R-:W-:Y:S01]  /*8ad0*/  VIADD R11, R0, 0xbc ;  /* 0x000000bc000b7836 */ /* 0x000fe20000000000 */
[----:B------:R-:W-:Y:S01]  /*8ae0*/  IABS R16, R8 ;  /* 0x0000000800107213 */ /* 0x000fe20000000000 */
[----:B------:R-:W-:Y:S01]  /*8af0*/  IMAD.HI.U32 R12, R3, R6, RZ ;  /* 0x00000006030c7227 */ /* 0x000fe200078e00ff */
[----:B------:R0:W-:Y:S02]  /*8b00*/  STL [R1+0x1d8], R15 ;  /* 0x0001d80f01007387 */ /* 0x0001e40000100800 */
[----:B------:R-:W-:Y:S01]  /*8b10*/  IABS R17, R11 ;  /* 0x0000000b00117213 */ /* 0x000fe20000000000 */
[----:B------:R-:W-:-:S02]  /*8b20*/  @!P4 IMAD.IADD R9, R9, 0x1, -R7 ;  /* 0x000000010909c824 */ /* 0x000fc400078e0a07 */
[--C-:B------:R-:W-:Y:S02]  /*8b30*/  @!P6 IMAD.IADD R10, R10, 0x1, -R7.reuse ;  /* 0x000000010a0ae824 */ /* 0x100fe400078e0a07 */
[----:B------:R-:W-:Y:S01]  /*8b40*/  IMAD.MOV R12, RZ, RZ, -R12 ;  /* 0x000000ffff0c7224 */ /* 0x000fe200078e0a0c */
[C---:B------:R-:W-:Y:S01]  /*8b50*/  ISETP.GT.U32.AND P4, PT, R7.reuse, R9, PT ;  /* 0x000000090700720c */ /* 0x040fe20003f84070 */
[----:B------:R-:W-:Y:S01]  /*8b60*/  VIADD R4, R0, 0xb8 ;  /* 0x000000b800047836 */ /* 0x000fe20000000000 */
[----:B------:R-:W-:Y:S01]  /*8b70*/  ISETP.GT.U32.AND P6, PT, R7, R10, PT ;  /* 0x0000000a0700720c */ /* 0x000fe20003fc4070 */
[----:B0-----:R-:W-:Y:S02]  /*8b80*/  IMAD.MOV.U32 R15, RZ, RZ, R18 ;  /* 0x000000ffff0f7224 */ /* 0x001fe400078e0012 */
[----:B------:R-:W-:Y:S01]  /*8b90*/  @!P2 IMAD.IADD R13, R13, 0x1, -R7 ;  /* 0x000000010d0da824 */ /* 0x000fe200078e0a07 */
[----:B------:R-:W-:Y:S01]  /*8ba0*/  IABS R5, R4 ;  /* 0x0000000400057213 */ /* 0x000fe20000000000 */
[----:B------:R-:W-:Y:S01]  /*8bb0*/  @!P1 IMAD.MOV R15, RZ, RZ, -R15 ;  /* 0x000000ffff0f9224 */ /* 0x000fe200078e0a0f */
[----:B------:R-:W-:Y:S01]  /*8bc0*/  ISETP.GE.AND P1, PT, R2, RZ, PT ;  /* 0x000000ff0200720c */ /* 0x000fe20003f26270 */
[----:B------:R-:W-:-:S02]  /*8bd0*/  IMAD R2, R7, R12, R6 ;  /* 0x0000000c07027224 */ /* 0x000fc400078e0206 */
[----:B------:R-:W-:Y:S01]  /*8be0*/  IMAD.HI.U32 R6, R3, R16, RZ ;  /* 0x0000001003067227 */ /* 0x000fe200078e00ff */
[----:B------:R0:W-:Y:S02]  /*8bf0*/  STL [R1+0x258], R15 ;  /* 0x0002580f01007387 */ /* 0x0001e40000100800 */
[----:B------:R-:W-:Y:S01]  /*8c00*/  ISETP.GT.U32.AND P2, PT, R7, R2, PT ;  /* 0x000000020700720c */ /* 0x000fe20003f44070 */
[----:B------:R-:W-:-:S04]  /*8c10*/  IMAD.HI.U32 R18, R3, R17, RZ ;  /* 0x0000001103127227 */ /* 0x000fc800078e00ff */
[----:B------:R-:W-:-:S04]  /*8c20*/  IMAD.HI.U32 R12, R3, R5, RZ ;  /* 0x00000005030c7227 */ /* 0x000fc800078e00ff */
[----:B------:R-:W-:Y:S02]  /*8c30*/  IMAD.MOV R6, RZ, RZ, -R6 ;  /* 0x000000ffff067224 */ /* 0x000fe400078e0a06 */
[----:B0-----:R-:W-:Y:S02]  /*8c40*/  IMAD.MOV.U32 R15, RZ, RZ, R13 ;  /* 0x000000ffff0f7224 */ /* 0x001fe400078e000d */
[----:B------:R-:W-:Y:S02]  /*8c50*/  IMAD.MOV R18, RZ, RZ, -R18 ;  /* 0x000000ffff127224 */ /* 0x000fe400078e0a12 */
[----:B------:R-:W-:Y:S02]  /*8c60*/  IMAD.MOV R12, RZ, RZ, -R12 ;  /* 0x000000ffff0c7224 */ /* 0x000fe400078e0a0c */
[----:B------:R-:W-:Y:S02]  /*8c70*/  IMAD R16, R7, R6, R16 ;  /* 0x0000000607107224 */ /* 0x000fe400078e0210 */
[----:B------:R-:W-:-:S02]  /*8c80*/  @!P4 IMAD.IADD R9, R9, 0x1, -R7 ;  /* 0x000000010909c824 */ /* 0x000fc400078e0a07 */
[----:B------:R-:W-:Y:S01]  /*8c90*/  @!P6 IMAD.IADD R10, R10, 0x1, -R7 ;  /* 0x000000010a0ae824 */ /* 0x000fe200078e0a07 */
[----:B------:R-:W-:Y:S01]  /*8ca0*/  ISETP.GE.AND P6, PT, R11, RZ, PT ;  /* 0x000000ff0b00720c */ /* 0x000fe20003fc6270 */
[----:B------:R-:W-:Y:S01]  /*8cb0*/  @!P0 IMAD.MOV R15, RZ, RZ, -R15 ;  /* 0x000000ffff0f8224 */ /* 0x000fe200078e0a0f */
[C---:B------:R-:W-:Y:S01]  /*8cc0*/  ISETP.GT.U32.AND P4, PT, R7.reuse, R16, PT ;  /* 0x000000100700720c */ /* 0x040fe20003f84070 */
[C---:B------:R-:W-:Y:S02]  /*8cd0*/  IMAD R11, R7.reuse, R18, R17 ;  /* 0x00000012070b7224 */ /* 0x040fe400078e0211 */
[C---:B------:R-:W-:Y:S01]  /*8ce0*/  IMAD R5, R7.reuse, R12, R5 ;  /* 0x0000000c07057224 */ /* 0x040fe200078e0205 */
[----:B------:R0:W-:Y:S01]  /*8cf0*/  STL [R1+0x20c], R15 ;  /* 0x00020c0f01007387 */ /* 0x0001e20000100800 */
[----:B------:R-:W-:Y:S01]  /*8d00*/  IMAD.MOV.U32 R13, RZ, RZ, R9 ;  /* 0x000000ffff0d7224 */ /* 0x000fe200078e0009 */
[----:B------:R-:W-:Y:S01]  /*8d10*/  ISETP.GT.U32.AND P0, PT, R7, R11, PT ;  /* 0x0000000b0700720c */ /* 0x000fe20003f04070 */
[----:B------:R-:W-:-:S02]  /*8d20*/  @!P2 IMAD.IADD R2, R2, 0x1, -R7 ;  /* 0x000000010202a824 */ /* 0x000fc400078e0a07 */
[----:B------:R-:W-:Y:S02]  /*8d30*/  VIADD R6, R0, 0xb6 ;  /* 0x000000b600067836 */ /* 0x000fe40000000000 */
[----:B------:R-:W-:Y:S01]  /*8d40*/  @!P3 IMAD.MOV R13, RZ, RZ, -R13 ;  /* 0x000000ffff0db224 */ /* 0x000fe200078e0a0d */
[C---:B------:R-:W-:Y:S01]  /*8d50*/  ISETP.GT.U32.AND P3, PT, R7.reuse, R5, PT ;  /* 0x000000050700720c */ /* 0x040fe20003f64070 */
[----:B------:R-:W-:Y:S01]  /*8d60*/  @!P4 IMAD.IADD R16, R16, 0x1, -R7 ;  /* 0x000000011010c824 */ /* 0x000fe200078e0a07 */
[----:B------:R-:W-:Y:S01]  /*8d70*/  ISETP.GT.U32.AND P2, PT, R7, R2, PT ;  /* 0x000000020700720c */ /* 0x000fe20003f44070 */
[----:B0-----:R-:W-:Y:S01]  /*8d80*/  IMAD.MOV.U32 R15, RZ, RZ, R10 ;  /* 0x000000ffff0f7224 */ /* 0x001fe200078e000a */
[----:B------:R-:W-:-:S03]  /*8d90*/  IABS R12, R6 ;  /* 0x00000006000c7213 */ /* 0x000fc60000000000 */
[----:B------:R-:W-:Y:S01]  /*8da0*/  @!P5 IMAD.MOV R15, RZ, RZ, -R15 ;  /* 0x000000ffff0fd224 */ /* 0x000fe200078e0a0f */
[----:B------:R-:W-:Y:S01]  /*8db0*/  ISETP.GE.AND P5, PT, R8, RZ, PT ;  /* 0x000000ff0800720c */ /* 0x000fe20003fa6270 */
[----:B------:R-:W-:Y:S02]  /*8dc0*/  VIADD R8, R0, 0xb4 ;  /* 0x000000b400087836 */ /* 0x000fe40000000000 */
[----:B------:R-:W-:Y:S01]  /*8dd0*/  IMAD.MOV.U32 R10, RZ, RZ, R12 ;  /* 0x000000ffff0a7224 */ /* 0x000fe200078e000c */
[----:B------:R-:W-:Y:S01]  /*8de0*/  STL [R1+0x224], R15 ;  /* 0x0002240f01007387 */ /* 0x000fe20000100800 */
[--C-:B------:R-:W-:Y:S01]  /*8df0*/  @!P0 IMAD.IADD R11, R11, 0x1, -R7.reuse ;  /* 0x000000010b0b8824 */ /* 0x100fe200078e0a07 */
[----:B------:R-:W-:Y:S01]  /*8e00*/  IABS R12, R8 ;  /* 0x00000008000c7213 */ /* 0x000fe20000000000 */
[--C-:B------:R-:W-:Y:S01]  /*8e10*/  @!P3 IMAD.IADD R5, R5, 0x1, -R7.reuse ;  /* 0x000000010505b824 */ /* 0x100fe200078e0a07 */
[----:B------:R-:W-:Y:S01]  /*8e20*/  ISETP.GE.AND P0, PT, R6, RZ, PT ;  /* 0x000000ff0600720c */ /* 0x000fe20003f06270 */
[----:B------:R-:W-:Y:S01]  /*8e30*/  @!P2 IMAD.IADD R2, R2, 0x1, -R7 ;  /* 0x000000010202a824 */ /* 0x000fe200078e0a07 */
[----:B------:R-:W-:Y:S01]  /*8e40*/  ISETP.GT.U32.AND P3, PT, R7, R16, PT ;  /* 0x000000100700720c */ /* 0x000fe20003f64070 */
[----:B------:R-:W-:Y:S01]  /*8e50*/  IMAD.HI.U32 R6, R3, R12, RZ ;  /* 0x0000000c03067227 */ /* 0x000fe200078e00ff */
[----:B------:R-:W-:Y:S01]  /*8e60*/  ISETP.GT.U32.AND P4, PT, R7, R11, PT ;  /* 0x0000000b0700720c */ /* 0x000fe20003f84070 */
[----:B------:R0:W-:Y:S01]  /*8e70*/  STL [R1+0x240], R13 ;  /* 0x0002400d01007387 */ /* 0x0001e20000100800 */
[----:B------:R-:W-:Y:S01]  /*8e80*/  ISETP.GE.AND P2, PT, R4, RZ, PT ;  /* 0x000000ff0400720c */ /* 0x000fe20003f46270 */
[----:B------:R-:W-:-:S04]  /*8e90*/  IMAD.HI.U32 R9, R3, R10, RZ ;  /* 0x0000000a03097227 */ /* 0x000fc800078e00ff */
[----:B------:R-:W-:Y:S02]  /*8ea0*/  IMAD.MOV R6, RZ, RZ, -R6 ;  /* 0x000000ffff067224 */ /* 0x000fe400078e0a06 */
[----:B------:R-:W-:Y:S02]  /*8eb0*/  IMAD.MOV R9, RZ, RZ, -R9 ;  /* 0x000000ffff097224 */ /* 0x000fe400078e0a09 */
[----:B0-----:R-:W-:Y:S02]  /*8ec0*/  IMAD.MOV.U32 R13, RZ, RZ, R2 ;  /* 0x000000ffff0d7224 */ /* 0x001fe400078e0002 */
[C---:B------:R-:W-:Y:S02]  /*8ed0*/  IMAD R12, R7.reuse, R6, R12 ;  /* 0x00000006070c7224 */ /* 0x040fe400078e020c */
[----:B------:R-:W-:Y:S01]  /*8ee0*/  @!P1 IMAD.MOV R13, RZ, RZ, -R13 ;  /* 0x000000ffff0d9224 */ /* 0x000fe200078e0a0d */
[C---:B------:R-:W-:Y:S01]  /*8ef0*/  ISETP.GT.U32.AND P1, PT, R7.reuse, R5, PT ;  /* 0x000000050700720c */ /* 0x040fe20003f24070 */
[----:B------:R-:W-:-:S02]  /*8f00*/  IMAD R10, R7, R9, R10 ;  /* 0x00000009070a7224 */ /* 0x000fc400078e020a */
[--C-:B------:R-:W-:Y:S01]  /*8f10*/  @!P3 IMAD.IADD R16, R16, 0x1, -R7.reuse ;  /* 0x000000011010b824 */ /* 0x100fe200078e0a07 */
[----:B------:R-:W-:Y:S01]  /*8f20*/  ISETP.GT.U32.AND P3, PT, R7, R12, PT ;  /* 0x0000000c0700720c */ /* 0x000fe20003f64070 */
[C---:B------:R-:W-:Y:S01]  /*8f30*/  VIADD R9, R0.reuse, 0xae ;  /* 0x000000ae00097836 */ /* 0x040fe20000000000 */
[----:B------:R0:W-:Y:S01]  /*8f40*/  STL [R1+0x254], R13 ;  /* 0x0002540d01007387 */ /* 0x0001e20000100800 */
[C---:B------:R-:W-:Y:S02]  /*8f50*/  VIADD R4, R0.reuse, 0xb2 ;  /* 0x000000b200047836 */ /* 0x040fe40000000000 */
[--C-:B------:R-:W-:Y:S01]  /*8f60*/  @!P4 IMAD.IADD R11, R11, 0x1, -R7.reuse ;  /* 0x000000010b0bc824 */ /* 0x100fe200078e0a07 */
[----:B------:R-:W-:Y:S01]  /*8f70*/  ISETP.GT.U32.AND P4, PT, R7, R10, PT ;  /* 0x0000000a0700720c */ /* 0x000fe20003f84070 */
[----:B------:R-:W-:Y:S01]  /*8f80*/  VIADD R2, R0, 0xb0 ;  /* 0x000000b000027836 */ /* 0x000fe20000000000 */
[----:B------:R-:W-:Y:S01]  /*8f90*/  IABS R17, R9 ;  /* 0x0000000900117213 */ /* 0x000fe20000000000 */
[----:B------:R-:W-:Y:S01]  /*8fa0*/  @!P1 IMAD.IADD R5, R5, 0x1, -R7 ;  /* 0x0000000105059824 */ /* 0x000fe200078e0a07 */
[----:B------:R-:W-:Y:S01]  /*8fb0*/  ISETP.GE.AND P1, PT, R8, RZ, PT ;  /* 0x000000ff0800720c */ /* 0x000fe20003f26270 */
[----:B------:R-:W-:Y:S01]  /*8fc0*/  IMAD.MOV.U32 R15, RZ, RZ, R11 ;  /* 0x000000ffff0f7224 */ /* 0x000fe200078e000b */
[----:B0-----:R-:W-:Y:S01]  /*8fd0*/  IABS R13, R4 ;  /* 0x00000004000d7213 */ /* 0x001fe20000000000 */
[----:B------:R-:W-:Y:S01]  /*8fe0*/  IMAD.MOV.U32 R8, RZ, RZ, R17 ;  /* 0x000000ffff087224 */ /* 0x000fe200078e0011 */
[----:B------:R-:W-:Y:S01]  /*8ff0*/  IABS R6, R2 ;  /* 0x0000000200067213 */ /* 0x000fe20000000000 */
[----:B------:R-:W-:-:S02]  /*9000*/  @!P3 IMAD.IADD R12, R12, 0x1, -R7 ;  /* 0x000000010c0cb824 */ /* 0x000fc400078e0a07 */
[----:B------:R-:W-:-:S03]  /*9010*/  IMAD.HI.U32 R17, R3, R13, RZ ;  /* 0x0000000d03117227 */ /* 0x000fc600078e00ff */
[----:B------:R-:W-:Y:S01]  /*9020*/  ISETP.GT.U32.AND P3, PT, R7, R12, PT ;  /* 0x0000000c0700720c */ /* 0x000fe20003f64070 */
[----:B------:R-:W-:-:S04]  /*9030*/  IMAD.HI.U32 R18, R3, R6, RZ ;  /* 0x0000000603127227 */ /* 0x000fc800078e00ff */
[----:B------:R-:W-:Y:S02]  /*9040*/  @!P6 IMAD.MOV R15, RZ, RZ, -R15 ;  /* 0x000000ffff0fe224 */ /* 0x000fe400078e0a0f */
[----:B------:R-:W-:Y:S01]  /*9050*/  @!P4 IMAD.IADD R10, R10, 0x1, -R7 ;  /* 0x000000010a0ac824 */ /* 0x000fe200078e0a07 */
[----:B------:R-:W-:Y:S01]  /*9060*/  ISETP.GE.AND P4, PT, R4, RZ, PT ;  /* 0x000000ff0400720c */ /* 0x000fe20003f86270 */
[----:B------:R-:W-:Y:S01]  /*9070*/  IMAD.MOV R17, RZ, RZ, -R17 ;  /* 0x000000ffff117224 */ /* 0x000fe200078e0a11 */
[----:B------:R0:W-:Y:S01]  /*9080*/  STL [R1+0x214], R15 ;  /* 0x0002140f01007387 */ /* 0x0001e20000100800 */
[----:B------:R-:W-:Y:S01]  /*9090*/  IMAD.HI.U32 R4, R3, R8, RZ ;  /* 0x0000000803047227 */ /* 0x000fe200078e00ff */
[----:B------:R-:W-:-:S03]  /*90a0*/  ISETP.GT.U32.AND P6, PT, R7, R10, PT ;  /* 0x0000000a0700720c */ /* 0x000fc60003fc4070 */
[----:B------:R-:W-:Y:S02]  /*90b0*/  IMAD.MOV R11, RZ, RZ, -R18 ;  /* 0x000000ffff0b7224 */ /* 0x000fe400078e0a12 */
[C---:B------:R-:W-:Y:S02]  /*90c0*/  IMAD R13, R7.reuse, R17, R13 ;  /* 0x00000011070d7224 */ /* 0x040fe400078e020d */
[----:B------:R-:W-:Y:S02]  /*90d0*/  IMAD.MOV R4, RZ, RZ, -R4 ;  /* 0x000000ffff047224 */ /* 0x000fe400078e0a04 */
[----:B0-----:R-:W-:Y:S02]  /*90e0*/  IMAD.MOV.U32 R15, RZ, RZ, R16 ;  /* 0x000000ffff0f7224 */ /* 0x001fe400078e0010 */
[C---:B------:R-:W-:Y:S02]  /*90f0*/  IMAD R6, R7.reuse, R11, R6 ;  /* 0x0000000b07067224 */ /* 0x040fe400078e0206 */
[----:B------:R-:W-:Y:S01]  /*9100*/  @!P5 IMAD.MOV R15, RZ, RZ, -R15 ;  /* 0x000000ffff0fd224 */ /* 0x000fe200078e0a0f */
[C---:B------:R-:W-:Y:S01]  /*9110*/  ISETP.GT.U32.AND P5, PT, R7.reuse, R13, PT ;  /* 0x0000000d0700720c */ /* 0x040fe20003fa4070 */
[----:B------:R-:W-:-:S02]  /*9120*/  IMAD R8, R7, R4, R8 ;  /* 0x0000000407087224 */ /* 0x000fc400078e0208 */
[----:B------:R-:W-:Y:S01]  /*9130*/  @!P2 IMAD.MOV R5, RZ, RZ, -R5 ;  /* 0x000000ffff05a224 */ /* 0x000fe200078e0a05 */
[C---:B------:R-:W-:Y:S01]  /*9140*/  ISETP.GT.U32.AND P2, PT, R7.reuse, R6, PT ;  /* 0x000000060700720c */ /* 0x040fe20003f44070 */
[--C-:B------:R-:W-:Y:S01]  /*9150*/  @!P3 IMAD.IADD R12, R12, 0x1, -R7.reuse ;  /* 0x000000010c0cb824 */ /* 0x100fe200078e0a07 */
[----:B------:R-:W-:Y:S01]  /*9160*/  ISETP.GT.U32.AND P3, PT, R7, R8, PT ;  /* 0x000000080700720c */ /* 0x000fe20003f64070 */
[----:B------:R-:W-:Y:S01]  /*9170*/  VIADD R17, R0, 0xac ;  /* 0x000000ac00117836 */ /* 0x000fe20000000000 */
[----:B------:R0:W-:Y:S01]  /*9180*/  STL [R1+0x200], R15 ;  /* 0x0002000f01007387 */ /* 0x0001e20000100800 */
[--C-:B------:R-:W-:Y:S01]  /*9190*/  @!P6 IMAD.IADD R10, R10, 0x1, -R7.reuse ;  /* 0x000000010a0ae824 */ /* 0x100fe200078e0a07 */
[----:B------:R-:W-:Y:S01]  /*91a0*/  ISETP.GE.AND P6, PT, R2, RZ, PT ;  /* 0x000000ff0200720c */ /* 0x000fe20003fc6270 */
[C---:B------:R-:W-:Y:S01]  /*91b0*/  VIADD R2, R0.reuse, 0xaa ;  /* 0x000000aa00027836 */ /* 0x040fe20000000000 */
[----:B------:R1:W-:Y:S01]  /*91c0*/  STL [R1+0x204], R5 ;  /* 0x0002040501007387 */ /* 0x0003e20000100800 */
[--C-:B------:R-:W-:Y:S01]  /*91d0*/  @!P5 IMAD.IADD R13, R13, 0x1, -R7.reuse ;  /* 0x000000010d0dd824 */ /* 0x100fe200078e0a07 */
[----:B------:R-:W-:Y:S01]  /*91e0*/  ISETP.GE.AND P5, PT, R9, RZ, PT ;  /* 0x000000ff0900720c */ /* 0x000fe20003fa6270 */
[----:B------:R-:W-:Y:S01]  /*91f0*/  VIADD R9, R0, 0xa8 ;  /* 0x000000a800097836 */ /* 0x000fe20000000000 */
[----:B------:R-:W-:Y:S01]  /*9200*/  IABS R4, R2 ;  /* 0x0000000200047213 */ /* 0x000fe20000000000 */
[--C-:B------:R-:W-:Y:S01]  /*9210*/  @!P2 IMAD.IADD R6, R6, 0x1, -R7.reuse ;  /* 0x000000010606a824 */ /* 0x100fe200078e0a07 */
[----:B------:R-:W-:Y:S01]  /*9220*/  ISETP.GT.U32.AND P2, PT, R7, R13, PT ;  /* 0x0000000d0700720c */ /* 0x000fe20003f44070 */
[----:B------:R-:W-:Y:S01]  /*9230*/  @!P3 IMAD.IADD R8, R8, 0x1, -R7 ;  /* 0x000000010808b824 */ /* 0x000fe200078e0a07 */
[----:B------:R-:W-:Y:S01]  /*9240*/  IABS R19, R9 ;  /* 0x0000000900137213 */ /* 0x000fe20000000000 */
[----:B0-----:R-:W-:Y:S01]  /*9250*/  IMAD.MOV.U32 R15, RZ, RZ, R10 ;  /* 0x000000ffff0f7224 */ /* 0x001fe200078e000a */
[----:B-1----:R-:W-:Y:S01]  /*9260*/  IABS R5, R17 ;  /* 0x0000001100057213 */ /* 0x002fe20000000000 */
[----:B------:R-:W-:Y:S01]  /*9270*/  IMAD.HI.U32 R10, R3, R4, RZ ;  /* 0x00000004030a7227 */ /* 0x000fe200078e00ff */
[----:B------:R-:W-:-:S03]  /*9280*/  ISETP.GT.U32.AND P3, PT, R7, R6, PT ;  /* 0x000000060700720c */ /* 0x000fc60003f64070 */
[----:B------:R-:W-:-:S04]  /*9290*/  IMAD.HI.U32 R11, R3, R5, RZ ;  /* 0x00000005030b7227 */ /* 0x000fc800078e00ff */
[----:B------:R-:W-:Y:S02]  /*92a0*/  IMAD.MOV R11, RZ, RZ, -R11 ;  /* 0x000000ffff0b7224 */ /* 0x000fe400078e0a0b */
[----:B------:R-:W-:Y:S02]  /*92b0*/  IMAD.MOV R10, RZ, RZ, -R10 ;  /* 0x000000ffff0a7224 */ /* 0x000fe400078e0a0a */
[C---:B------:R-:W-:Y:S02]  /*92c0*/  IMAD R5, R7.reuse, R11, R5 ;  /* 0x0000000b07057224 */ /* 0x040fe400078e0205 */
[----:B------:R-:W-:Y:S02]  /*92d0*/  IMAD R4, R7, R10, R4 ;  /* 0x0000000a07047224 */ /* 0x000fe400078e0204 */
[--C-:B------:R-:W-:Y:S01]  /*92e0*/  @!P2 IMAD.IADD R13, R13, 0x1, -R7.reuse ;  /* 0x000000010d0da824 */ /* 0x100fe200078e0a07 */
[C---:B------:R-:W-:Y:S01]  /*92f0*/  ISETP.GT.U32.AND P2, PT, R7.reuse, R5, PT ;  /* 0x000000050700720c */ /* 0x040fe20003f44070 */
[----:B------:R-:W-:Y:S01]  /*9300*/  @!P3 IMAD.IADD R6, R6, 0x1, -R7 ;  /* 0x000000010606b824 */ /* 0x000fe200078e0a07 */
[----:B------:R-:W-:Y:S01]  /*9310*/  ISETP.GT.U32.AND P3, PT, R7, R4, PT ;  /* 0x000000040700720c */ /* 0x000fe20003f64070 */
[----:B------:R-:W-:-:S04]  /*9320*/  IMAD.HI.U32 R20, R3, R19, RZ ;  /* 0x0000001303147227 */ /* 0x000fc800078e00ff */
[----:B------:R-:W-:Y:S01]  /*9330*/  @!P0 IMAD.MOV R15, RZ, RZ, -R15 ;  /* 0x000000ffff0f8224 */ /* 0x000fe200078e0a0f */
[----:B------:R-:W-:Y:S01]  /*9340*/  ISETP.GT.U32.AND P0, PT, R7, R8, PT ;  /* 0x000000080700720c */ /* 0x000fe20003f04070 */
[----:B------:R-:W-:Y:S02]  /*9350*/  @!P1 IMAD.MOV R12, RZ, RZ, -R12 ;  /* 0x000000ffff0c9224 */ /* 0x000fe400078e0a0c */
[----:B------:R-:W-:Y:S01]  /*9360*/  IMAD.MOV R20, RZ, RZ, -R20 ;  /* 0x000000ffff147224 */ /* 0x000fe200078e0a14 */
[----:B------:R-:W-:Y:S01]  /*9370*/  STL [R1+0x208], R15 ;  /* 0x0002080f01007387 */ /* 0x000fe20000100800 */
[----:B------:R-:W-:Y:S02]  /*9380*/  VIADD R16, R0, 0xa6 ;  /* 0x000000a600107836 */ /* 0x000fe40000000000 */
[----:B------:R-:W-:Y:S01]  /*9390*/  @!P2 IMAD.IADD R5, R5, 0x1, -R7 ;  /* 0x000000010505a824 */ /* 0x000fe200078e0a07 */
[----:B------:R-:W-:Y:S01]  /*93a0*/  ISETP.GE.AND P2, PT, R2, RZ, PT ;  /* 0x000000ff0200720c */ /* 0x000fe20003f46270 */
[----:B------:R0:W-:Y:S01]  /*93b0*/  STL [R1+0x1e8], R12 ;  /* 0x0001e80c01007387 */ /* 0x0001e20000100800 */
[C---:B------:R-:W-:Y:S01]  /*93c0*/  IMAD R2, R7.reuse, R20, R19 ;  /* 0x0000001407027224 */ /* 0x040fe200078e0213 */
[----:B------:R-:W-:Y:S01]  /*93d0*/  IABS R11, R16 ;  /* 0x00000010000b7213 */ /* 0x000fe20000000000 */
[----:B------:R-:W-:Y:S01]  /*93e0*/  @!P3 IMAD.IADD R4, R4, 0x1, -R7 ;  /* 0x000000010404b824 */ /* 0x000fe200078e0a07 */
[----:B------:R-:W-:Y:S01]  /*93f0*/  ISETP.GT.U32.AND P3, PT, R7, R5, PT ;  /* 0x000000050700720c */ /* 0x000fe20003f64070 */
[----:B------:R-:W-:-:S02]  /*9400*/  VIADD R10, R0, 0xa4 ;  /* 0x000000a4000a7836 */ /* 0x000fc40000000000 */
[----:B------:R-:W-:Y:S01]  /*9410*/  @!P0 IMAD.IADD R8, R8, 0x1, -R7 ;  /* 0x0000000108088824 */ /* 0x000fe200078e0a07 */
[----:B------:R-:W-:Y:S01]  /*9420*/  ISETP.GT.U32.AND P1, PT, R7, R4, PT ;  /* 0x000000040700720c */ /* 0x000fe20003f24070 */
[----:B------:R-:W-:Y:S01]  /*9430*/  IMAD.HI.U32 R18, R3, R11, RZ ;  /* 0x0000000b03127227 */ /* 0x000fe200078e00ff */
[----:B------:R-:W-:Y:S02]  /*9440*/  ISETP.GE.AND P0, PT, R17, RZ, PT ;  /* 0x000000ff1100720c */ /* 0x000fe40003f06270 */
[----:B------:R-:W-:Y:S01]  /*9450*/  IABS R17, R10 ;  /* 0x0000000a00117213 */ /* 0x000fe20000000000 */
[----:B0-----:R-:W-:Y:S02]  /*9460*/  IMAD.MOV.U32 R12, RZ, RZ, R13 ;  /* 0x000000ffff0c7224 */ /* 0x001fe400078e000d */
[----:B------:R-:W-:Y:S01]  /*9470*/  @!P6 IMAD.MOV R6, RZ, RZ, -R6 ;  /* 0x000000ffff06e224 */ /* 0x000fe200078e0a06 */
[----:B------:R-:W-:Y:S01]  /*9480*/  ISETP.GE.AND P6, PT, R9, RZ, PT ;  /* 0x000000ff0900720c */ /* 0x000fe20003fc6270 */
[----:B------:R-:W-:Y:S01]  /*9490*/  @!P4 IMAD.MOV R12, RZ, RZ, -R12 ;  /* 0x000000ffff0cc224 */ /* 0x000fe200078e0a0c */
[----:B------:R-:W-:Y:S01]  /*94a0*/  ISETP.GT.U32.AND P4, PT, R7, R2, PT ;  /* 0x000000020700720c */ /* 0x000fe20003f84070 */
[----:B------:R-:W-:-:S02]  /*94b0*/  IMAD.MOV R18, RZ, RZ, -R18 ;  /* 0x000000ffff127224 */ /* 0x000fc400078e0a12 */
[----:B------:R-:W-:Y:S01]  /*94c0*/  @!P5 IMAD.MOV R8, RZ, RZ, -R8 ;  /* 0x000000ffff08d224 */ /* 0x000fe200078e0a08 */
[----:B------:R0:W-:Y:S01]  /*94d0*/  STL [R1+0x1e4], R12 ;  /* 0x0001e40c01007387 */ /* 0x0001e20000100800 */
[----:B------:R-:W-:Y:S01]  /*94e0*/  IMAD R11, R7, R18, R11 ;  /* 0x00000012070b7224 */ /* 0x000fe200078e020b */
[----:B------:R-:W-:Y:S01]  /*94f0*/  ISETP.GE.AND P5, PT, R16, RZ, PT ;  /* 0x000000ff1000720c */ /* 0x000fe20003fa6270 */
[--C-:B------:R-:W-:Y:S01]  /*9500*/  @!P3 IMAD.IADD R5, R5, 0x1, -R7.reuse ;  /* 0x000000010505b824 */ /* 0x100fe200078e0a07 */
[----:B------:R1:W-:Y:S01]  /*9510*/  STL [R1+0x1e0], R6 ;  /* 0x0001e00601007387 */ /* 0x0003e20000100800 */
[----:B------:R-:W-:Y:S01]  /*9520*/  @!P1 IMAD.IADD R4, R4, 0x1, -R7 ;  /* 0x0000000104049824 */ /* 0x000fe200078e0a07 */
[----:B------:R-:W-:Y:S01]  /*9530*/  ISETP.GT.U32.AND P1, PT, R7, R11, PT ;  /* 0x0000000b0700720c */ /* 0x000fe20003f24070 */
[----:B------:R-:W-:Y:S01]  /*9540*/  IMAD.MOV.U32 R9, RZ, RZ, R5 ;  /* 0x000000ffff097224 */ /* 0x000fe200078e0005 */
[----:B------:R2:W-:Y:S01]  /*9550*/  STL [R1+0x1dc], R8 ;  /* 0x0001dc0801007387 */ /* 0x0005e20000100800 */
[----:B------:R-:W-:Y:S01]  /*9560*/  @!P4 IMAD.IADD R2, R2, 0x1, -R7 ;  /* 0x000000010202c824 */ /* 0x000fe200078e0a07 */
[----:B------:R-:W-:Y:S01]  /*9570*/  ISETP.GE.AND P3, PT, R10, RZ, PT ;  /* 0x000000ff0a00720c */ /* 0x000fe20003f66270 */
[----:B0-----:R-:W-:-:S02]  /*9580*/  IMAD.MOV.U32 R12, RZ, RZ, R4 ;  /* 0x000000ffff0c7224 */ /* 0x001fc400078e0004 */
[----:B------:R-:W-:Y:S01]  /*9590*/  @!P0 IMAD.MOV R9, RZ, RZ, -R9 ;  /* 0x000000ffff098224 */ /* 0x000fe200078e0a09 */
[----:B------:R-:W-:Y:S01]  /*95a0*/  ISETP.GT.U32.AND P4, PT, R7, R2, PT ;  /* 0x000000020700720c */ /* 0x000fe20003f84070 */
[----:B-1----:R-:W-:-:S03]  /*95b0*/  IMAD.HI.U32 R6, R3, R17, RZ ;  /* 0x0000001103067227 */ /* 0x002fc600078e00ff */
[----:B------:R0:W-:Y:S01]  /*95c0*/  STL [R1+0x44], R9 ;  /* 0x0000440901007387 */ /* 0x0001e20000100800 */
[----:B------:R-:W-:Y:S02]  /*95d0*/  IMAD.MOV R6, RZ, RZ, -R6 ;  /* 0x000000ffff067224 */ /* 0x000fe400078e0a06 */
[----:B--2---:R-:W-:Y:S02]  /*95e0*/  VIADD R8, R0, 0xa2 ;  /* 0x000000a200087836 */ /* 0x004fe40000000000 */
[----:B------:R-:W-:Y:S02]  /*95f0*/  IMAD R6, R7, R6, R17 ;  /* 0x0000000607067224 */ /* 0x000fe400078e0211 */
[----:B------:R-:W-:Y:S01]  /*9600*/  @!P2 IMAD.MOV R12, RZ, RZ, -R12 ;  /* 0x000000ffff0ca224 */ /* 0x000fe200078e0a0c */
[----:B------:R-:W-:Y:S01]  /*9610*/  IABS R10, R8 ;  /* 0x00000008000a7213 */ /* 0x000fe20000000000 */
[--C-:B------:R-:W-:Y:S01]  /*9620*/  @!P1 IMAD.IADD R11, R11, 0x1, -R7.reuse ;  /* 0x000000010b0b9824 */ /* 0x100fe200078e0a07 */
[----:B------:R-:W-:Y:S01]  /*9630*/  ISETP.GT.U32.AND P2, PT, R7, R6, PT ;  /* 0x000000060700720c */ /* 0x000fe20003f44070 */
[----:B------:R-:W-:Y:S01]  /*9640*/  @!P4 IMAD.IADD R2, R2, 0x1, -R7 ;  /* 0x000000010202c824 */ /* 0x000fe200078e0a07 */
[----:B------:R-:W-:Y:S01]  /*9650*/  ISETP.GE.AND P0, PT, R8, RZ, PT ;  /* 0x000000ff0800720c */ /* 0x000fe20003f06270 */
[----:B0-----:R-:W-:Y:S01]  /*9660*/  IMAD.HI.U32 R9, R3, R10, RZ ;  /* 0x0000000a03097227 */ /* 0x001fe200078e00ff */
[----:B------:R-:W-:Y:S01]  /*9670*/  ISETP.GT.U32.AND P1, PT, R7, R11, PT ;  /* 0x0000000b0700720c */ /* 0x000fe20003f24070 */
[----:B------:R0:W-:Y:S02]  /*9680*/  STL [R1+0x40], R12 ;  /* 0x0000400c01007387 */ /* 0x0001e40000100800 */
[----:B------:R-:W-:-:S02]  /*9690*/  IMAD.MOV R9, RZ, RZ, -R9 ;  /* 0x000000ffff097224 */ /* 0x000fc400078e0a09 */
[----:B------:R-:W-:Y:S02]  /*96a0*/  VIADD R4, R0, 0xa0 ;  /* 0x000000a000047836 */ /* 0x000fe40000000000 */
[C---:B------:R-:W-:Y:S02]  /*96b0*/  IMAD R10, R7.reuse, R9, R10 ;  /* 0x00000009070a7224 */ /* 0x040fe400078e020a */
[----:B------:R-:W-:Y:S01]  /*96c0*/  @!P2 IMAD.IADD R6, R6, 0x1, -R7 ;  /* 0x000000010606a824 */ /* 0x000fe200078e0a07 */
[----:B------:R-:W-:Y:S01]  /*96d0*/  IABS R5, R4 ;  /* 0x0000000400057213 */ /* 0x000fe20000000000 */
[----:B------:R-:W-:Y:S01]  /*96e0*/  IMAD.MOV.U32 R15, RZ, RZ, R2 ;  /* 0x000000ffff0f7224 */ /* 0x000fe200078e0002 */
[----:B------:R-:W-:Y:S01]  /*96f0*/  ISETP.GE.AND P4, PT, R4, RZ, PT ;  /* 0x000000ff0400720c */ /* 0x000fe20003f86270 */
[C---:B------:R-:W-:Y:S01]  /*9700*/  VIADD R13, R0.reuse, 0x9e ;  /* 0x0000009e000d7836 */ /* 0x040fe20000000000 */
[C---:B------:R-:W-:Y:S01]  /*9710*/  ISETP.GT.U32.AND P2, PT, R7.reuse, R6, PT ;  /* 0x000000060700720c */ /* 0x040fe20003f44070 */
[----:B------:R-:W-:Y:S01]  /*9720*/  @!P6 IMAD.MOV R15, RZ, RZ, -R15 ;  /* 0x000000ffff0fe224 */ /* 0x000fe200078e0a0f */
[----:B------:R-:W-:Y:S01]  /*9730*/  ISETP.GT.U32.AND P6, PT, R7, R10, PT ;  /* 0x0000000a0700720c */ /* 0x000fe20003fc4070 */
[----:B------:R-:W-:Y:S01]  /*9740*/  VIADD R4, R0, 0x9c ;  /* 0x0000009c00047836 */ /* 0x000fe20000000000 */
[----:B------:R-:W-:Y:S01]  /*9750*/  IABS R8, R13 ;  /* 0x0000000d00087213 */ /* 0x000fe20000000000 */
[----:B0-----:R-:W-:Y:S01]  /*9760*/  IMAD.HI.U32 R12, R3, R5, RZ ;  /* 0x00000005030c7227 */ /* 0x001fe200078e00ff */
[----:B------:R0:W-:Y:S02]  /*9770*/  STL [R1+0x34], R15 ;  /* 0x0000340f01007387 */ /* 0x0001e40000100800 */
[----:B------:R-:W-:Y:S01]  /*9780*/  IABS R9, R4 ;  /* 0x0000000400097213 */ /* 0x000fe20000000000 */
[----:B------:R-:W-:Y:S01]  /*9790*/  @!P1 IMAD.IADD R11, R11, 0x1, -R7 ;  /* 0x000000010b0b9824 */ /* 0x000fe200078e0a07 */
[----:B------:R-:W-:Y:S01]  /*97a0*/  ISETP.GE.AND P1, PT, R13, RZ, PT ;  /* 0x000000ff0d00720c */ /* 0x000fe20003f26270 */
[----:B------:R-:W-:-:S04]  /*97b0*/  IMAD.HI.U32 R2, R3, R8, RZ ;  /* 0x0000000803027227 */ /* 0x000fc800078e00ff */
[----:B------:R-:W-:Y:S02]  /*97c0*/  IMAD.MOV R12, RZ, RZ, -R12 ;  /* 0x000000ffff0c7224 */ /* 0x000fe400078e0a0c */
[----:B0-----:R-:W-:Y:S02]  /*97d0*/  IMAD.MOV.U32 R15, RZ, RZ, R11 ;  /* 0x000000ffff0f7224 */ /* 0x001fe400078e000b */
[----:B------:R-:W-:Y:S02]  /*97e0*/  IMAD.MOV R11, RZ, RZ, -R2 ;  /* 0x000000ffff0b7224 */ /* 0x000fe400078e0a02 */
[C---:B------:R-:W-:Y:S02]  /*97f0*/  IMAD R5, R7.reuse, R12, R5 ;  /* 0x0000000c07057224 */ /* 0x040fe400078e0205 */
[--C-:B------:R-:W-:Y:S02]  /*9800*/  @!P2 IMAD.IADD R6, R6, 0x1, -R7.reuse ;  /* 0x000000010606a824 */ /* 0x100fe400078e0a07 */
[----:B------:R-:W-:Y:S01]  /*9810*/  @!P6 IMAD.IADD R10, R10, 0x1, -R7 ;  /* 0x000000010a0ae824 */ /* 0x000fe200078e0a07 */
[----:B------:R-:W-:Y:S01]  /*9820*/  ISETP.GT.U32.AND P2, PT, R7, R5, PT ;  /* 0x000000050700720c */ /* 0x000fe20003f44070 */
[----:B------:R-:W-:-:S02]  /*9830*/  IMAD.MOV.U32 R2, RZ, RZ, R9 ;  /* 0x000000ffff027224 */ /* 0x000fc400078e0009 */
[----:B------:R-:W-:Y:S01]  /*9840*/  @!P5 IMAD.MOV R15, RZ, RZ, -R15 ;  /* 0x000000ffff0fd224 */ /* 0x000fe200078e0a0f */
[----:B------:R-:W-:Y:S01]  /*9850*/  ISETP.GE.AND P5, PT, R4, RZ, PT ;  /* 0x000000ff0400720c */ /* 0x000fe20003fa6270 */
[C---:B------:R-:W-:Y:S01]  /*9860*/  IMAD R4, R7.reuse, R11, R8 ;  /* 0x0000000b07047224 */ /* 0x040fe200078e0208 */
[----:B------:R-:W-:Y:S01]  /*9870*/  ISETP.GT.U32.AND P6, PT, R7, R10, PT ;  /* 0x0000000a0700720c */ /* 0x000fe20003fc4070 */
[----:B------:R-:W-:Y:S01]  /*9880*/  IMAD.MOV.U32 R9, RZ, RZ, R6 ;  /* 0x000000ffff097224 */ /* 0x000fe200078e0006 */
[----:B------:R-:W-:Y:S01]  /*9890*/  STL [R1+0x1cc], R15 ;  /* 0x0001cc0f01007387 */ /* 0x000fe20000100800 */
[----:B------:R-:W-:-:S04]  /*98a0*/  IMAD.HI.U32 R8, R3, R2, RZ ;  /* 0x0000000203087227 */ /* 0x000fc800078e00ff */
[----:B------:R-:W-:Y:S01]  /*98b0*/  @!P3 IMAD.MOV R9, RZ, RZ, -R9 ;  /* 0x000000ffff09b224 */ /* 0x000fe200078e0a09 */
[C---:B------:R-:W-:Y:S01]  /*98c0*/  ISETP.GT.U32.AND P3, PT, R7.reuse, R4, PT ;  /* 0x000000040700720c */ /* 0x040fe20003f64070 */
[----:B------:R-:W-:Y:S02]  /*98d0*/  IMAD.MOV R6, RZ, RZ, -R8 ;  /* 0x000000ffff067224 */ /* 0x000fe400078e0a08 */
[----:B------:R-:W-:Y:S01]  /*98e0*/  VIADD R13, R0, 0x9a ;  /* 0x0000009a000d7836 */ /* 0x000fe20000000000 */
[----:B------:R0:W-:Y:S01]  /*98f0*/  STL [R1+0x1d4], R9 ;  /* 0x0001d40901007387 */ /* 0x0001e20000100800 */
[----:B------:R-:W-:Y:S02]  /*9900*/  IMAD R6, R7, R6, R2 ;  /* 0x0000000607067224 */ /* 0x000fe400078e0202 */
[--C-:B------:R-:W-:Y:S02]  /*9910*/  @!P2 IMAD.IADD R5, R5, 0x1, -R7.reuse ;  /* 0x000000010505a824 */ /* 0x100fe400078e0a07 */
[--C-:B------:R-:W-:Y:S01]  /*9920*/  @!P6 IMAD.IADD R10, R10, 0x1, -R7.reuse ;  /* 0x000000010a0ae824 */ /* 0x100fe200078e0a07 */
[C---:B------:R-:W-:Y:S01]  /*9930*/  ISETP.GT.U32.AND P6, PT, R7.reuse, R6, PT ;  /* 0x000000060700720c */ /* 0x040fe20003fc4070 */
[----:B------:R-:W-:Y:S01]  /*9940*/  VIADD R8, R0, 0x98 ;  /* 0x0000009800087836 */ /* 0x000fe20000000000 */
[C---:B------:R-:W-:Y:S01]  /*9950*/  ISETP.GT.U32.AND P2, PT, R7.reuse, R5, PT ;  /* 0x000000050700720c */ /* 0x040fe20003f44070 */
[----:B------:R-:W-:Y:S01]  /*9960*/  @!P3 IMAD.IADD R4, R4, 0x1, -R7 ;  /* 0x000000010404b824 */ /* 0x000fe200078e0a07 */
[----:B0-----:R-:W-:Y:S01]  /*9970*/  IABS R9, R13 ;  /* 0x0000000d00097213 */ /* 0x001fe20000000000 */
[----:B------:R-:W-:Y:S01]  /*9980*/  VIADD R2, R0, 0x96 ;  /* 0x0000009600027836 */ /* 0x000fe20000000000 */
[----:B------:R-:W-:Y:S01]  /*9990*/  IABS R16, R8 ;  /* 0x0000000800107213 */ /* 0x000fe20000000000 */
[----:B------:R-:W-:Y:S01]  /*99a0*/  IMAD.MOV.U32 R15, RZ, RZ, R10 ;  /* 0x000000ffff0f7224 */ /* 0x000fe200078e000a */
[----:B------:R-:W-:Y:S01]  /*99b0*/  ISETP.GT.U32.AND P3, PT, R7, R4, PT ;  /* 0x000000040700720c */ /* 0x000fe20003f64070 */
[----:B------:R-:W-:Y:S01]  /*99c0*/  IMAD.HI.U32 R11, R3, R9, RZ ;  /* 0x00000009030b7227 */ /* 0x000fe200078e00ff */
[----:B------:R-:W-:-:S03]  /*99d0*/  IABS R12, R2 ;  /* 0x00000002000c7213 */ /* 0x000fc60000000000 */
[----:B------:R-:W-:-:S04]  /*99e0*/  IMAD.HI.U32 R10, R3, R16, RZ ;  /* 0x00000010030a7227 */ /* 0x000fc800078e00ff */
[----:B------:R-:W-:Y:S02]  /*99f0*/  IMAD.MOV R11, RZ, RZ, -R11 ;  /* 0x000000ffff0b7224 */ /* 0x000fe400078e0a0b */
[----:B------:R-:W-:Y:S02]  /*9a00*/  @!P6 IMAD.IADD R6, R6, 0x1, -R7 ;  /* 0x000000010606e824 */ /* 0x000fe400078e0a07 */
[----:B------:R-:W-:Y:S01]  /*9a10*/  @!P0 IMAD.MOV R15, RZ, RZ, -R15 ;  /* 0x000000ffff0f8224 */ /* 0x000fe200078e0a0f */
[----:B------:R-:W-:Y:S01]  /*9a20*/  ISETP.GE.AND P0, PT, R13, RZ, PT ;  /* 0x000000ff0d00720c */ /* 0x000fe20003f06270 */
[----:B------:R-:W-:Y:S01]  /*9a30*/  IMAD.MOV R10, RZ, RZ, -R10 ;  /* 0x000000ffff0a7224 */ /* 0x000fe200078e0a0a */
[----:B------:R-:W-:Y:S01]  /*9a40*/  ISETP.GT.U32.AND P6, PT, R7, R6, PT ;  /* 0x000000060700720c */ /* 0x000fe20003fc4070 */
[----:B------:R-:W-:Y:S01]  /*9a50*/  @!P2 IMAD.IADD R5, R5, 0x1, -R7 ;  /* 0x000000010505a824 */ /* 0x000fe200078e0a07 */
[----:B------:R-:W-:Y:S01]  /*9a60*/  ISETP.GE.AND P2, PT, R8, RZ, PT ;  /* 0x000000ff0800720c */ /* 0x000fe20003f46270 */
[----:B------:R-:W-:Y:S01]  /*9a70*/  IMAD R9, R7, R11, R9 ;  /* 0x0000000b07097224 */ /* 0x000fe200078e0209 */
[----:B------:R0:W-:Y:S01]  /*9a80*/  STL [R1+0x1d0], R15 ;  /* 0x0001d00f01007387 */ /* 0x0001e20000100800 */
[----:B------:R-:W-:-:S04]  /*9a90*/  IMAD.HI.U32 R13, R3, R12, RZ ;  /* 0x0000000c030d7227 */ /* 0x000fc800078e00ff */
[C---:B------:R-:W-:Y:S02]  /*9aa0*/  IMAD R16, R7.reuse, R10, R16 ;  /* 0x0000000a07107224 */ /* 0x040fe400078e0210 */
[----:B------:R-:W-:Y:S01]  /*9ab0*/  @!P3 IMAD.IADD R4, R4, 0x1, -R7 ;  /* 0x000000010404b824 */ /* 0x000fe200078e0a07 */
[C---:B------:R-:W-:Y:S01]  /*9ac0*/  ISETP.GT.U32.AND P3, PT, R7.reuse, R9, PT ;  /* 0x000000090700720c */ /* 0x040fe20003f64070 */
[----:B------:R-:W-:Y:S02]  /*9ad0*/  IMAD.MOV.U32 R17, RZ, RZ, R5 ;  /* 0x000000ffff117224 */ /* 0x000fe400078e0005 */
[----:B------:R-:W-:Y:S02]  /*9ae0*/  IMAD.MOV R8, RZ, RZ, -R13 ;  /* 0x000000ffff087224 */ /* 0x000fe400078e0a0d */
[----:B------:R-:W-:Y:S01]  /*9af0*/  @!P4 IMAD.MOV R17, RZ, RZ, -R17 ;  /* 0x000000ffff11c224 */ /* 0x000fe200078e0a11 */
[C---:B------:R-:W-:Y:S01]  /*9b00*/  ISETP.GT.U32.AND P4, PT, R7.reuse, R16, PT ;  /* 0x000000100700720c */ /* 0x040fe20003f84070 */
[----:B------:R-:W-:-:S02]  /*9b10*/  IMAD R12, R7, R8, R12 ;  /* 0x00000008070c7224 */ /* 0x000fc400078e020c */
[----:B------:R-:W-:Y:S01]  /*9b20*/  VIADD R5, R0, 0x94 ;  /* 0x0000009400057836 */ /* 0x000fe20000000000 */
[----:B------:R-:W-:Y:S01]  /*9b30*/  STL [R1+0x184], R17 ;  /* 0x0001841101007387 */ /* 0x000fe20000100800 */
[--C-:B------:R-:W-:Y:S01]  /*9b40*/  @!P6 IMAD.IADD R6, R6, 0x1, -R7.reuse ;  /* 0x000000010606e824 */ /* 0x100fe200078e0a07 */
[----:B------:R-:W-:Y:S01]  /*9b50*/  ISETP.GT.U32.AND P6, PT, R7, R12, PT ;  /* 0x0000000c0700720c */ /* 0x000fe20003fc4070 */
[----:B0-----:R-:W-:Y:S01]  /*9b60*/  IMAD.MOV.U32 R15, RZ, RZ, R4 ;  /* 0x000000ffff0f7224 */ /* 0x001fe200078e0004 */
[----:B------:R-:W-:Y:S01]  /*9b70*/  IABS R4, R5 ;  /* 0x0000000500047213 */ /* 0x000fe20000000000 */
[--C-:B------:R-:W-:Y:S01]  /*9b80*/  @!P3 IMAD.IADD R9, R9, 0x1, -R7.reuse ;  /* 0x000000010909b824 */ /* 0x100fe200078e0a07 */
[----:B------:R-:W-:Y:S01]  /*9b90*/  ISETP.GE.AND P3, PT, R5, RZ, PT ;  /* 0x000000ff0500720c */ /* 0x000fe20003f66270 */
[----:B------:R-:W-:Y:S02]  /*9ba0*/  VIADD R13, R0, 0x92 ;  /* 0x00000092000d7836 */ /* 0x000fe40000000000 */
[----:B------:R-:W-:Y:S01]  /*9bb0*/  @!P4 IMAD.IADD R16, R16, 0x1, -R7 ;  /* 0x000000011010c824 */ /* 0x000fe200078e0a07 */
[----:B------:R-:W-:Y:S01]  /*9bc0*/  ISETP.GT.U32.AND P4, PT, R7, R9, PT ;  /* 0x000000090700720c */ /* 0x000fe20003f84070 */
[----:B------:R-:W-:Y:S01]  /*9bd0*/  @!P1 IMAD.MOV R15, RZ, RZ, -R15 ;  /* 0x000000ffff0f9224 */ /* 0x000fe200078e0a0f */
[----:B------:R-:W-:Y:S01]  /*9be0*/  ISETP.GE.AND P1, PT, R2, RZ, PT ;  /* 0x000000ff0200720c */ /* 0x000fe20003f26270 */
[----:B------:R-:W-:Y:S01]  /*9bf0*/  IMAD.HI.U32 R5, R3, R4, RZ ;  /* 0x0000000403057227 */ /* 0x000fe200078e00ff */
[----:B------:R-:W-:-:S02]  /*9c00*/  IABS R2, R13 ;  /* 0x0000000d00027213 */ /* 0x000fc40000000000 */
[----:B------:R0:W-:Y:S01]  /*9c10*/  STL [R1+0x1b4], R15 ;  /* 0x0001b40f01007387 */ /* 0x0001e20000100800 */
[----:B------:R-:W-:Y:S02]  /*9c20*/  IMAD.MOV R5, RZ, RZ, -R5 ;  /* 0x000000ffff057224 */ /* 0x000fe400078e0a05 */
[----:B------:R-:W-:Y:S01]  /*9c30*/  @!P6 IMAD.IADD R12, R12, 0x1, -R7 ;  /* 0x000000010c0ce824 */ /* 0x000fe200078e0a07 */
[----:B------:R-:W-:Y:S01]  /*9c40*/  ISETP.GT.U32.AND P6, PT, R7, R16, PT ;  /* 0x000000100700720c */ /* 0x000fe20003fc4070 */
[----:B------:R-:W-:Y:S02]  /*9c50*/  IMAD.MOV.U32 R8, RZ, RZ, R6 ;  /* 0x000000ffff087224 */ /* 0x000fe400078e0006 */
[----:B------:R-:W-:-:S04]  /*9c60*/  IMAD.HI.U32 R6, R3, R2, RZ ;  /* 0x0000000203067227 */ /* 0x000fc800078e00ff */
[----:B------:R-:W-:Y:S02]  /*9c70*/  IMAD R4, R7, R5, R4 ;  /* 0x0000000507047224 */ /* 0x000fe400078e0204 */
[----:B------:R-:W-:Y:S02]  /*9c80*/  IMAD.MOV R6, RZ, RZ, -R6 ;  /* 0x000000ffff067224 */ /* 0x000fe400078e0a06 */
[--C-:B------:R-:W-:Y:S01]  /*9c90*/  @!P4 IMAD.IADD R9, R9, 0x1, -R7.reuse ;  /* 0x000000010909c824 */ /* 0x100fe200078e0a07 */
[C---:B------:R-:W-:Y:S01]  /*9ca0*/  ISETP.GT.U32.AND P4, PT, R7.reuse, R4, PT ;  /* 0x000000040700720c */ /* 0x040fe20003f84070 */
[C---:B------:R-:W-:Y:S02]  /*9cb0*/  IMAD R2, R7.reuse, R6, R2 ;  /* 0x0000000607027224 */ /* 0x040fe400078e0202 */
[----:B------:R-:W-:Y:S02]  /*9cc0*/  @!P6 IMAD.IADD R16, R16, 0x1, -R7 ;  /* 0x000000011010e824 */ /* 0x000fe400078e0a07 */
[----:B------:R-:W-:Y:S01]  /*9cd0*/  VIADD R5, R0, 0x8e ;  /* 0x0000008e00057836 */ /* 0x000fe20000000000 */
[----:B------:R-:W-:Y:S01]  /*9ce0*/  ISETP.GT.U32.AND P6, PT, R7, R2, PT ;  /* 0x000000020700720c */ /* 0x000fe20003fc4070 */
[----:B0-----:R-:W-:-:S02]  /*9cf0*/  IMAD.MOV.U32 R15, RZ, RZ, R9 ;  /* 0x000000ffff0f7224 */ /* 0x001fc400078e0009 */
[----:B------:R-:W-:Y:S01]  /*9d00*/  @!P5 IMAD.MOV R8, RZ, RZ, -R8 ;  /* 0x000000ffff08d224 */ /* 0x000fe200078e0a08 */
[----:B------:R-:W-:Y:S01]  /*9d10*/  IABS R17, R5 ;  /* 0x0000000500117213 */ /* 0x000fe20000000000 */
[----:B------:R-:W-:Y:S01]  /*9d20*/  VIADD R11, R0, 0x90 ;  /* 0x00000090000b7836 */ /* 0x000fe20000000000 */
[----:B------:R-:W-:Y:S01]  /*9d30*/  ISETP.GT.U32.AND P5, PT, R7, R12, PT ;  /* 0x0000000c0700720c */ /* 0x000fe20003fa4070 */
[----:B------:R-:W-:Y:S01]  /*9d40*/  @!P4 IMAD.IADD R4, R4, 0x1, -R7 ;  /* 0x000000010404c824 */ /* 0x000fe200078e0a07 */
[----:B------:R0:W-:Y:S01]  /*9d50*/  STL [R1+0x1c8], R8 ;  /* 0x0001c80801007387 */ /* 0x0001e20000100800 */
[----:B------:R-:W-:Y:S01]  /*9d60*/  @!P0 IMAD.MOV R15, RZ, RZ, -R15 ;  /* 0x000000ffff0f8224 */ /* 0x000fe200078e0a0f */
[----:B------:R-:W-:Y:S01]  /*9d70*/  ISETP.GE.AND P4, PT, R11, RZ, PT ;  /* 0x000000ff0b00720c */ /* 0x000fe20003f86270 */
[----:B------:R-:W-:Y:S01]  /*9d80*/  IMAD.MOV.U32 R9, RZ, RZ, R17 ;  /* 0x000000ffff097224 */ /* 0x000fe200078e0011 */
[----:B------:R-:W-:Y:S01]  /*9d90*/  ISETP.GT.U32.AND P0, PT, R7, R4, PT ;  /* 0x000000040700720c */ /* 0x000fe20003f04070 */
[----:B------:R-:W-:Y:S01]  /*9da0*/  @!P6 IMAD.IADD R2, R2, 0x1, -R7 ;  /* 0x000000010202e824 */ /* 0x000fe200078e0a07 */
[----:B------:R1:W-:Y:S01]  /*9db0*/  STL [R1+0x18c], R15 ;  /* 0x00018c0f01007387 */ /* 0x0003e20000100800 */
[----:B------:R-:W-:-:S02]  /*9dc0*/  VIADD R6, R0, 0x8c ;  /* 0x0000008c00067836 */ /* 0x000fc40000000000 */
[----:B------:R-:W-:Y:S01]  /*9dd0*/  VIADD R20, R0, 0x80 ;  /* 0x0000008000147836 */ /* 0x000fe20000000000 */
[----:B0-----:R-:W-:Y:S01]  /*9de0*/  IABS R8, R11 ;  /* 0x0000000b00087213 */ /* 0x001fe20000000000 */
[----:B------:R-:W-:Y:S01]  /*9df0*/  IMAD.HI.U32 R11, R3, R9, RZ ;  /* 0x00000009030b7227 */ /* 0x000fe200078e00ff */
[----:B------:R-:W-:-:S03]  /*9e00*/  ISETP.GT.U32.AND P6, PT, R7, R2, PT ;  /* 0x000000020700720c */ /* 0x000fc60003fc4070 */
[----:B------:R-:W-:-:S04]  /*9e10*/  IMAD.HI.U32 R10, R3, R8, RZ ;  /* 0x00000008030a7227 */ /* 0x000fc800078e00ff */
[----:B------:R-:W-:Y:S02]  /*9e20*/  IMAD.MOV R11, RZ, RZ, -R11 ;  /* 0x000000ffff0b7224 */ /* 0x000fe400078e0a0b */
[--C-:B------:R-:W-:Y:S01]  /*9e30*/  @!P5 IMAD.IADD R12, R12, 0x1, -R7.reuse ;  /* 0x000000010c0cd824 */ /* 0x100fe200078e0a07 */
[----:B------:R-:W-:Y:S01]  /*9e40*/  ISETP.GE.AND P5, PT, R13, RZ, PT ;  /* 0x000000ff0d00720c */ /* 0x000fe20003fa6270 */
[----:B------:R-:W-:Y:S01]  /*9e50*/  IMAD.MOV R10, RZ, RZ, -R10 ;  /* 0x000000ffff0a7224 */ /* 0x000fe200078e0a0a */
[----:B------:R-:W-:Y:S01]  /*9e60*/  IABS R13, R6 ;  /* 0x00000006000d7213 */ /* 0x000fe20000000000 */
[----:B------:R-:W-:Y:S01]  /*9e70*/  @!P0 IMAD.IADD R4, R4, 0x1, -R7 ;  /* 0x0000000104048824 */ /* 0x000fe200078e0a07 */
[----:B------:R-:W-:Y:S01]  /*9e80*/  ISETP.GE.AND P0, PT, R6, RZ, PT ;  /* 0x000000ff0600720c */ /* 0x000fe20003f06270 */
[C---:B------:R-:W-:Y:S02]  /*9e90*/  IMAD R6, R7.reuse, R11, R9 ;  /* 0x0000000b07067224 */ /* 0x040fe400078e0209 */
[----:B------:R-:W-:-:S02]  /*9ea0*/  IMAD R8, R7, R10, R8 ;  /* 0x0000000a07087224 */ /* 0x000fc400078e0208 */
[----:B-1----:R-:W-:Y:S02]  /*9eb0*/  IMAD.MOV.U32 R15, RZ, RZ, R16 ;  /* 0x000000ffff0f7224 */ /* 0x002fe400078e0010 */
[----:B------:R-:W-:Y:S01]  /*9ec0*/  @!P6 IMAD.IADD R2, R2, 0x1, -R7 ;  /* 0x000000010202e824 */ /* 0x000fe200078e0a07 */
[----:B------:R-:W-:Y:S01]  /*9ed0*/  ISETP.GT.U32.AND P6, PT, R7, R6, PT ;  /* 0x000000060700720c */ /* 0x000fe20003fc4070 */
[----:B------:R-:W-:-:S04]  /*9ee0*/  IMAD.HI.U32 R10, R3, R13, RZ ;  /* 0x0000000d030a7227 */ /* 0x000fc800078e00ff */
[----:B------:R-:W-:Y:S01]  /*9ef0*/  @!P2 IMAD.MOV R15, RZ, RZ, -R15 ;  /* 0x000000ffff0fa224 */ /* 0x000fe200078e0a0f */
[C---:B------:R-:W-:Y:S01]  /*9f00*/  ISETP.GT.U32.AND P2, PT, R7.reuse, R8, PT ;  /* 0x000000080700720c */ /* 0x040fe20003f44070 */
[----:B------:R-:W-:Y:S02]  /*9f10*/  IMAD.MOV R10, RZ, RZ, -R10 ;  /* 0x000000ffff0a7224 */ /* 0x000fe400078e0a0a */
[----:B------:R-:W-:Y:S01]  /*9f20*/  @!P1 IMAD.MOV R12, RZ, RZ, -R12 ;  /* 0x000000ffff0c9224 */ /* 0x000fe200078e0a0c */
[----:B------:R-:W-:Y:S01]  /*9f30*/  STL [R1+0xd8], R15 ;  /* 0x0000d80f01007387 */ /* 0x000fe20000100800 */
[----:B------:R-:W-:Y:S01]  /*9f40*/  IMAD R13, R7, R10, R13 ;  /* 0x0000000a070d7224 */ /* 0x000fe200078e020d */
[----:B------:R-:W-:Y:S01]  /*9f50*/  ISETP.GE.AND P1, PT, R5, RZ, PT ;  /* 0x000000ff0500720c */ /* 0x000fe20003f26270 */
[----:B------:R-:W-:Y:S01]  /*9f60*/  VIADD R10, R0, 0x8a ;  /* 0x0000008a000a7836 */ /* 0x000fe20000000000 */
[----:B------:R0:W-:Y:S01]  /*9f70*/  STL [R1+0x15c], R12 ;  /* 0x00015c0c01007387 */ /* 0x0001e20000100800 */
[----:B------:R-:W-:-:S02]  /*9f80*/  IMAD.MOV.U32 R11, RZ, RZ, R2 ;  /* 0x000000ffff0b7224 */ /* 0x000fc400078e0002 */
[--C-:B------:R-:W-:Y:S01]  /*9f90*/  @!P6 IMAD.IADD R6, R6, 0x1, -R7.reuse ;  /* 0x000000010606e824 */ /* 0x100fe200078e0a07 */
[----:B------:R-:W-:Y:S01]  /*9fa0*/  IABS R22, R10 ;  /* 0x0000000a00167213 */ /* 0x000fe20000000000 */
[----:B------:R-:W-:Y:S01]  /*9fb0*/  @!P2 IMAD.IADD R8, R8, 0x1, -R7 ;  /* 0x000000010808a824 */ /* 0x000fe200078e0a07 */
[C---:B------:R-:W-:Y:S01]  /*9fc0*/  ISETP.GT.U32.AND P2, PT, R7.reuse, R13, PT ;  /* 0x0000000d0700720c */ /* 0x040fe20003f44070 */
[----:B------:R-:W-:Y:S01]  /*9fd0*/  @!P5 IMAD.MOV R11, RZ, RZ, -R11 ;  /* 0x000000ffff0bd224 */ /* 0x000fe200078e0a0b */
[----:B------:R-:W-:Y:S01]  /*9fe0*/  ISETP.GT.U32.AND P5, PT, R7, R6, PT ;  /* 0x000000060700720c */ /* 0x000fe20003fa4070 */
[----:B------:R-:W-:Y:S01]  /*9ff0*/  VIADD R9, R0, 0x88 ;  /* 0x0000008800097836 */ /* 0x000fe20000000000 */
[----:B------:R-:W-:Y:S01]  /*a000*/  ISETP.GE.AND P6, PT, R10, RZ, PT ;  /* 0x000000ff0a00720c */ /* 0x000fe20003fc6270 */
[----:B0-----:R-:W-:Y:S02]  /*a010*/  IMAD.MOV.U32 R12, RZ, RZ, R4 ;  /* 0x000000ffff0c7224 */ /* 0x001fe400078e0004 */
[----:B------:R-:W-:Y:S01]  /*a020*/  IMAD.HI.U32 R4, R3, R22, RZ ;  /* 0x0000001603047227 */ /* 0x000fe200078e00ff */
[----:B------:R-:W-:-:S03]  /*a030*/  IABS R21, R9 ;  /* 0x0000000900157213 */ /* 0x000fc60000000000 */
[----:B------:R-:W-:Y:S01]  /*a040*/  @!P3 IMAD.MOV R12, RZ, RZ, -R12 ;  /* 0x000000ffff0cb224 */ /* 0x000fe200078e0a0c */
[----:B------:R-:W-:Y:S01]  /*a050*/  ISETP.GT.U32.AND P3, PT, R7, R8, PT ;  /* 0x000000080700720c */ /* 0x000fe20003f64070 */
[----:B------:R-:W-:Y:S02]  /*a060*/  IMAD.MOV R4, RZ, RZ, -R4 ;  /* 0x000000ffff047224 */ /* 0x000fe400078e0a04 */
[----:B------:R-:W-:Y:S01]  /*a070*/  IMAD.HI.U32 R2, R3, R21, RZ ;  /* 0x0000001503027227 */ /* 0x000fe200078e00ff */
[----:B------:R-:W-:Y:S03]  /*a080*/  STL [R1+0x178], R12 ;  /* 0x0001780c01007387 */ /* 0x000fe60000100800 */
[----:B------:R-:W-:Y:S01]  /*a090*/  IMAD R22, R7, R4, R22 ;  /* 0x0000000407167224 */ /* 0x000fe200078e0216 */
[----:B------:R0:W-:Y:S01]  /*a0a0*/  STL [R1+0x17c], R11 ;  /* 0x00017c0b01007387 */ /* 0x0001e20000100800 */
[----:B------:R-:W-:-:S02]  /*a0b0*/  @!P5 IMAD.IADD R6, R6, 0x1, -R7 ;  /* 0x000000010606d824 */ /* 0x000fc400078e0a07 */
[----:B------:R-:W-:Y:S01]  /*a0c0*/  IMAD.MOV R2, RZ, RZ, -R2 ;  /* 0x000000ffff027224 */ /* 0x000fe200078e0a02 */
[----:B------:R-:W-:Y:S01]  /*a0d0*/  ISETP.GT.U32.AND P5, PT, R7, R22, PT ;  /* 0x000000160700720c */ /* 0x000fe20003fa4070 */
[----:B------:R-:W-:Y:S01]  /*a0e0*/  @!P3 IMAD.IADD R8, R8, 0x1, -R7 ;  /* 0x000000010808b824 */ /* 0x000fe200078e0a07 */
[----:B------:R-:W-:Y:S01]  /*a0f0*/  ISETP.GE.AND P3, PT, R9, RZ, PT ;  /* 0x000000ff0900720c */ /* 0x000fe20003f66270 */
[C---:B------:R-:W-:Y:S02]  /*a100*/  IMAD R21, R7.reuse, R2, R21 ;  /* 0x0000000207157224 */ /* 0x040fe400078e0215 */
[----:B------:R-:W-:Y:S02]  /*a110*/  IMAD.MOV.U32 R15, RZ, RZ, R8 ;  /* 0x000000ffff0f7224 */ /* 0x000fe400078e0008 */
[----:B------:R-:W-:Y:S02]  /*a120*/  VIADD R5, R0, 0x86 ;  /* 0x0000008600057836 */ /* 0x000fe40000000000 */
[----:B------:R-:W-:Y:S01]  /*a130*/  @!P4 IMAD.MOV R15, RZ, RZ, -R15 ;  /* 0x000000ffff0fc224 */ /* 0x000fe200078e0a0f */
[----:B------:R-:W-:Y:S01]  /*a140*/  ISETP.GT.U32.AND P4, PT, R7, R21, PT ;  /* 0x000000150700720c */ /* 0x000fe20003f84070 */
[----:B0-----:R-:W-:Y:S01]  /*a150*/  IMAD.MOV.U32 R11, RZ, RZ, R6 ;  /* 0x000000ffff0b7224 */ /* 0x001fe200078e0006 */
[----:B------:R-:W-:Y:S01]  /*a160*/  IABS R10, R5 ;  /* 0x00000005000a7213 */ /* 0x000fe20000000000 */
[----:B------:R-:W-:Y:S01]  /*a170*/  @!P5 IMAD.IADD R22, R22, 0x1, -R7 ;  /* 0x000000011616d824 */ /* 0x000fe200078e0a07 */
[----:B------:R-:W-:Y:S01]  /*a180*/  STL [R1+0x170], R15 ;  /* 0x0001700f01007387 */ /* 0x000fe20000100800 */
[----:B------:R-:W-:-:S02]  /*a190*/  VIADD R4, R0, 0x84 ;  /* 0x0000008400047836 */ /* 0x000fc40000000000 */
[----:B------:R-:W-:Y:S01]  /*a1a0*/  IMAD.MOV.U32 R9, RZ, RZ, R10 ;  /* 0x000000ffff097224 */ /* 0x000fe200078e000a */
[----:B------:R-:W-:Y:S01]  /*a1b0*/  ISETP.GT.U32.AND P5, PT, R7, R22, PT ;  /* 0x000000160700720c */ /* 0x000fe20003fa4070 */
[----:B------:R-:W-:Y:S01]  /*a1c0*/  @!P1 IMAD.MOV R11, RZ, RZ, -R11 ;  /* 0x000000ffff0b9224 */ /* 0x000fe200078e0a0b */
[----:B------:R-:W-:Y:S01]  /*a1d0*/  ISETP.GE.AND P1, PT, R5, RZ, PT ;  /* 0x000000ff0500720c */ /* 0x000fe20003f26270 */
[----:B------:R-:W-:Y:S01]  /*a1e0*/  IMAD.HI.U32 R2, R3, R9, RZ ;  /* 0x0000000903027227 */ /* 0x000fe200078e00ff */
[----:B------:R-:W-:Y:S02]  /*a1f0*/  IABS R12, R4 ;  /* 0x00000004000c7213 */ /* 0x000fe40000000000 */
[----:B------:R0:W-:Y:S01]  /*a200*/  STL [R1+0x174], R11 ;  /* 0x0001740b01007387 */ /* 0x0001e20000100800 */
[--C-:B------:R-:W-:Y:S01]  /*a210*/  @!P2 IMAD.IADD R13, R13, 0x1, -R7.reuse ;  /* 0x000000010d0da824 */ /* 0x100fe200078e0a07 */
[----:B------:R-:W-:Y:S01]  /*a220*/  IABS R10, R20 ;  /* 0x00000014000a7213 */ /* 0x000fe20000000000 */
[----:B------:R-:W-:-:S02]  /*a230*/  @!P4 IMAD.IADD R21, R21, 0x1, -R7 ;  /* 0x000000011515c824 */ /* 0x000fc400078e0a07 */
[----:B------:R-:W-:Y:S01]  /*a240*/  IMAD.MOV R2, RZ, RZ, -R2 ;  /* 0x000000ffff027224 */ /* 0x000fe200078e0a02 */
[C---:B------:R-:W-:Y:S01]  /*a250*/  ISETP.GT.U32.AND P2, PT, R7.reuse, R13, PT ;  /* 0x0000000d0700720c */ /* 0x040fe20003f44070 */
[----:B------:R-:W-:Y:S01]  /*a260*/  VIADD R5, R0, 0x82 ;  /* 0x0000008200057836 */ /* 0x000fe20000000000 */
[C---:B------:R-:W-:Y:S01]  /*a270*/  ISETP.GT.U32.AND P4, PT, R7.reuse, R21, PT ;  /* 0x000000150700720c */ /* 0x040fe20003f84070 */
[----:B------:R-:W-:Y:S02]  /*a280*/  IMAD R9, R7, R2, R9 ;  /* 0x0000000207097224 */ /* 0x000fe400078e0209 */
[----:B------:R-:W-:Y:S01]  /*a290*/  IMAD.HI.U32 R2, R3, R12, RZ ;  /* 0x0000000c03027227 */ /* 0x000fe200078e00ff */
[----:B0-----:R-:W-:-:S03]  /*a2a0*/  IABS R11, R5 ;  /* 0x00000005000b7213 */ /* 0x001fc60000000000 */
[----:B------:R-:W-:Y:S01]  /*a2b0*/  @!P5 IMAD.IADD R22, R22, 0x1, -R7 ;  /* 0x000000011616d824 */ /* 0x000fe200078e0a07 */
[----:B------:R-:W-:Y:S01]  /*a2c0*/  ISETP.GT.U32.AND P5, PT, R7, R9, PT ;  /* 0x000000090700720c */ /* 0x000fe20003fa4070 */
[----:B------:R-:W-:Y:S02]  /*a2d0*/  IMAD.MOV R2, RZ, RZ, -R2 ;  /* 0x000000ffff027224 */ /* 0x000fe400078e0a02 */
[----:B------:R-:W-:-:S04]  /*a2e0*/  IMAD.HI.U32 R8, R3, R11, RZ ;  /* 0x0000000b03087227 */ /* 0x000fc800078e00ff */
[----:B------:R-:W-:Y:S02]  /*a2f0*/  IMAD R12, R7, R2, R12 ;  /* 0x00000002070c7224 */ /* 0x000fe400078e020c */
[----:B------:R-:W-:Y:S02]  /*a300*/  IMAD.MOV R8, RZ, RZ, -R8 ;  /* 0x000000ffff087224 */ /* 0x000fe400078e0a08 */
[--C-:B------:R-:W-:Y:S01]  /*a310*/  @!P2 IMAD.IADD R13, R13, 0x1, -R7.reuse ;  /* 0x000000010d0da824 */ /* 0x100fe200078e0a07 */
[----:B------:R-:W-:Y:S01]  /*a320*/  ISETP.GE.AND P2, PT, R4, RZ, PT ;  /* 0x000000ff0400720c */ /* 0x000fe20003f46270 */
[----:B------:R-:W-:Y:S01]  /*a330*/  @!P4 IMAD.IADD R21, R21, 0x1, -R7 ;  /* 0x000000011515c824 */ /* 0x000fe200078e0a07 */
[C---:B------:R-:W-:Y:S01]  /*a340*/  ISETP.GT.U32.AND P4, PT, R7.reuse, R12, PT ;  /* 0x0000000c0700720c */ /* 0x040fe20003f84070 */
[----:B------:R-:W-:Y:S02]  /*a350*/  IMAD R11, R7, R8, R11 ;  /* 0x00000008070b7224 */ /* 0x000fe400078e020b */
[----:B------:R-:W-:-:S04]  /*a360*/  IMAD.HI.U32 R4, R3, R10, RZ ;  /* 0x0000000a03047227 */ /* 0x000fc800078e00ff */
[----:B------:R-:W-:Y:S01]  /*a370*/  @!P5 IMAD.IADD R9, R9, 0x1, -R7 ;  /* 0x000000010909d824 */ /* 0x000fe200078e0a07 */
[C---:B------:R-:W-:Y:S01]  /*a380*/  ISETP.GT.U32.AND P5, PT, R7.reuse, R11, PT ;  /* 0x0000000b0700720c */ /* 0x040fe20003fa4070 */
[----:B------:R-:W-:Y:S02]  /*a390*/  IMAD.MOV R4, RZ, RZ, -R4 ;  /* 0x000000ffff047224 */ /* 0x000fe400078e0a04 */
[----:B------:R-:W-:Y:S02]  /*a3a0*/  IMAD.MOV.U32 R15, RZ, RZ, R13 ;  /* 0x000000ffff0f7224 */ /* 0x000fe400078e000d */
[C---:B------:R-:W-:Y:S02]  /*a3b0*/  IMAD R10, R7.reuse, R4, R10 ;  /* 0x00000004070a7224 */ /* 0x040fe400078e020a */
[----:B------:R-:W-:Y:S02]  /*a3c0*/  @!P0 IMAD.MOV R15, RZ, RZ, -R15 ;  /* 0x000000ffff0f8224 */ /* 0x000fe400078e0a0f */
[--C-:B------:R-:W-:Y:S01]  /*a3d0*/  @!P4 IMAD.IADD R12, R12, 0x1, -R7.reuse ;  /* 0x000000010c0cc824 */ /* 0x100fe200078e0a07 */
[C---:B------:R-:W-:Y:S01]  /*a3e0*/  ISETP.GT.U32.AND P4, PT, R7.reuse, R10, PT ;  /* 0x0000000a0700720c */ /* 0x040fe20003f84070 */
[C---:B------:R-:W-:Y:S01]  /*a3f0*/  VIADD R16, R0.reuse, 0x7e ;  /* 0x0000007e00107836 */ /* 0x040fe20000000000 */
[----:B------:R0:W-:Y:S01]  /*a400*/  STL [R1+0x2c], R15 ;  /* 0x00002c0f01007387 */ /* 0x0001e20000100800 */
[C---:B------:R-:W-:Y:S01]  /*a410*/  VIADD R4, R0.reuse, 0x7a ;  /* 0x0000007a00047836 */ /* 0x040fe20000000000 */
[----:B------:R-:W-:Y:S01]  /*a420*/  ISETP.GT.U32.AND P0, PT, R7, R12, PT ;  /* 0x0000000c0700720c */ /* 0x000fe20003f04070 */
[----:B------:R-:W-:Y:S01]  /*a430*/  @!P5 IMAD.IADD R11, R11, 0x1, -R7 ;  /* 0x000000010b0bd824 */ /* 0x000fe200078e0a07 */
[----:B------:R-:W-:Y:S01]  /*a440*/  IABS R6, R16 ;  /* 0x0000001000067213 */ /* 0x000fe20000000000 */
[C---:B------:R-:W-:Y:S01]  /*a450*/  VIADD R2, R0.reuse, 0x7c ;  /* 0x0000007c00027836 */ /* 0x040fe20000000000 */
[----:B------:R-:W-:Y:S01]  /*a460*/  IABS R18, R4 ;  /* 0x0000000400127213 */ /* 0x000fe20000000000 */
[----:B------:R-:W-:Y:S01]  /*a470*/  VIADD R8, R0, 0x78 ;  /* 0x0000007800087836 */ /* 0x000fe20000000000 */
[----:B------:R-:W-:Y:S01]  /*a480*/  ISETP.GT.U32.AND P5, PT, R7, R9, PT ;  /* 0x000000090700720c */ /* 0x000fe20003fa4070 */
[----:B------:R-:W-:Y:S01]  /*a490*/  IMAD.HI.U32 R23, R3, R6, RZ ;  /* 0x0000000603177227 */ /* 0x000fe200078e00ff */
[----:B------:R-:W-:-:S03]  /*a4a0*/  IABS R19, R2 ;  /* 0x0000000200137213 */ /* 0x000fc60000000000 */
[----:B0-----:R-:W-:Y:S02]  /*a4b0*/  IMAD.MOV.U32 R15, RZ, RZ, R22 ;  /* 0x000000ffff0f7224 */ /* 0x001fe400078e0016 */
[----:B------:R-:W-:-:S04]  /*a4c0*/  IMAD.HI.U32 R13, R3, R18, RZ ;  /* 0x00000012030d7227 */ /* 0x000fc800078e00ff */
[----:B------:R-:W-:Y:S01]  /*a4d0*/  @!P6 IMAD.MOV R15, RZ, RZ, -R15 ;  /* 0x000000ffff0fe224 */ /* 0x000fe200078e0a0f */
[C---:B------:R-:W-:Y:S01]  /*a4e0*/  ISETP.GT.U32.AND P6, PT, R7.reuse, R11, PT ;  /* 0x0000000b0700720c */ /* 0x040fe20003fc4070 */
[----:B------:R-:W-:Y:S02]  /*a4f0*/  @!P4 IMAD.IADD R10, R10, 0x1, -R7 ;  /* 0x000000010a0ac824 */ /* 0x000fe400078e0a07 */
[----:B------:R-:W-:Y:S01]  /*a500*/  IMAD.MOV R23, RZ, RZ, -R23 ;  /* 0x000000ffff177224 */ /* 0x000fe200078e0a17 */
[----:B------:R0:W-:Y:S01]  /*a510*/  STL [R1+0x28], R15 ;  /* 0x0000280f01007387 */ /* 0x0001e20000100800 */
[----:B------:R-:W-:Y:S01]  /*a520*/  IMAD.MOV R13, RZ, RZ, -R13 ;  /* 0x000000ffff0d7224 */ /* 0x000fe200078e0a0d */
[C---:B------:R-:W-:Y:S01]  /*a530*/  ISETP.GT.U32.AND P4, PT, R7.reuse, R10, PT ;  /* 0x0000000a0700720c */ /* 0x040fe20003f84070 */
[C---:B------:R-:W-:Y:S01]  /*a540*/  IMAD R6, R7.reuse, R23, R6 ;  /* 0x0000001707067224 */ /* 0x040fe200078e0206 */
[----:B------:R-:W-:Y:S01]  /*a550*/  IABS R23, R29 ;  /* 0x0000001d00177213 */ /* 0x000fe20000000000 */
[----:B------:R-:W-:-:S02]  /*a560*/  IMAD R18, R7, R13, R18 ;  /* 0x0000000d07127224 */ /* 0x000fc400078e0212 */
[----:B------:R-:W-:-:S04]  /*a570*/  IMAD.HI.U32 R17, R3, R19, RZ ;  /* 0x0000001303117227 */ /* 0x000fc800078e00ff */
[----:B0-----:R-:W-:Y:S02]  /*a580*/  IMAD.MOV.U32 R15, RZ, RZ, R21 ;  /* 0x000000ffff0f7224 */ /* 0x001fe400078e0015 */
[----:B------:R-:W-:Y:S01]  /*a590*/  @!P6 IMAD.IADD R11, R11, 0x1, -R7 ;  /* 0x000000010b0be824 */ /* 0x000fe200078e0a07 */
[C---:B------:R-:W-:Y:S01]  /*a5a0*/  ISETP.GT.U32.AND P6, PT, R7.reuse, R18, PT ;  /* 0x000000120700720c */ /* 0x040fe20003fc4070 */
[----:B------:R-:W-:Y:S01]  /*a5b0*/  @!P3 IMAD.MOV R15, RZ, RZ, -R15 ;  /* 0x000000ffff0fb224 */ /* 0x000fe200078e0a0f */
[----:B------:R-:W-:Y:S01]  /*a5c0*/  ISETP.GT.U32.AND P3, PT, R7, R6, PT ;  /* 0x000000060700720c */ /* 0x000fe20003f64070 */
[----:B------:R-:W-:Y:S01]  /*a5d0*/  @!P0 IMAD.IADD R12, R12, 0x1, -R7 ;  /* 0x000000010c0c8824 */ /* 0x000fe200078e0a07 */
[----:B------:R-:W-:Y:S01]  /*a5e0*/  ISETP.GE.AND P0, PT, R5, RZ, PT ;  /* 0x000000ff0500720c */ /* 0x000fe20003f06270 */
[----:B------:R-:W-:Y:S01]  /*a5f0*/  IMAD.MOV R17, RZ, RZ, -R17 ;  /* 0x000000ffff117224 */ /* 0x000fe200078e0a11 */
[----:B------:R0:W-:Y:S01]  /*a600*/  STL [R1+0xa8], R15 ;  /* 0x0000a80f01007387 */ /* 0x0001e20000100800 */
[----:B------:R-:W-:-:S02]  /*a610*/  VIADD R5, R0, 0x76 ;  /* 0x0000007600057836 */ /* 0x000fc40000000000 */
[----:B------:R-:W-:Y:S01]  /*a620*/  @!P4 IMAD.IADD R10, R10, 0x1, -R7 ;  /* 0x000000010a0ac824 */ /* 0x000fe200078e0a07 */
[----:B------:R-:W-:Y:S01]  /*a630*/  ISETP.GE.AND P4, PT, R20, RZ, PT ;  /* 0x000000ff1400720c */ /* 0x000fe20003f86270 */
[----:B------:R-:W-:Y:S01]  /*a640*/  IMAD R19, R7, R17, R19 ;  /* 0x0000001107137224 */ /* 0x000fe200078e0213 */
[----:B------:R-:W-:Y:S01]  /*a650*/  IABS R17, R8 ;  /* 0x0000000800117213 */ /* 0x000fe20000000000 */
[--C-:B------:R-:W-:Y:S01]  /*a660*/  @!P5 IMAD.IADD R9, R9, 0x1, -R7.reuse ;  /* 0x000000010909d824 */ /* 0x100fe200078e0a07 */
[----:B------:R-:W-:Y:S01]  /*a670*/  IABS R20, R5 ;  /* 0x0000000500147213 */ /* 0x000fe20000000000 */
[--C-:B------:R-:W-:Y:S01]  /*a680*/  @!P3 IMAD.IADD R6, R6, 0x1, -R7.reuse ;  /* 0x000000010606b824 */ /* 0x100fe200078e0a07 */
[----:B------:R-:W-:Y:S01]  /*a690*/  ISETP.GT.U32.AND P5, PT, R7, R19, PT ;  /* 0x000000130700720c */ /* 0x000fe20003fa4070 */
[----:B------:R-:W-:Y:S01]  /*a6a0*/  @!P6 IMAD.IADD R18, R18, 0x1, -R7 ;  /* 0x000000011212e824 */ /* 0x000fe200078e0a07 */
[----:B------:R-:W-:Y:S01]  /*a6b0*/  ISETP.GE.AND P3, PT, R16, RZ, PT ;  /* 0x000000ff1000720c */ /* 0x000fe20003f66270 */
[----:B0-----:R-:W-:-:S02]  /*a6c0*/  IMAD.MOV.U32 R15, RZ, RZ, R12 ;  /* 0x000000ffff0f7224 */ /* 0x001fc400078e000c */
[----:B------:R-:W-:-:S04]  /*a6d0*/  IMAD.HI.U32 R13, R3, R17, RZ ;  /* 0x00000011030d7227 */ /* 0x000fc800078e00ff */
[----:B------:R-:W-:Y:S02]  /*a6e0*/  IMAD.MOV.U32 R16, RZ, RZ, R20 ;  /* 0x000000ffff107224 */ /* 0x000fe400078e0014 */
[----:B------:R-:W-:Y:S01]  /*a6f0*/  @!P2 IMAD.MOV R15, RZ, RZ, -R15 ;  /* 0x000000ffff0fa224 */ /* 0x000fe200078e0a0f */
[----:B------:R-:W-:Y:S01]  /*a700*/  ISETP.GT.U32.AND P2, PT, R7, R18, PT ;  /* 0x000000120700720c */ /* 0x000fe20003f44070 */
[----:B------:R-:W-:Y:S02]  /*a710*/  IMAD.MOV.U32 R21, RZ, RZ, R9 ;  /* 0x000000ffff157224 */ /* 0x000fe400078e0009 */
[----:B------:R-:W-:Y:S02]  /*a720*/  IMAD.MOV R13, RZ, RZ, -R13 ;  /* 0x000000ffff0d7224 */ /* 0x000fe400078e0a0d */
[----:B------:R-:W-:-:S04]  /*a730*/  IMAD.HI.U32 R9, R3, R16, RZ ;  /* 0x0000001003097227 */ /* 0x000fc800078e00ff */
[C---:B------:R-:W-:Y:S02]  /*a740*/  IMAD R17, R7.reuse, R13, R17 ;  /* 0x0000000d07117224 */ /* 0x040fe400078e0211 */
[----:B------:R-:W-:Y:S02]  /*a750*/  IMAD.MOV R9, RZ, RZ, -R9 ;  /* 0x000000ffff097224 */ /* 0x000fe400078e0a09 */
[----:B------:R-:W-:Y:S01]  /*a760*/  @!P1 IMAD.MOV R21, RZ, RZ, -R21 ;  /* 0x000000ffff159224 */ /* 0x000fe200078e0a15 */
[----:B------:R-:W-:Y:S01]  /*a770*/  ISETP.GT.U32.AND P1, PT, R7, R6, PT ;  /* 0x000000060700720c */ /* 0x000fe20003f24070 */
[--C-:B------:R-:W-:Y:S01]  /*a780*/  @!P5 IMAD.IADD R19, R19, 0x1, -R7.reuse ;  /* 0x000000011313d824 */ /* 0x100fe200078e0a07 */
[----:B------:R-:W-:Y:S01]  /*a790*/  ISETP.GE.AND P5, PT, R2, RZ, PT ;  /* 0x000000ff0200720c */ /* 0x000fe20003fa6270 */
[----:B------:R-:W-:Y:S01]  /*a7a0*/  @!P4 IMAD.MOV R10, RZ, RZ, -R10 ;  /* 0x000000ffff0ac224 */ /* 0x000fe200078e0a0a */
[C---:B------:R-:W-:Y:S01]  /*a7b0*/  ISETP.GT.U32.AND P4, PT, R7.reuse, R17, PT ;  /* 0x000000110700720c */ /* 0x040fe20003f84070 */
[C---:B------:R-:W-:Y:S01]  /*a7c0*/  IMAD R16, R7.reuse, R9, R16 ;  /* 0x0000000907107224 */ /* 0x040fe200078e0210 */
[C---:B------:R-:W-:Y:S01]  /*a7d0*/  ISETP.GT.U32.AND P6, PT, R7.reuse, R19, PT ;  /* 0x000000130700720c */ /* 0x040fe20003fc4070 */
[----:B------:R-:W-:Y:S01]  /*a7e0*/  @!P2 IMAD.IADD R18, R18, 0x1, -R7 ;  /* 0x000000011212a824 */ /* 0x000fe200078e0a07 */
[----:B------:R-:W-:Y:S01]  /*a7f0*/  STL [R1+0xac], R21 ;  /* 0x0000ac1501007387 */ /* 0x000fe20000100800 */
[----:B------:R-:W-:Y:S01]  /*a800*/  VIADD R2, R0, 0x74 ;  /* 0x0000007400027836 */ /* 0x000fe20000000000 */
[----:B------:R-:W-:Y:S01]  /*a810*/  ISETP.GT.U32.AND P2, PT, R7, R16, PT ;  /* 0x000000100700720c */ /* 0x000fe20003f44070 */
[----:B------:R-:W-:Y:S01]  /*a820*/  @!P0 IMAD.MOV R11, RZ, RZ, -R11 ;  /* 0x000000ffff0b8224 */ /* 0x000fe200078e0a0b */
[----:B------:R-:W-:Y:S01]  /*a830*/  ISETP.GE.AND P0, PT, R4, RZ, PT ;  /* 0x000000ff0400720c */ /* 0x000fe20003f06270 */
[--C-:B------:R-:W-:Y:S01]  /*a840*/  @!P1 IMAD.IADD R6, R6, 0x1, -R7.reuse ;  /* 0x0000000106069824 */ /* 0x100fe200078e0a07 */
[----:B------:R-:W-:Y:S01]  /*a850*/  ISETP.GE.AND P1, PT, R8, RZ, PT ;  /* 0x000000ff0800720c */ /* 0x000fe20003f26270 */
[----:B------:R-:W-:Y:S01]  /*a860*/  VIADD R8, R0, 0x72 ;  /* 0x0000007200087836 */ /* 0x000fe20000000000 */
[----:B------:R-:W-:Y:S01]  /*a870*/  IABS R4, R2 ;  /* 0x0000000200047213 */ /* 0x000fe20000000000 */
[--C-:B------:R-:W-:Y:S01]  /*a880*/  @!P4 IMAD.IADD R17, R17, 0x1, -R7.reuse ;  /* 0x000000011111c824 */ /* 0x100fe200078e0a07 */
[----:B------:R0:W-:Y:S01]  /*a890*/  STL [R1+0xb0], R15 ;  /* 0x0000b00f01007387 */ /* 0x0001e20000100800 */
[--C-:B------:R-:W-:Y:S01]  /*a8a0*/  @!P6 IMAD.IADD R19, R19, 0x1, -R7.reuse ;  /* 0x000000011313e824 */ /* 0x100fe200078e0a07 */
[----:B------:R-:W-:Y:S01]  /*a8b0*/  ISETP.GE.AND P6, PT, R5, RZ, PT ;  /* 0x000000ff0500720c */ /* 0x000fe20003fc6270 */
[----:B------:R-:W-:Y:S01]  /*a8c0*/  IMAD.HI.U32 R5, R3, R4, RZ ;  /* 0x0000000403057227 */ /* 0x000fe200078e00ff */
[----:B------:R-:W-:Y:S01]  /*a8d0*/  IABS R9, R8 ;  /* 0x0000000800097213 */ /* 0x000fe20000000000 */
[----:B------:R-:W-:Y:S01]  /*a8e0*/  STL [R1+0xb4], R11 ;  /* 0x0000b40b01007387 */ /* 0x000fe20000100800 */
[----:B------:R-:W-:Y:S01]  /*a8f0*/  ISETP.GT.U32.AND P4, PT, R7, R17, PT ;  /* 0x000000110700720c */ /* 0x000fe20003f84070 */
[----:B------:R-:W-:-:S02]  /*a900*/  @!P2 IMAD.IADD R16, R16, 0x1, -R7 ;  /* 0x000000011010a824 */ /* 0x000fc400078e0a07 */
[----:B------:R1:W-:Y:S01]  /*a910*/  STL [R1+0xb8], R10 ;  /* 0x0000b80a01007387 */ /* 0x0003e20000100800 */
[----:B------:R-:W-:Y:S02]  /*a920*/  IMAD.MOV R5, RZ, RZ, -R5 ;  /* 0x000000ffff057224 */ /* 0x000fe400078e0a05 */
[C---:B------:R-:W-:Y:S01]  /*a930*/  ISETP.GT.U32.AND P2, PT, R7.reuse, R16, PT ;  /* 0x000000100700720c */ /* 0x040fe20003f44070 */
[----:B0-----:R-:W-:Y:S02]  /*a940*/  IMAD.MOV.U32 R15, RZ, RZ, R18 ;  /* 0x000000ffff0f7224 */ /* 0x001fe400078e0012 */
[----:B------:R-:W-:Y:S02]  /*a950*/  IMAD R4, R7, R5, R4 ;  /* 0x0000000507047224 */ /* 0x000fe400078e0204 */
[----:B------:R-:W-:Y:S02]  /*a960*/  VIADD R5, R0, 0x70 ;  /* 0x0000007000057836 */ /* 0x000fe40000000000 */
[----:B-1----:R-:W-:-:S02]  /*a970*/  IMAD.MOV.U32 R10, RZ, RZ, R6 ;  /* 0x000000ffff0a7224 */ /* 0x002fc400078e0006 */
[----:B------:R-:W-:Y:S01]  /*a980*/  IMAD.HI.U32 R6, R3, R9, RZ ;  /* 0x0000000903067227 */ /* 0x000fe200078e00ff */
[----:B------:R-:W-:-:S03]  /*a990*/  IABS R11, R5 ;  /* 0x00000005000b7213 */ /* 0x000fc60000000000 */
[----:B------:R-:W-:Y:S02]  /*a9a0*/  IMAD.MOV R6, RZ, RZ, -R6 ;  /* 0x000000ffff067224 */ /* 0x000fe400078e0a06 */
[----:B------:R-:W-:Y:S01]  /*a9b0*/  @!P4 IMAD.IADD R17, R17, 0x1, -R7 ;  /* 0x000000011111c824 */ /* 0x000fe200078e0a07 */
[C---:B------:R-:W-:Y:S01]  /*a9c0*/  ISETP.GT.U32.AND P4, PT, R7.reuse, R4, PT ;  /* 0x000000040700720c */ /* 0x040fe20003f84070 */
[C---:B------:R-:W-:Y:S02]  /*a9d0*/  IMAD R9, R7.reuse, R6, R9 ;  /* 0x0000000607097224 */ /* 0x040fe400078e0209 */
[----:B------:R-:W-:Y:S01]  /*a9e0*/  @!P3 IMAD.MOV R10, RZ, RZ, -R10 ;  /* 0x000000ffff0ab224 */ /* 0x000fe200078e0a0a */
[----:B------:R-:W-:Y:S01]  /*a9f0*/  ISETP.GE.AND P3, PT, R2, RZ, PT ;  /* 0x000000ff0200720c */ /* 0x000fe20003f66270 */
[----:B------:R-:W-:Y:S01]  /*aa00*/  @!P2 IMAD.IADD R16, R16, 0x1, -R7 ;  /* 0x000000011010a824 */ /* 0x000fe200078e0a07 */
[----:B------:R-:W-:Y:S01]  /*aa10*/  ISETP.GT.U32.AND P2, PT, R7, R9, PT ;  /* 0x000000090700720c */ /* 0x000fe20003f44070 */
[----:B------:R-:W-:Y:S01]  /*aa20*/  VIADD R2, R0, 0x6e ;  /* 0x0000006e00027836 */ /* 0x000fe20000000000 */
[----:B------:R0:W-:Y:S01]  /*aa30*/  STL [R1+0xcc], R10 ;  /* 0x0000cc0a01007387 */ /* 0x0001e20000100800 */
[----:B------:R-:W-:-:S03]  /*aa40*/  IMAD.HI.U32 R22, R3, R11, RZ ;  /* 0x0000000b03167227 */ /* 0x000fc600078e00ff */
[----:B------:R-:W-:Y:S01]  /*aa50*/  IABS R13, R2 ;  /* 0x00000002000d7213 */ /* 0x000fe20000000000 */
[----:B------:R-:W-:Y:S01]  /*aa60*/  @!P4 IMAD.IADD R4, R4, 0x1, -R7 ;  /* 0x000000010404c824 */ /* 0x000fe200078e0a07 */
[----:B------:R-:W-:Y:S01]  /*aa70*/  ISETP.GE.AND P4, PT, R8, RZ, PT ;  /* 0x000000ff0800720c */ /* 0x000fe20003f86270 */
[----:B------:R-:W-:Y:S02]  /*aa80*/  IMAD.MOV R22, RZ, RZ, -R22 ;  /* 0x000000ffff167224 */ /* 0x000fe400078e0a16 */
[----:B------:R-:W-:-:S04]  /*aa90*/  IMAD.HI.U32 R21, R3, R13, RZ ;  /* 0x0000000d03157227 */ /* 0x000fc800078e00ff */
[----:B0-----:R-:W-:Y:S02]  /*aaa0*/  VIADD R10, R0, 0x6c ;  /* 0x0000006c000a7836 */ /* 0x001fe40000000000 */
[----:B------:R-:W-:Y:S01]  /*aab0*/  @!P2 IMAD.IADD R9, R9, 0x1, -R7 ;  /* 0x000000010909a824 */ /* 0x000fe200078e0a07 */
[C---:B------:R-:W-:Y:S01]  /*aac0*/  ISETP.GT.U32.AND P2, PT, R7.reuse, R4, PT ;  /* 0x000000040700720c */ /* 0x040fe20003f44070 */
[----:B------:R-:W-:Y:S01]  /*aad0*/  IMAD.MOV R21, RZ, RZ, -R21 ;  /* 0x000000ffff157224 */ /* 0x000fe200078e0a15 */
[----:B------:R-:W-:Y:S01]  /*aae0*/  IABS R12, R10 ;  /* 0x0000000a000c7213 */ /* 0x000fe20000000000 */
[----:B------:R-:W-:Y:S02]  /*aaf0*/  IMAD R8, R7, R22, R11 ;  /* 0x0000001607087224 */ /* 0x000fe400078e020b */
[----:B------:R-:W-:Y:S02]  /*ab00*/  @!P5 IMAD.MOV R19, RZ, RZ, -R19 ;  /* 0x000000ffff13d224 */ /* 0x000fe400078e0a13 */
[----:B------:R-:W-:Y:S01]  /*ab10*/  IMAD.HI.U32 R20, R3, R12, RZ ;  /* 0x0000000c03147227 */ /* 0x000fe200078e00ff */
[----:B------:R-:W-:-:S02]  /*ab20*/  ISETP.GT.U32.AND P5, PT, R7, R8, PT ;  /* 0x000000080700720c */ /* 0x000fc40003fa4070 */
[----:B------:R0:W-:Y:S01]  /*ab30*/  STL [R1+0x24], R19 ;  /* 0x0000241301007387 */ /* 0x0001e20000100800 */
[----:B------:R-:W-:Y:S02]  /*ab40*/  IMAD.MOV R20, RZ, RZ, -R20 ;  /* 0x000000ffff147224 */ /* 0x000fe400078e0a14 */
[C---:B------:R-:W-:Y:S02]  /*ab50*/  IMAD R13, R7.reuse, R21, R13 ;  /* 0x00000015070d7224 */ /* 0x040fe400078e020d */
[----:B------:R-:W-:Y:S01]  /*ab60*/  @!P0 IMAD.MOV R15, RZ, RZ, -R15 ;  /* 0x000000ffff0f8224 */ /* 0x000fe200078e0a0f */
[C---:B------:R-:W-:Y:S01]  /*ab70*/  ISETP.GT.U32.AND P0, PT, R7.reuse, R9, PT ;  /* 0x000000090700720c */ /* 0x040fe20003f04070 */
[C---:B------:R-:W-:Y:S02]  /*ab80*/  IMAD R12, R7.reuse, R20, R12 ;  /* 0x00000014070c7224 */ /* 0x040fe400078e020c */
[----:B------:R-:W-:Y:S01]  /*ab90*/  @!P1 IMAD.MOV R17, RZ, RZ, -R17 ;  /* 0x000000ffff119224 */ /* 0x000fe200078e0a11 */
[----:B------:R1:W-:Y:S01]  /*aba0*/  STL [R1+0x20], R15 ;  /* 0x0000200f01007387 */ /* 0x0003e20000100800 */
[C---:B------:R-:W-:Y:S01]  /*abb0*/  ISETP.GT.U32.AND P1, PT, R7.reuse, R13, PT ;  /* 0x0000000d0700720c */ /* 0x040fe20003f24070 */
[--C-:B------:R-:W-:Y:S01]  /*abc0*/  @!P2 IMAD.IADD R4, R4, 0x1, -R7.reuse ;  /* 0x000000010404a824 */ /* 0x100fe200078e0a07 */
[----:B------:R-:W-:Y:S01]  /*abd0*/  ISETP.GT.U32.AND P2, PT, R7, R12, PT ;  /* 0x0000000c0700720c */ /* 0x000fe20003f44070 */
[----:B------:R-:W-:Y:S01]  /*abe0*/  VIADD R6, R0, 0x6a ;  /* 0x0000006a00067836 */ /* 0x000fe20000000000 */
[----:B------:R2:W-:Y:S01]  /*abf0*/  STL [R1+0x18], R17 ;  /* 0x0000181101007387 */ /* 0x0005e20000100800 */
[----:B------:R-:W-:Y:S01]  /*ac00*/  @!P5 IMAD.IADD R8, R8, 0x1, -R7 ;  /* 0x000000010808d824 */ /* 0x000fe200078e0a07 */
[----:B------:R-:W-:Y:S01]  /*ac10*/  ISETP.GE.AND P5, PT, R10, RZ, PT ;  /* 0x000000ff0a00720c */ /* 0x000fe20003fa6270 */
[----:B0-----:R-:W-:Y:S01]  /*ac20*/  VIADD R19, R0, 0x2a ;  /* 0x0000002a00137836 */ /* 0x001fe20000000000 */
[----:B------:R-:W-:Y:S01]  /*ac30*/  IABS R11, R6 ;  /* 0x00000006000b7213 */ /* 0x000fe20000000000 */
[----:B-1----:R-:W-:-:S02]  /*ac40*/  IMAD.MOV.U32 R15, RZ, RZ, R16 ;  /* 0x000000ffff0f7224 */ /* 0x002fc400078e0010 */
[----:B------:R-:W-:Y:S01]  /*ac50*/  @!P0 IMAD.IADD R9, R9, 0x1, -R7 ;  /* 0x0000000109098824 */ /* 0x000fe200078e0a07 */
[----:B------:R-:W-:Y:S01]  /*ac60*/  ISETP.GE.AND P0, PT, R2, RZ, PT ;  /* 0x000000ff0200720c */ /* 0x000fe20003f06270 */
[----:B------:R-:W-:Y:S01]  /*ac70*/  @!P6 IMAD.MOV R15, RZ, RZ, -R15 ;  /* 0x000000ffff0fe224 */ /* 0x000fe200078e0a0f */
[----:B------:R-:W-:Y:S01]  /*ac80*/  ISETP.GE.AND P6, PT, R5, RZ, PT ;  /* 0x000000ff0500720c */ /* 0x000fe20003fc6270 */
[----:B------:R-:W-:Y:S02]  /*ac90*/  VIADD R5, R0, 0x68 ;  /* 0x0000006800057836 */ /* 0x000fe40000000000 */
[----:B------:R-:W-:Y:S01]  /*aca0*/  IMAD.HI.U32 R16, R3, R11, RZ ;  /* 0x0000000b03107227 */ /* 0x000fe200078e00ff */
[----:B------:R0:W-:Y:S02]  /*acb0*/  STL [R1+0x14], R15 ;  /* 0x0000140f01007387 */ /* 0x0001e40000100800 */
[----:B--2---:R-:W-:Y:S01]  /*acc0*/  IABS R17, R5 ;  /* 0x0000000500117213 */ /* 0x004fe20000000000 */
[--C-:B------:R-:W-:Y:S01]  /*acd0*/  @!P1 IMAD.IADD R13, R13, 0x1, -R7.reuse ;  /* 0x000000010d0d9824 */ /* 0x100fe200078e0a07 */
[----:B------:R-:W-:Y:S01]  /*ace0*/  ISETP.GT.U32.AND P1, PT, R7, R8, PT ;  /* 0x000000080700720c */ /* 0x000fe20003f24070 */
[----:B------:R-:W-:-:S02]  /*acf0*/  @!P2 IMAD.IADD R12, R12, 0x1, -R7 ;  /* 0x000000010c0ca824 */ /* 0x000fc400078e0a07 */
[----:B------:R-:W-:Y:S02]  /*ad00*/  IMAD.MOV R16, RZ, RZ, -R16 ;  /* 0x000000ffff107224 */ /* 0x000fe400078e0a10 */
[----:B------:R-:W-:Y:S01]  /*ad10*/  IMAD.MOV.U32 R10, RZ, RZ, R17 ;  /* 0x000000ffff0a7224 */ /* 0x000fe200078e0011 */
[C---:B------:R-:W-:Y:S01]  /*ad20*/  ISETP.GT.U32.AND P2, PT, R7.reuse, R12, PT ;  /* 0x0000000c0700720c */ /* 0x040fe20003f44070 */
[----:B------:R-:W-:Y:S02]  /*ad30*/  IMAD R2, R7, R16, R11 ;  /* 0x0000001007027224 */ /* 0x000fe400078e020b */
[----:B------:R-:W-:-:S04]  /*ad40*/  IMAD.HI.U32 R11, R3, R10, RZ ;  /* 0x0000000a030b7227 */ /* 0x000fc800078e00ff */
[----:B------:R-:W-:Y:S02]  /*ad50*/  IMAD.MOV R11, RZ, RZ, -R11 ;  /* 0x000000ffff0b7224 */ /* 0x000fe400078e0a0b */
[----:B------:R-:W-:Y:S01]  /*ad60*/  @!P1 IMAD.IADD R8, R8, 0x1, -R7 ;  /* 0x0000000108089824 */ /* 0x000fe200078e0a07 */
[----:B------:R-:W-:Y:S01]  /*ad70*/  ISETP.GE.AND P1, PT, R6, RZ, PT ;  /* 0x000000ff0600720c */ /* 0x000fe20003f26270 */
[----:B0-----:R-:W-:Y:S02]  /*ad80*/  IMAD.MOV.U32 R15, RZ, RZ, R4 ;  /* 0x000000ffff0f7224 */ /* 0x001fe400078e0004 */
[----:B------:R-:W-:Y:S01]  /*ad90*/  @!P4 IMAD.MOV R9, RZ, RZ, -R9 ;  /* 0x000000ffff09c224 */ /* 0x000fe200078e0a09 */
[C---:B------:R-:W-:Y:S01]  /*ada0*/  ISETP.GT.U32.AND P4, PT, R7.reuse, R2, PT ;  /* 0x000000020700720c */ /* 0x040fe20003f84070 */
[C---:B------:R-:W-:Y:S02]  /*adb0*/  IMAD R6, R7.reuse, R11, R10 ;  /* 0x0000000b07067224 */ /* 0x040fe400078e020a */
[----:B------:R-:W-:Y:S01]  /*adc0*/  @!P3 IMAD.MOV R15, RZ, RZ, -R15 ;  /* 0x000000ffff0fb224 */ /* 0x000fe200078e0a0f */
[C---:B------:R-:W-:Y:S01]  /*add0*/  ISETP.GT.U32.AND P3, PT, R7.reuse, R13, PT ;  /* 0x0000000d0700720c */ /* 0x040fe20003f64070 */
[----:B------:R-:W-:Y:S01]  /*ade0*/  @!P2 IMAD.IADD R12, R12, 0x1, -R7 ;  /* 0x000000010c0ca824 */ /* 0x000fe200078e0a07 */
[----:B------:R-:W-:Y:S01]  /*adf0*/  ISETP.GT.U32.AND P2, PT, R7, R6, PT ;  /* 0x000000060700720c */ /* 0x000fe20003f44070 */
[----:B------:R-:W-:Y:S01]  /*ae00*/  VIADD R4, R0, 0x66 ;  /* 0x0000006600047836 */ /* 0x000fe20000000000 */
[----:B------:R-:W-:Y:S01]  /*ae10*/  STL [R1+0x80], R15 ;  /* 0x0000800f01007387 */ /* 0x000fe20000100800 */
[----:B------:R-:W-:-:S02]  /*ae20*/  IMAD.MOV.U32 R16, RZ, RZ, R8 ;  /* 0x000000ffff107224 */ /* 0x000fc400078e0008 */
[----:B------:R-:W-:Y:S01]  /*ae30*/  @!P5 IMAD.MOV R12, RZ, RZ, -R12 ;  /* 0x000000ffff0cd224 */ /* 0x000fe200078e0a0c */
[----:B------:R0:W-:Y:S01]  /*ae40*/  STL [R1+0xa0], R9 ;  /* 0x0000a00901007387 */ /* 0x0001e20000100800 */
[----:B------:R-:W-:Y:S01]  /*ae50*/  IABS R17, R4 ;  /* 0x0000000400117213 */ /* 0x000fe20000000000 */
[----:B------:R-:W-:Y:S01]  /*ae60*/  @!P4 IMAD.IADD R2, R2, 0x1, -R7 ;  /* 0x000000010202c824 */ /* 0x000fe200078e0a07 */
[----:B------:R-:W-:Y:S01]  /*ae70*/  ISETP.GE.AND P4, PT, R4, RZ, PT ;  /* 0x000000ff0400720c */ /* 0x000fe20003f86270 */
[----:B------:R-:W-:Y:S02]  /*ae80*/  @!P6 IMAD.MOV R16, RZ, RZ, -R16 ;  /* 0x000000ffff10e224 */ /* 0x000fe400078e0a10 */
[----:B------:R-:W-:-:S03]  /*ae90*/  IMAD.HI.U32 R10, R3, R17, RZ ;  /* 0x00000011030a7227 */ /* 0x000fc600078e00ff */
[----:B------:R1:W-:Y:S01]  /*aea0*/  STL [R1+0x94], R16 ;  /* 0x0000941001007387 */ /* 0x0003e20000100800 */
[----:B0-----:R-:W-:Y:S02]  /*aeb0*/  VIADD R9, R0, 0x64 ;  /* 0x0000006400097836 */ /* 0x001fe40000000000 */
[--C-:B------:R-:W-:Y:S01]  /*aec0*/  @!P2 IMAD.IADD R6, R6, 0x1, -R7.reuse ;  /* 0x000000010606a824 */ /* 0x100fe200078e0a07 */
[----:B------:R-:W-:Y:S01]  /*aed0*/  ISETP.GT.U32.AND P2, PT, R7, R2, PT ;  /* 0x000000020700720c */ /* 0x000fe20003f44070 */
[----:B------:R-:W-:Y:S01]  /*aee0*/  @!P3 IMAD.IADD R13, R13, 0x1, -R7 ;  /* 0x000000010d0db824 */ /* 0x000fe200078e0a07 */
[----:B------:R-:W-:Y:S01]  /*aef0*/  IABS R18, R9 ;  /* 0x0000000900127213 */ /* 0x000fe20000000000 */
[----:B------:R-:W-:Y:S01]  /*af00*/  IMAD.MOV R10, RZ, RZ, -R10 ;  /* 0x000000ffff0a7224 */ /* 0x000fe200078e0a0a */
[----:B------:R-:W-:Y:S01]  /*af10*/  ISETP.GT.U32.AND P6, PT, R7, R6, PT ;  /* 0x000000060700720c */ /* 0x000fe20003fc4070 */
[----:B------:R-:W-:Y:S01]  /*af20*/  IMAD.MOV.U32 R15, RZ, RZ, R13 ;  /* 0x000000ffff0f7224 */ /* 0x000fe200078e000d */
[----:B------:R-:W-:Y:S01]  /*af30*/  ISETP.GE.AND P3, PT, R5, RZ, PT ;  /* 0x000000ff0500720c */ /* 0x000fe20003f66270 */
[----:B------:R-:W-:Y:S01]  /*af40*/  IMAD.HI.U32 R8, R3, R18, RZ ;  /* 0x0000001203087227 */ /* 0x000fe200078e00ff */
[----:B------:R-:W-:-:S03]  /*af50*/  ISETP.GE.AND P5, PT, R9, RZ, PT ;  /* 0x000000ff0900720c */ /* 0x000fc60003fa6270 */
[C---:B------:R-:W-:Y:S02]  /*af60*/  IMAD R17, R7.reuse, R10, R17 ;  /* 0x0000000a07117224 */ /* 0x040fe400078e0211 */
[----:B------:R-:W-:Y:S02]  /*af70*/  IMAD.MOV R8, RZ, RZ, -R8 ;  /* 0x000000ffff087224 */ /* 0x000fe400078e0a08 */
[----:B------:R-:W-:Y:S01]  /*af80*/  @!P0 IMAD.MOV R15, RZ, RZ, -R15 ;  /* 0x000000ffff0f8224 */ /* 0x000fe200078e0a0f */
[C---:B------:R-:W-:Y:S01]  /*af90*/  ISETP.GT.U32.AND P0, PT, R7.reuse, R17, PT ;  /* 0x000000110700720c */ /* 0x040fe20003f04070 */
[C---:B------:R-:W-:Y:S02]  /*afa0*/  IMAD R18, R7.reuse, R8, R18 ;  /* 0x0000000807127224 */ /* 0x040fe400078e0212 */
[--C-:B------:R-:W-:Y:S01]  /*afb0*/  @!P2 IMAD.IADD R2, R2, 0x1, -R7.reuse ;  /* 0x000000010202a824 */ /* 0x100fe200078e0a07 */
[----:B------:R0:W-:Y:S01]  /*afc0*/  STL [R1+0x84], R15 ;  /* 0x0000840f01007387 */ /* 0x0001e20000100800 */
[C---:B------:R-:W-:Y:S01]  /*afd0*/  VIADD R4, R0.reuse, 0x60 ;  /* 0x0000006000047836 */ /* 0x040fe20000000000 */
[----:B------:R-:W-:Y:S01]  /*afe0*/  ISETP.GT.U32.AND P2, PT, R7, R18, PT ;  /* 0x000000120700720c */ /* 0x000fe20003f44070 */
[----:B------:R-:W-:Y:S01]  /*aff0*/  VIADD R5, R0, 0x62 ;  /* 0x0000006200057836 */ /* 0x000fe20000000000 */
[----:B------:R2:W-:Y:S01]  /*b000*/  STL [R1+0x88], R12 ;  /* 0x0000880c01007387 */ /* 0x0005e20000100800 */
[--C-:B------:R-:W-:Y:S01]  /*b010*/  @!P6 IMAD.IADD R6, R6, 0x1, -R7.reuse ;  /* 0x000000010606e824 */ /* 0x100fe200078e0a07 */
[----:B------:R-:W-:Y:S01]  /*b020*/  IABS R10, R4 ;  /* 0x00000004000a7213 */ /* 0x000fe20000000000 */
[----:B------:R-:W-:Y:S01]  /*b030*/  IMAD.MOV.U32 R13, RZ, RZ, R2 ;  /* 0x000000ffff0d7224 */ /* 0x000fe200078e0002 */
[----:B------:R-:W-:Y:S01]  /*b040*/  IABS R11, R5 ;  /* 0x00000005000b7213 */ /* 0x000fe20000000000 */
[----:B------:R-:W-:Y:S01]  /*b050*/  @!P0 IMAD.IADD R17, R17, 0x1, -R7 ;  /* 0x0000000111118824 */ /* 0x000fe200078e0a07 */
[----:B------:R-:W-:Y:S01]  /*b060*/  ISETP.GE.AND P6, PT, R5, RZ, PT ;  /* 0x000000ff0500720c */ /* 0x000fe20003fc6270 */
[----:B------:R-:W-:Y:S01]  /*b070*/  IMAD.HI.U32 R9, R3, R10, RZ ;  /* 0x0000000a03097227 */ /* 0x000fe200078e00ff */
[----:B------:R-:W-:-:S03]  /*b080*/  ISETP.GE.AND P0, PT, R4, RZ, PT ;  /* 0x000000ff0400720c */ /* 0x000fc60003f06270 */
[----:B------:R-:W-:Y:S01]  /*b090*/  @!P2 IMAD.IADD R18, R18, 0x1, -R7 ;  /* 0x000000011212a824 */ /* 0x000fe200078e0a07 */
[----:B------:R-:W-:Y:S01]  /*b0a0*/  ISETP.GT.U32.AND P2, PT, R7, R17, PT ;  /* 0x000000110700720c */ /* 0x000fe20003f44070 */
[----:B------:R-:W-:Y:S02]  /*b0b0*/  IMAD.MOV R5, RZ, RZ, -R9 ;  /* 0x000000ffff057224 */ /* 0x000fe400078e0a09 */
[----:B------:R-:W-:-:S04]  /*b0c0*/  IMAD.HI.U32 R8, R3, R11, RZ ;  /* 0x0000000b03087227 */ /* 0x000fc800078e00ff */
[----:B------:R-:W-:Y:S02]  /*b0d0*/  IMAD R10, R7, R5, R10 ;  /* 0x00000005070a7224 */ /* 0x000fe400078e020a */
[----:B------:R-:W-:Y:S02]  /*b0e0*/  IMAD.MOV R8, RZ, RZ, -R8 ;  /* 0x000000ffff087224 */ /* 0x000fe400078e0a08 */
[C---:B------:R-:W-:Y:S02]  /*b0f0*/  VIADD R4, R0.reuse, 0x5e ;  /* 0x0000005e00047836 */ /* 0x040fe40000000000 */
[----:B------:R-:W-:Y:S01]  /*b100*/  @!P2 IMAD.IADD R17, R17, 0x1, -R7 ;  /* 0x000000011111a824 */ /* 0x000fe200078e0a07 */
[C---:B------:R-:W-:Y:S01]  /*b110*/  ISETP.GT.U32.AND P2, PT, R7.reuse, R10, PT ;  /* 0x0000000a0700720c */ /* 0x040fe20003f44070 */
[C---:B------:R-:W-:Y:S01]  /*b120*/  IMAD R11, R7.reuse, R8, R11 ;  /* 0x00000008070b7224 */ /* 0x040fe200078e020b */
[----:B------:R-:W-:Y:S01]  /*b130*/  IABS R8, R4 ;  /* 0x0000000400087213 */ /* 0x000fe20000000000 */
[----:B------:R-:W-:Y:S01]  /*b140*/  @!P1 IMAD.MOV R13, RZ, RZ, -R13 ;  /* 0x000000ffff0d9224 */ /* 0x000fe200078e0a0d */
[C---:B------:R-:W-:Y:S01]  /*b150*/  ISETP.GT.U32.AND P1, PT, R7.reuse, R18, PT ;  /* 0x000000120700720c */ /* 0x040fe20003f24070 */
[----:B------:R-:W-:Y:S01]  /*b160*/  @!P3 IMAD.MOV R6, RZ, RZ, -R6 ;  /* 0x000000ffff06b224 */ /* 0x000fe200078e0a06 */
[----:B------:R-:W-:Y:S01]  /*b170*/  ISETP.GT.U32.AND P3, PT, R7, R11, PT ;  /* 0x0000000b0700720c */ /* 0x000fe20003f64070 */
[----:B-1----:R-:W-:Y:S01]  /*b180*/  IMAD.HI.U32 R16, R3, R8, RZ ;  /* 0x0000000803107227 */ /* 0x002fe200078e00ff */
[----:B------:R1:W-:Y:S03]  /*b190*/  STL [R1+0x90], R13 ;  /* 0x0000900d01007387 */ /* 0x0003e60000100800 */
[----:B------:R-:W-:Y:S01]  /*b1a0*/  VIADD R2, R0, 0x5a ;  /* 0x0000005a00027836 */ /* 0x000fe20000000000 */
[----:B------:R3:W-:Y:S01]  /*b1b0*/  STL [R1+0x8c], R6 ;  /* 0x00008c0601007387 */ /* 0x0007e20000100800 */
[----:B------:R-:W-:-:S02]  /*b1c0*/  IMAD.MOV R16, RZ, RZ, -R16 ;  /* 0x000000ffff107224 */ /* 0x000fc400078e0a10 */
[----:B------:R-:W-:Y:S01]  /*b1d0*/  @!P2 IMAD.IADD R10, R10, 0x1, -R7 ;  /* 0x000000010a0aa824 */ /* 0x000fe200078e0a07 */
[----:B------:R-:W-:Y:S01]  /*b1e0*/  IABS R9, R2 ;  /* 0x0000000200097213 */ /* 0x000fe20000000000 */
[----:B0-----:R-:W-:Y:S02]  /*b1f0*/  IMAD.MOV.U32 R15, RZ, RZ, R17 ;  /* 0x000000ffff0f7224 */ /* 0x001fe400078e0011 */
[C---:B--2---:R-:W-:Y:S01]  /*b200*/  VIADD R12, R0.reuse, 0x5c ;  /* 0x0000005c000c7836 */ /* 0x044fe20000000000 */
[C---:B------:R-:W-:Y:S01]  /*b210*/  ISETP.GT.U32.AND P2, PT, R7.reuse, R10, PT ;  /* 0x0000000a0700720c */ /* 0x040fe20003f44070 */
[----:B------:R-:W-:Y:S02]  /*b220*/  VIADD R5, R0, 0x58 ;  /* 0x0000005800057836 */ /* 0x000fe40000000000 */
[----:B------:R-:W-:Y:S01]  /*b230*/  IMAD R8, R7, R16, R8 ;  /* 0x0000001007087224 */ /* 0x000fe200078e0208 */
[----:B-1----:R-:W-:Y:S01]  /*b240*/  IABS R13, R12 ;  /* 0x0000000c000d7213 */ /* 0x002fe20000000000 */
[----:B------:R-:W-:Y:S01]  /*b250*/  @!P1 IMAD.IADD R18, R18, 0x1, -R7 ;  /* 0x0000000112129824 */ /* 0x000fe200078e0a07 */
[----:B------:R-:W-:Y:S01]  /*b260*/  ISETP.GE.AND P1, PT, R4, RZ, PT ;  /* 0x000000ff0400720c */ /* 0x000fe20003f26270 */
[----:B------:R-:W-:Y:S01]  /*b270*/  @!P4 IMAD.MOV R15, RZ, RZ, -R15 ;  /* 0x000000ffff0fc224 */ /* 0x000fe200078e0a0f */
[----:B---3--:R-:W-:Y:S01]  /*b280*/  IABS R6, R5 ;  /* 0x0000000500067213 */ /* 0x008fe20000000000 */
[----:B------:R-:W-:-:S03]  /*b290*/  IMAD.HI.U32 R4, R3, R9, RZ ;  /* 0x0000000903047227 */ /* 0x000fc600078e00ff */
[----:B------:R0:W-:Y:S01]  /*b2a0*/  STL [R1+0x7c], R15 ;  /* 0x00007c0f01007387 */ /* 0x0001e20000100800 */
[----:B------:R-:W-:Y:S01]  /*b2b0*/  @!P3 IMAD.IADD R11, R11, 0x1, -R7 ;  /* 0x000000010b0bb824 */ /* 0x000fe200078e0a07 */
[----:B------:R-:W-:Y:S01]  /*b2c0*/  ISETP.GT.U32.AND P3, PT, R7, R8, PT ;  /* 0x000000080700720c */ /* 0x000fe20003f64070 */
[----:B------:R-:W-:Y:S02]  /*b2d0*/  IMAD.MOV R4, RZ, RZ, -R4 ;  /* 0x000000ffff047224 */ /* 0x000fe400078e0a04 */
[----:B------:R-:W-:Y:S01]  /*b2e0*/  IMAD.HI.U32 R16, R3, R13, RZ ;  /* 0x0000000d03107227 */ /* 0x000fe200078e00ff */
[----:B------:R-:W-:-:S03]  /*b2f0*/  ISETP.GT.U32.AND P4, PT, R7, R11, PT ;  /* 0x0000000b0700720c */ /* 0x000fc60003f84070 */
[----:B------:R-:W-:-:S04]  /*b300*/  IMAD.HI.U32 R17, R3, R6, RZ ;  /* 0x0000000603117227 */ /* 0x000fc800078e00ff */
[----:B0-----:R-:W-:Y:S02]  /*b310*/  IMAD.MOV.U32 R15, RZ, RZ, R18 ;  /* 0x000000ffff0f7224 */ /* 0x001fe400078e0012 */
[C---:B------:R-:W-:Y:S02]  /*b320*/  IMAD R9, R7.reuse, R4, R9 ;  /* 0x0000000407097224 */ /* 0x040fe400078e0209 */
[----:B------:R-:W-:Y:S01]  /*b330*/  @!P5 IMAD.MOV R15, RZ, RZ, -R15 ;  /* 0x000000ffff0fd224 */ /* 0x000fe200078e0a0f */
[----:B------:R-:W-:Y:S01]  /*b340*/  ISETP.GE.AND P5, PT, R12, RZ, PT ;  /* 0x000000ff0c00720c */ /* 0x000fe20003fa6270 */
[----:B------:R-:W-:Y:S02]  /*b350*/  IMAD.MOV R16, RZ, RZ, -R16 ;  /* 0x000000ffff107224 */ /* 0x000fe400078e0a10 */
[----:B------:R-:W-:Y:S01]  /*b360*/  IMAD.MOV R12, RZ, RZ, -R17 ;  /* 0x000000ffff0c7224 */ /* 0x000fe200078e0a11 */
[----:B------:R0:W-:Y:S01]  /*b370*/  STL [R1+0x50], R15 ;  /* 0x0000500f01007387 */ /* 0x0001e20000100800 */
[----:B------:R-:W-:Y:S01]  /*b380*/  @!P2 IMAD.IADD R10, R10, 0x1, -R7 ;  /* 0x000000010a0aa824 */ /* 0x000fe200078e0a07 */
[C---:B------:R-:W-:Y:S01]  /*b390*/  ISETP.GT.U32.AND P2, PT, R7.reuse, R9, PT ;  /* 0x000000090700720c */ /* 0x040fe20003f44070 */
[----:B------:R-:W-:-:S02]  /*b3a0*/  IMAD R13, R7, R16, R13 ;  /* 0x00000010070d7224 */ /* 0x000fc400078e020d */
[--C-:B------:R-:W-:Y:S02]  /*b3b0*/  @!P3 IMAD.IADD R8, R8, 0x1, -R7.reuse ;  /* 0x000000010808b824 */ /* 0x100fe400078e0a07 */
[----:B------:R-:W-:Y:S02]  /*b3c0*/  VIADD R4, R0, 0x56 ;  /* 0x0000005600047836 */ /* 0x000fe40000000000 */
[C---:B------:R-:W-:Y:S01]  /*b3d0*/  IMAD R6, R7.reuse, R12, R6 ;  /* 0x0000000c07067224 */ /* 0x040fe200078e0206 */
[----:B------:R-:W-:Y:S01]  /*b3e0*/  ISETP.GT.U32.AND P3, PT, R7, R8, PT ;  /* 0x000000080700720c */ /* 0x000fe20003f64070 */
[----:B0-----:R-:W-:Y:S01]  /*b3f0*/  IMAD.MOV.U32 R15, RZ, RZ, R10 ;  /* 0x000000ffff0f7224 */ /* 0x001fe200078e000a */
[----:B------:R-:W-:Y:S01]  /*b400*/  IABS R12, R4 ;  /* 0x00000004000c7213 */ /* 0x000fe20000000000 */
[----:B------:R-:W-:Y:S01]  /*b410*/  @!P4 IMAD.IADD R11, R11, 0x1, -R7 ;  /* 0x000000010b0bc824 */ /* 0x000fe200078e0a07 */
[C---:B------:R-:W-:Y:S01]  /*b420*/  ISETP.GT.U32.AND P4, PT, R7.reuse, R13, PT ;  /* 0x0000000d0700720c */ /* 0x040fe20003f84070 */
[----:B------:R-:W-:Y:S01]  /*b430*/  @!P0 IMAD.MOV R15, RZ, RZ, -R15 ;  /* 0x000000ffff0f8224 */ /* 0x000fe200078e0a0f */
[----:B------:R-:W-:Y:S01]  /*b440*/  ISETP.GT.U32.AND P0, PT, R7, R6, PT ;  /* 0x000000060700720c */ /* 0x000fe20003f04070 */
[----:B------:R-:W-:-:S02]  /*b450*/  IMAD.MOV.U32 R18, RZ, RZ, R11 ;  /* 0x000000ffff127224 */ /* 0x000fc400078e000b */
[----:B------:R-:W-:Y:S02]  /*b460*/  IMAD.MOV.U32 R11, RZ, RZ, R12 ;  /* 0x000000ffff0b7224 */ /* 0x000fe400078e000c */
[----:B------:R-:W-:Y:S01]  /*b470*/  @!P6 IMAD.MOV R18, RZ, RZ, -R18 ;  /* 0x000000ffff12e224 */ /* 0x000fe200078e0a12 */
[----:B------:R-:W-:Y:S01]  /*b480*/  ISETP.GE.AND P6, PT, R2, RZ, PT ;  /* 0x000000ff0200720c */ /* 0x000fe20003fc6270 */
[--C-:B------:R-:W-:Y:S02]  /*b490*/  @!P2 IMAD.IADD R9, R9, 0x1, -R7.reuse ;  /* 0x000000010909a824 */ /* 0x100fe400078e0a07 */
[----:B------:R-:W-:Y:S01]  /*b4a0*/  IMAD.HI.U32 R2, R3, R11, RZ ;  /* 0x0000000b03027227 */ /* 0x000fe200078e00ff */
[----:B------:R-:W-:Y:S02]  /*b4b0*/  STL [R1+0x5c], R18 ;  /* 0x00005c1201007387 */ /* 0x000fe40000100800 */
[----:B------:R-:W-:Y:S01]  /*b4c0*/  ISETP.GT.U32.AND P2, PT, R7, R9, PT ;  /* 0x000000090700720c */ /* 0x000fe20003f44070 */
[----:B------:R-:W-:Y:S01]  /*b4d0*/  VIADD R10, R0, 0x54 ;  /* 0x00000054000a7836 */ /* 0x000fe20000000000 */
[----:B------:R0:W-:Y:S01]  /*b4e0*/  STL [R1+0x74], R15 ;  /* 0x0000740f01007387 */ /* 0x0001e20000100800 */
[--C-:B------:R-:W-:Y:S01]  /*b4f0*/  @!P3 IMAD.IADD R8, R8, 0x1, -R7.reuse ;  /* 0x000000010808b824 */ /* 0x100fe200078e0a07 */
[----:B------:R-:W-:Y:S01]  /*b500*/  ISETP.GE.AND P3, PT, R5, RZ, PT ;  /* 0x000000ff0500720c */ /* 0x000fe20003f66270 */
[----:B------:R-:W-:Y:S01]  /*b510*/  @!P4 IMAD.IADD R13, R13, 0x1, -R7 ;  /* 0x000000010d0dc824 */ /* 0x000fe200078e0a07 */
[----:B------:R-:W-:Y:S01]  /*b520*/  IABS R12, R10 ;  /* 0x0000000a000c7213 */ /* 0x000fe20000000000 */
[----:B------:R-:W-:-:S02]  /*b530*/  IMAD.MOV R2, RZ, RZ, -R2 ;  /* 0x000000ffff027224 */ /* 0x000fc400078e0a02 */
[----:B------:R-:W-:Y:S01]  /*b540*/  @!P0 IMAD.IADD R6, R6, 0x1, -R7 ;  /* 0x0000000106068824 */ /* 0x000fe200078e0a07 */
[C---:B------:R-:W-:Y:S01]  /*b550*/  ISETP.GT.U32.AND P4, PT, R7.reuse, R13, PT ;  /* 0x0000000d0700720c */ /* 0x040fe20003f84070 */
[C---:B------:R-:W-:Y:S02]  /*b560*/  IMAD R11, R7.reuse, R2, R11 ;  /* 0x00000002070b7224 */ /* 0x040fe400078e020b */
[----:B0-----:R-:W-:Y:S01]  /*b570*/  IMAD.MOV.U32 R15, RZ, RZ, R8 ;  /* 0x000000ffff0f7224 */ /* 0x001fe200078e0008 */
[----:B------:R-:W-:Y:S01]  /*b580*/  ISETP.GT.U32.AND P0, PT, R7, R6, PT ;  /* 0x000000060700720c */ /* 0x000fe20003f04070 */
[----:B------:R-:W-:Y:S02]  /*b590*/  VIADD R5, R0, 0x52 ;  /* 0x0000005200057836 */ /* 0x000fe40000000000 */
[----:B------:R-:W-:-:S03]  /*b5a0*/  IMAD.HI.U32 R16, R3, R12, RZ ;  /* 0x0000000c03107227 */ /* 0x000fc600078e00ff */
[----:B------:R-:W-:Y:S01]  /*b5b0*/  IABS R2, R5 ;  /* 0x0000000500027213 */ /* 0x000fe20000000000 */
[----:B------:R-:W-:Y:S01]  /*b5c0*/  @!P1 IMAD.MOV R15, RZ, RZ, -R15 ;  /* 0x000000ffff0f9224 */ /* 0x000fe200078e0a0f */
[----:B------:R-:W-:Y:S01]  /*b5d0*/  ISETP.GT.U32.AND P1, PT, R7, R11, PT ;  /* 0x0000000b0700720c */ /* 0x000fe20003f24070 */
[----:B------:R-:W-:Y:S02]  /*b5e0*/  IMAD.MOV R16, RZ, RZ, -R16 ;  /* 0x000000ffff107224 */ /* 0x000fe400078e0a10 */
[----:B------:R-:W-:Y:S01]  /*b5f0*/  @!P2 IMAD.IADD R9, R9, 0x1, -R7 ;  /* 0x000000010909a824 */ /* 0x000fe200078e0a07 */
[----:B------:R-:W-:Y:S01]  /*b600*/  ISETP.GE.AND P2, PT, R10, RZ, PT ;  /* 0x000000ff0a00720c */ /* 0x000fe20003f46270 */
[----:B------:R-:W-:Y:S01]  /*b610*/  IMAD R10, R7, R16, R12 ;  /* 0x00000010070a7224 */ /* 0x000fe200078e020c */
[----:B------:R0:W-:Y:S01]  /*b620*/  STL [R1+0x78], R15 ;  /* 0x0000780f01007387 */ /* 0x0001e20000100800 */
[----:B------:R-:W-:-:S04]  /*b630*/  IMAD.HI.U32 R8, R3, R2, RZ ;  /* 0x0000000203087227 */ /* 0x000fc800078e00ff */
[--C-:B------:R-:W-:Y:S01]  /*b640*/  @!P4 IMAD.IADD R13, R13, 0x1, -R7.reuse ;  /* 0x000000010d0dc824 */ /* 0x100fe200078e0a07 */
[----:B------:R-:W-:Y:S01]  /*b650*/  ISETP.GE.AND P4, PT, R4, RZ, PT ;  /* 0x000000ff0400720c */ /* 0x000fe20003f86270 */
[----:B------:R-:W-:Y:S01]  /*b660*/  @!P0 IMAD.IADD R6, R6, 0x1, -R7 ;  /* 0x0000000106068824 */ /* 0x000fe200078e0a07 */
[----:B------:R-:W-:Y:S01]  /*b670*/  ISETP.GT.U32.AND P0, PT, R7, R10, PT ;  /* 0x0000000a0700720c */ /* 0x000fe20003f04070 */
[----:B------:R-:W-:Y:S02]  /*b680*/  IMAD.MOV R8, RZ, RZ, -R8 ;  /* 0x000000ffff087224 */ /* 0x000fe400078e0a08 */
[----:B0-----:R-:W-:Y:S02]  /*b690*/  IMAD.MOV.U32 R15, RZ, RZ, R13 ;  /* 0x000000ffff0f7224 */ /* 0x001fe400078e000d */
[----:B------:R-:W-:Y:S01]  /*b6a0*/  @!P1 IMAD.IADD R11, R11, 0x1, -R7 ;  /* 0x000000010b0b9824 */ /* 0x000fe200078e0a07 */
[----:B------:R-:W-:Y:S01]  /*b6b0*/  ISETP.GE.AND P1, PT, R5, RZ, PT ;  /* 0x000000ff0500720c */ /* 0x000fe20003f26270 */
[----:B------:R-:W-:-:S02]  /*b6c0*/  IMAD R2, R7, R8, R2 ;  /* 0x0000000807027224 */ /* 0x000fc400078e0202 */
[----:B------:R-:W-:Y:S01]  /*b6d0*/  @!P5 IMAD.MOV R15, RZ, RZ, -R15 ;  /* 0x000000ffff0fd224 */ /* 0x000fe200078e0a0f */
[C---:B------:R-:W-:Y:S01]  /*b6e0*/  ISETP.GT.U32.AND P5, PT, R7.reuse, R11, PT ;  /* 0x0000000b0700720c */ /* 0x040fe20003fa4070 */
[----:B------:R-:W-:Y:S02]  /*b6f0*/  VIADD R4, R0, 0x50 ;  /* 0x0000005000047836 */ /* 0x000fe40000000000 */
[----:B------:R-:W-:Y:S01]  /*b700*/  @!P3 IMAD.MOV R6, RZ, RZ, -R6 ;  /* 0x000000ffff06b224 */ /* 0x000fe200078e0a06 */
[C---:B------:R-:W-:Y:S01]  /*b710*/  ISETP.GT.U32.AND P3, PT, R7.reuse, R2, PT ;  /* 0x000000020700720c */ /* 0x040fe20003f64070 */
[----:B------:R-:W-:Y:S01]  /*b720*/  @!P0 IMAD.IADD R10, R10, 0x1, -R7 ;  /* 0x000000010a0a8824 */ /* 0x000fe200078e0a07 */
[----:B------:R-:W-:Y:S01]  /*b730*/  IABS R12, R4 ;  /* 0x00000004000c7213 */ /* 0x000fe20000000000 */
[----:B------:R-:W-:Y:S01]  /*b740*/  @!P6 IMAD.MOV R9, RZ, RZ, -R9 ;  /* 0x000000ffff09e224 */ /* 0x000fe200078e0a09 */
[----:B------:R-:W-:Y:S01]  /*b750*/  STL [R1+0x60], R15 ;  /* 0x0000600f01007387 */ /* 0x000fe20000100800 */
[----:B------:R-:W-:Y:S01]  /*b760*/  ISETP.GE.AND P6, PT, R4, RZ, PT ;  /* 0x000000ff0400720c */ /* 0x000fe20003fc6270 */
[----:B------:R-:W-:Y:S01]  /*b770*/  VIADD R20, R0, 0x2e ;  /* 0x0000002e00147836 */ /* 0x000fe20000000000 */
[----:B------:R-:W-:Y:S01]  /*b780*/  ISETP.GT.U32.AND P0, PT, R7, R10, PT ;  /* 0x0000000a0700720c */ /* 0x000fe20003f04070 */
[----:B------:R-:W-:Y:S01]  /*b790*/  IMAD.MOV.U32 R5, RZ, RZ, R12 ;  /* 0x000000ffff057224 */ /* 0x000fe200078e000c */
[----:B------:R-:W-:Y:S01]  /*b7a0*/  STL [R1+0x64], R9 ;  /* 0x0000640901007387 */ /* 0x000fe20000100800 */
[----:B------:R-:W-:-:S02]  /*b7b0*/  @!P5 IMAD.IADD R11, R11, 0x1, -R7 ;  /* 0x000000010b0bd824 */ /* 0x000fc400078e0a07 */
[----:B------:R-:W-:Y:S01]  /*b7c0*/  IMAD.HI.U32 R4, R3, R5, RZ ;  /* 0x0000000503047227 */ /* 0x000fe200078e00ff */
[----:B------:R0:W-:Y:S03]  /*b7d0*/  STL [R1+0x70], R6 ;  /* 0x0000700601007387 */ /* 0x0001e60000100800 */
[----:B------:R-:W-:Y:S02]  /*b7e0*/  @!P3 IMAD.IADD R2, R2, 0x1, -R7 ;  /* 0x000000010202b824 */ /* 0x000fe400078e0a07 */
[----:B------:R-:W-:Y:S02]  /*b7f0*/  IMAD.MOV.U32 R13, RZ, RZ, R11 ;  /* 0x000000ffff0d7224 */ /* 0x000fe400078e000b */
[----:B------:R-:W-:Y:S01]  /*b800*/  VIADD R12, R0, 0x4c ;  /* 0x0000004c000c7836 */ /* 0x000fe20000000000 */
[----:B------:R-:W-:Y:S01]  /*b810*/  ISETP.GT.U32.AND P3, PT, R7, R2, PT ;  /* 0x000000020700720c */ /* 0x000fe20003f64070 */
[----:B------:R-:W-:-:S02]  /*b820*/  IMAD.MOV R4, RZ, RZ, -R4 ;  /* 0x000000ffff047224 */ /* 0x000fc400078e0a04 */
[----:B0-----:R-:W-:Y:S01]  /*b830*/  VIADD R6, R0, 0x4e ;  /* 0x0000004e00067836 */ /* 0x001fe20000000000 */
[----:B------:R-:W-:Y:S01]  /*b840*/  IABS R8, R12 ;  /* 0x0000000c00087213 */ /* 0x000fe20000000000 */
[----:B------:R-:W-:Y:S02]  /*b850*/  @!P4 IMAD.MOV R13, RZ, RZ, -R13 ;  /* 0x000000ffff0dc224 */ /* 0x000fe400078e0a0d */
[C---:B------:R-:W-:Y:S01]  /*b860*/  IMAD R5, R7.reuse, R4, R5 ;  /* 0x0000000407057224 */ /* 0x040fe200078e0205 */
[----:B------:R-:W-:Y:S01]  /*b870*/  ISETP.GE.AND P5, PT, R6, RZ, PT ;  /* 0x000000ff0600720c */ /* 0x000fe20003fa6270 */
[--C-:B------:R-:W-:Y:S01]  /*b880*/  @!P0 IMAD.IADD R10, R10, 0x1, -R7.reuse ;  /* 0x000000010a0a8824 */ /* 0x100fe200078e0a07 */
[----:B------:R-:W-:Y:S01]  /*b890*/  IABS R6, R6 ;  /* 0x0000000600067213 */ /* 0x000fe20000000000 */
[----:B------:R0:W-:Y:S01]  /*b8a0*/  STL [R1+0x6c], R13 ;  /* 0x00006c0d01007387 */ /* 0x0001e20000100800 */
[----:B------:R-:W-:Y:S01]  /*b8b0*/  ISETP.GT.U32.AND P4, PT, R7, R5, PT ;  /* 0x000000050700720c */ /* 0x000fe20003f84070 */
[----:B------:R-:W-:Y:S01]  /*b8c0*/  @!P3 IMAD.IADD R2, R2, 0x1, -R7 ;  /* 0x000000010202b824 */ /* 0x000fe200078e0a07 */
[----:B------:R-:W-:Y:S01]  /*b8d0*/  ISETP.GE.AND P0, PT, R12, RZ, PT ;  /* 0x000000ff0c00720c */ /* 0x000fe20003f06270 */
[----:B------:R-:W-:-:S04]  /*b8e0*/  IMAD.HI.U32 R11, R3, R6, RZ ;  /* 0x00000006030b7227 */ /* 0x000fc800078e00ff */
[----:B------:R-:W-:Y:S02]  /*b8f0*/  IMAD.MOV R11, RZ, RZ, -R11 ;  /* 0x000000ffff0b7224 */ /* 0x000fe400078e0a0b */
[----:B0-----:R-:W-:Y:S02]  /*b900*/  IMAD.MOV.U32 R13, RZ, RZ, R10 ;  /* 0x000000ffff0d7224 */ /* 0x001fe400078e000a */
[----:B------:R-:W-:-:S04]  /*b910*/  IMAD.HI.U32 R10, R3, R8, RZ ;  /* 0x00000008030a7227 */ /* 0x000fc800078e00ff */
[----:B------:R-:W-:Y:S02]  /*b920*/  IMAD.MOV R10, RZ, RZ, -R10 ;  /* 0x000000ffff0a7224 */ /* 0x000fe400078e0a0a */
[C---:B------:R-:W-:Y:S02]  /*b930*/  IMAD R6, R7.reuse, R11, R6 ;  /* 0x0000000b07067224 */ /* 0x040fe400078e0206 */
[C---:B------:R-:W-:Y:S02]  /*b940*/  IMAD R8, R7.reuse, R10, R8 ;  /* 0x0000000a07087224 */ /* 0x040fe400078e0208 */
[----:B------:R-:W-:Y:S01]  /*b950*/  IMAD.MOV.U32 R11, RZ, RZ, R2 ;  /* 0x000000ffff0b7224 */ /* 0x000fe200078e0002 */
[----:B------:R-:W-:Y:S01]  /*b960*/  ISETP.GT.U32.AND P3, PT, R7, R6, PT ;  /* 0x000000060700720c */ /* 0x000fe20003f64070 */
[----:B------:R-:W-:Y:S02]  /*b970*/  VIADD R9, R0, 0x4a ;  /* 0x0000004a00097836 */ /* 0x000fe40000000000 */
[----:B------:R-:W-:-:S02]  /*b980*/  @!P4 IMAD.IADD R5, R5, 0x1, -R7 ;  /* 0x000000010505c824 */ /* 0x000fc400078e0a07 */
[----:B------:R-:W-:Y:S01]  /*b990*/  @!P1 IMAD.MOV R11, RZ, RZ, -R11 ;  /* 0x000000ffff0b9224 */ /* 0x000fe200078e0a0b */
[C---:B------:R-:W-:Y:S01]  /*b9a0*/  ISETP.GT.U32.AND P1, PT, R7.reuse, R8, PT ;  /* 0x000000080700720c */ /* 0x040fe20003f24070 */
[----:B------:R-:W-:Y:S01]  /*b9b0*/  @!P2 IMAD.MOV R13, RZ, RZ, -R13 ;  /* 0x000000ffff0da224 */ /* 0x000fe200078e0a0d */
[----:B------:R-:W-:Y:S01]  /*b9c0*/  IABS R4, R9 ;  /* 0x0000000900047213 */ /* 0x000fe20000000000 */
[C---:B------:R-:W-:Y:S01]  /*b9d0*/  VIADD R12, R0.reuse, 0x46 ;  /* 0x00000046000c7836 */ /* 0x040fe20000000000 */
[----:B------:R-:W-:Y:S01]  /*b9e0*/  ISETP.GT.U32.AND P4, PT, R7, R5, PT ;  /* 0x000000050700720c */ /* 0x000fe20003f84070 */
[----:B------:R-:W-:Y:S01]  /*b9f0*/  VIADD R10, R0, 0x48 ;  /* 0x00000048000a7836 */ /* 0x000fe20000000000 */
[----:B------:R-:W-:Y:S01]  /*ba00*/  ISETP.GE.AND P2, PT, R9, RZ, PT ;  /* 0x000000ff0900720c */ /* 0x000fe20003f46270 */
[----:B------:R-:W-:Y:S01]  /*ba10*/  IMAD.HI.U32 R9, R3, R4, RZ ;  /* 0x0000000403097227 */ /* 0x000fe200078e00ff */
[----:B------:R0:W-:Y:S03]  /*ba20*/  STL [R1+0x68], R13 ;  /* 0x0000680d01007387 */ /* 0x0001e60000100800 */
[----:B------:R-:W-:Y:S01]  /*ba30*/  IMAD.MOV R9, RZ, RZ, -R9 ;  /* 0x000000ffff097224 */ /* 0x000fe200078e0a09 */
[----:B------:R1:W-:Y:S01]  /*ba40*/  STL [R1+0x158], R11 ;  /* 0x0001580b01007387 */ /* 0x0003e20000100800 */
[----:B------:R-:W-:-:S02]  /*ba50*/  @!P3 IMAD.IADD R6, R6, 0x1, -R7 ;  /* 0x000000010606b824 */ /* 0x000fc400078e0a07 */
[--C-:B------:R-:W-:Y:S02]  /*ba60*/  @!P1 IMAD.IADD R8, R8, 0x1, -R7.reuse ;  /* 0x0000000108089824 */ /* 0x100fe400078e0a07 */
[C---:B------:R-:W-:Y:S01]  /*ba70*/  IMAD R4, R7.reuse, R9, R4 ;  /* 0x0000000907047224 */ /* 0x040fe200078e0204 */
[----:B------:R-:W-:Y:S01]  /*ba80*/  ISETP.GT.U32.AND P3, PT, R7, R6, PT ;  /* 0x000000060700720c */ /* 0x000fe20003f64070 */
[----:B------:R-:W-:Y:S01]  /*ba90*/  @!P4 IMAD.IADD R5, R5, 0x1, -R7 ;  /* 0x000000010505c824 */ /* 0x000fe200078e0a07 */
[C---:B------:R-:W-:Y:S01]  /*baa0*/  ISETP.GT.U32.AND P1, PT, R7.reuse, R8, PT ;  /* 0x000000080700720c */ /* 0x040fe20003f24070 */
[----:B------:R-:W-:Y:S01]  /*bab0*/  VIADD R2, R0, 0x44 ;  /* 0x0000004400027836 */ /* 0x000fe20000000000 */
[----:B------:R-:W-:Y:S01]  /*bac0*/  ISETP.GT.U32.AND P4, PT, R7, R4, PT ;  /* 0x000000040700720c */ /* 0x000fe20003f84070 */
[----:B------:R-:W-:Y:S01]  /*bad0*/  IMAD.MOV.U32 R15, RZ, RZ, R5 ;  /* 0x000000ffff0f7224 */ /* 0x000fe200078e0005 */
[----:B------:R-:W-:Y:S02]  /*bae0*/  IABS R9, R12 ;  /* 0x0000000c00097213 */ /* 0x000fe40000000000 */
[----:B0-----:R-:W-:Y:S01]  /*baf0*/  IABS R13, R10 ;  /* 0x0000000a000d7213 */ /* 0x001fe20000000000 */
[----:B------:R-:W-:Y:S01]  /*bb00*/  @!P6 IMAD.MOV R15, RZ, RZ, -R15 ;  /* 0x000000ffff0fe224 */ /* 0x000fe200078e0a0f */
[----:B------:R-:W-:Y:S01]  /*bb10*/  ISETP.GE.AND P6, PT, R10, RZ, PT ;  /* 0x000000ff0a00720c */ /* 0x000fe20003fc6270 */
[----:B------:R-:W-:Y:S01]  /*bb20*/  IMAD.HI.U32 R10, R3, R9, RZ ;  /* 0x00000009030a7227 */ /* 0x000fe200078e00ff */
[----:B-1----:R-:W-:-:S02]  /*bb30*/  IABS R11, R2 ;  /* 0x00000002000b7213 */ /* 0x002fc40000000000 */
[----:B------:R0:W-:Y:S01]  /*bb40*/  STL [R1+0x154], R15 ;  /* 0x0001540f01007387 */ /* 0x0001e20000100800 */
[--C-:B------:R-:W-:Y:S01]  /*bb50*/  @!P3 IMAD.IADD R6, R6, 0x1, -R7.reuse ;  /* 0x000000010606b824 */ /* 0x100fe200078e0a07 */
[----:B------:R-:W-:Y:S01]  /*bb60*/  ISETP.GE.AND P3, PT, R12, RZ, PT ;  /* 0x000000ff0c00720c */ /* 0x000fe20003f66270 */
[----:B------:R-:W-:Y:S02]  /*bb70*/  IMAD.MOV R10, RZ, RZ, -R10 ;  /* 0x000000ffff0a7224 */ /* 0x000fe400078e0a0a */
[--C-:B------:R-:W-:Y:S02]  /*bb80*/  @!P1 IMAD.IADD R8, R8, 0x1, -R7.reuse ;  /* 0x0000000108089824 */ /* 0x100fe400078e0a07 */
[----:B------:R-:W-:Y:S02]  /*bb90*/  @!P4 IMAD.IADD R4, R4, 0x1, -R7 ;  /* 0x000000010404c824 */ /* 0x000fe400078e0a07 */
[----:B------:R-:W-:Y:S02]  /*bba0*/  IMAD.MOV.U32 R17, RZ, RZ, R6 ;  /* 0x000000ffff117224 */ /* 0x000fe400078e0006 */
[C---:B------:R-:W-:Y:S01]  /*bbb0*/  IMAD R6, R7.reuse, R10, R9 ;  /* 0x0000000a07067224 */ /* 0x040fe200078e0209 */
[----:B------:R-:W-:Y:S01]  /*bbc0*/  ISETP.GT.U32.AND P4, PT, R7, R4, PT ;  /* 0x000000040700720c */ /* 0x000fe20003f84070 */
[----:B0-----:R-:W-:-:S02]  /*bbd0*/  IMAD.MOV.U32 R15, RZ, RZ, R8 ;  /* 0x000000ffff0f7224 */ /* 0x001fc400078e0008 */
[----:B------:R-:W-:-:S04]  /*bbe0*/  IMAD.HI.U32 R16, R3, R13, RZ ;  /* 0x0000000d03107227 */ /* 0x000fc800078e00ff */
[----:B------:R-:W-:Y:S01]  /*bbf0*/  @!P0 IMAD.MOV R15, RZ, RZ, -R15 ;  /* 0x000000ffff0f8224 */ /* 0x000fe200078e0a0f */
[C---:B------:R-:W-:Y:S01]  /*bc00*/  ISETP.GT.U32.AND P0, PT, R7.reuse, R6, PT ;  /* 0x000000060700720c */ /* 0x040fe20003f04070 */
[----:B------:R-:W-:Y:S02]  /*bc10*/  IMAD.MOV R16, RZ, RZ, -R16 ;  /* 0x000000ffff107224 */ /* 0x000fe400078e0a10 */
[----:B------:R-:W-:Y:S02]  /*bc20*/  VIADD R8, R0, 0x42 ;  /* 0x0000004200087836 */ /* 0x000fe40000000000 */
[C---:B------:R-:W-:Y:S01]  /*bc30*/  IMAD R12, R7.reuse, R16, R13 ;  /* 0x00000010070c7224 */ /* 0x040fe200078e020d */
[----:B------:R-:W-:Y:S01]  /*bc40*/  IABS R16, R14 ;  /* 0x0000000e00107213 */ /* 0x000fe20000000000 */
[----:B------:R-:W-:Y:S01]  /*bc50*/  @!P4 IMAD.IADD R4, R4, 0x1, -R7 ;  /* 0x000000010404c824 */ /* 0x000fe200078e0a07 */
[----:B------:R-:W-:Y:S01]  /*bc60*/  ISETP.GE.AND P4, PT, R8, RZ, PT ;  /* 0x000000ff0800720c */ /* 0x000fe20003f86270 */
[----:B------:R-:W-:Y:S01]  /*bc70*/  IMAD.MOV.U32 R5, RZ, RZ, R11 ;  /* 0x000000ffff057224 */ /* 0x000fe200078e000b */
[----:B------:R-:W-:Y:S01]  /*bc80*/  ISETP.GT.U32.AND P1, PT, R7, R12, PT ;  /* 0x0000000c0700720c */ /* 0x000fe20003f24070 */
[----:B------:R-:W-:Y:S01]  /*bc90*/  @!P5 IMAD.MOV R17, RZ, RZ, -R17 ;  /* 0x000000ffff11d224 */ /* 0x000fe200078e0a11 */
[----:B------:R-:W-:Y:S01]  /*bca0*/  IABS R8, R8 ;  /* 0x0000000800087213 */ /* 0x000fe20000000000 */
[----:B------:R-:W-:Y:S01]  /*bcb0*/  @!P0 IMAD.IADD R6, R6, 0x1, -R7 ;  /* 0x0000000106068824 */ /* 0x000fe200078e0a07 */
[----:B------:R-:W-:Y:S01]  /*bcc0*/  ISETP.GE.AND P5, PT, R2, RZ, PT ;  /* 0x000000ff0200720c */ /* 0x000fe20003fa6270 */
[----:B------:R-:W-:Y:S01]  /*bcd0*/  IMAD.HI.U32 R11, R3, R5, RZ ;  /* 0x00000005030b7227 */ /* 0x000fe200078e00ff */
[----:B------:R0:W-:Y:S02]  /*bce0*/  STL [R1+0x144], R17 ;  /* 0x0001441101007387 */ /* 0x0001e40000100800 */
[----:B------:R-:W-:Y:S01]  /*bcf0*/  ISETP.GT.U32.AND P0, PT, R7, R6, PT ;  /* 0x000000060700720c */ /* 0x000fe20003f04070 */
[----:B------:R-:W-:Y:S01]  /*bd00*/  IMAD.HI.U32 R9, R3, R8, RZ ;  /* 0x0000000803097227 */ /* 0x000fe200078e00ff */
[----:B------:R1:W-:Y:S03]  /*bd10*/  STL [R1+0x138], R15 ;  /* 0x0001380f01007387 */ /* 0x0003e60000100800 */
[----:B------:R-:W-:-:S02]  /*bd20*/  IMAD.MOV R11, RZ, RZ, -R11 ;  /* 0x000000ffff0b7224 */ /* 0x000fc400078e0a0b */
[----:B------:R-:W-:Y:S02]  /*bd30*/  IMAD.MOV R9, RZ, RZ, -R9 ;  /* 0x000000ffff097224 */ /* 0x000fe400078e0a09 */
[C---:B------:R-:W-:Y:S02]  /*bd40*/  IMAD R2, R7.reuse, R11, R5 ;  /* 0x0000000b07027224 */ /* 0x040fe400078e0205 */
[----:B------:R-:W-:Y:S02]  /*bd50*/  VIADD R11, R0, 0x40 ;  /* 0x00000040000b7836 */ /* 0x000fe40000000000 */
[--C-:B------:R-:W-:Y:S02]  /*bd60*/  @!P1 IMAD.IADD R12, R12, 0x1, -R7.reuse ;  /* 0x000000010c0c9824 */ /* 0x100fe400078e0a07 */
[C---:B------:R-:W-:Y:S01]  /*bd70*/  IMAD R8, R7.reuse, R9, R8 ;  /* 0x0000000907087224 */ /* 0x040fe200078e0208 */
[----:B------:R-:W-:Y:S01]  /*bd80*/  IABS R5, R11 ;  /* 0x0000000b00057213 */ /* 0x000fe20000000000 */
[----:B------:R-:W-:Y:S01]  /*bd90*/  @!P0 IMAD.IADD R6, R6, 0x1, -R7 ;  /* 0x0000000106068824 */ /* 0x000fe200078e0a07 */
[C---:B------:R-:W-:Y:S01]  /*bda0*/  ISETP.GT.U32.AND P1, PT, R7.reuse, R12, PT ;  /* 0x0000000c0700720c */ /* 0x040fe20003f24070 */
[----:B------:R-:W-:Y:S01]  /*bdb0*/  IMAD.MOV.U32 R13, RZ, RZ, R4 ;  /* 0x000000ffff0d7224 */ /* 0x000fe200078e0004 */
[----:B------:R-:W-:Y:S01]  /*bdc0*/  ISETP.GT.U32.AND P0, PT, R7, R8, PT ;  /* 0x000000080700720c */ /* 0x000fe20003f04070 */
[----:B------:R-:W-:-:S02]  /*bdd0*/  IMAD.MOV.U32 R4, RZ, RZ, R5 ;  /* 0x000000ffff047224 */ /* 0x000fc400078e0005 */
[----:B------:R-:W-:Y:S01]  /*bde0*/  @!P2 IMAD.MOV R13, RZ, RZ, -R13 ;  /* 0x000000ffff0da224 */ /* 0x000fe200078e0a0d */
[----:B------:R-:W-:Y:S01]  /*bdf0*/  ISETP.GT.U32.AND P2, PT, R7, R2, PT ;  /* 0x000000020700720c */ /* 0x000fe20003f44070 */
[----:B------:R-:W-:Y:S01]  /*be00*/  VIADD R10, R0, 0x3e ;  /* 0x0000003e000a7836 */ /* 0x000fe20000000000 */
[----:B------:R-:W2:Y:S01]  /*be10*/  I2F.RP R5, R16 ;  /* 0x0000001000057306 */ /* 0x000ea20000209400 */
[----:B0-----:R-:W-:Y:S01]  /*be20*/  IMAD.HI.U32 R17, R3, R4, RZ ;  /* 0x0000000403117227 */ /* 0x001fe200078e00ff */
[----:B------:R0:W-:Y:S03]  /*be30*/  STL [R1+0x13c], R13 ;  /* 0x00013c0d01007387 */ /* 0x0001e60000100800 */
[----:B------:R-:W-:Y:S01]  /*be40*/  @!P1 IMAD.IADD R12, R12, 0x1, -R7 ;  /* 0x000000010c0c9824 */ /* 0x000fe200078e0a07 */
[----:B------:R-:W-:Y:S01]  /*be50*/  ISETP.GE.AND P1, PT, R11, RZ, PT ;  /* 0x000000ff0b00720c */ /* 0x000fe20003f26270 */
[----:B------:R-:W-:-:S02]  /*be60*/  IMAD.MOV R17, RZ, RZ, -R17 ;  /* 0x000000ffff117224 */ /* 0x000fc400078e0a11 */
[----:B-1----:R-:W-:Y:S02]  /*be70*/  IMAD.MOV.U32 R15, RZ, RZ, R6 ;  /* 0x000000ffff0f7224 */ /* 0x002fe400078e0006 */
[----:B------:R-:W-:Y:S01]  /*be80*/  @!P0 IMAD.IADD R8, R8, 0x1, -R7 ;  /* 0x0000000108088824 */ /* 0x000fe200078e0a07 */
[----:B0-----:R-:W-:Y:S01]  /*be90*/  IABS R13, R10 ;  /* 0x0000000a000d7213 */ /* 0x001fe20000000000 */
[C---:B------:R-:W-:Y:S01]  /*bea0*/  IMAD R4, R7.reuse, R17, R4 ;  /* 0x0000001107047224 */ /* 0x040fe200078e0204 */
[----:B------:R-:W-:Y:S01]  /*beb0*/  ISETP.GE.AND P0, PT, R10, RZ, PT ;  /* 0x000000ff0a00720c */ /* 0x000fe20003f06270 */
[----:B------:R-:W-:Y:S01]  /*bec0*/  IMAD.MOV.U32 R18, RZ, RZ, R12 ;  /* 0x000000ffff127224 */ /* 0x000fe200078e000c */
[----:B--2---:R-:W0:Y:S01]  /*bed0*/  MUFU.RCP R5, R5 ;  /* 0x0000000500057308 */ /* 0x004e220000001000 */
[----:B------:R-:W-:Y:S01]  /*bee0*/  @!P3 IMAD.MOV R15, RZ, RZ, -R15 ;  /* 0x000000ffff0fb224 */ /* 0x000fe200078e0a0f */
[----:B------:R-:W-:Y:S01]  /*bef0*/  ISETP.GT.U32.AND P3, PT, R7, R8, PT ;  /* 0x000000080700720c */ /* 0x000fe20003f64070 */
[----:B------:R-:W-:-:S02]  /*bf00*/  @!P2 IMAD.IADD R2, R2, 0x1, -R7 ;  /* 0x000000010202a824 */ /* 0x000fc400078e0a07 */
[----:B------:R-:W-:-:S03]  /*bf10*/  IMAD.HI.U32 R12, R3, R13, RZ ;  /* 0x0000000d030c7227 */ /* 0x000fc600078e00ff */
[C---:B------:R-:W-:Y:S01]  /*bf20*/  ISETP.GT.U32.AND P2, PT, R7.reuse, R2, PT ;  /* 0x000000020700720c */ /* 0x040fe20003f44070 */
[----:B------:R-:W-:Y:S01]  /*bf30*/  @!P6 IMAD.MOV R18, RZ, RZ, -R18 ;  /* 0x000000ffff12e224 */ /* 0x000fe200078e0a12 */
[C---:B------:R-:W-:Y:S01]  /*bf40*/  ISETP.GT.U32.AND P6, PT, R7.reuse, R4, PT ;  /* 0x000000040700720c */ /* 0x040fe20003fc4070 */
[----:B------:R-:W-:Y:S02]  /*bf50*/  IMAD.MOV R12, RZ, RZ, -R12 ;  /* 0x000000ffff0c7224 */ /* 0x000fe400078e0a0c */
[----:B------:R-:W-:Y:S01]  /*bf60*/  VIADD R11, R0, 0x3c ;  /* 0x0000003c000b7836 */ /* 0x000fe20000000000 */
[----:B------:R-:W-:Y:S01]  /*bf70*/  STL [R1+0x128], R18 ;  /* 0x0001281201007387 */ /* 0x000fe20000100800 */
[C---:B------:R-:W-:Y:S02]  /*bf80*/  IMAD R6, R7.reuse, R12, R13 ;  /* 0x0000000c07067224 */ /* 0x040fe400078e020d */
[--C-:B------:R-:W-:Y:S01]  /*bf90*/  @!P3 IMAD.IADD R8, R8, 0x1, -R7.reuse ;  /* 0x000000010808b824 */ /* 0x100fe200078e0a07 */
[----:B------:R-:W-:Y:S01]  /*bfa0*/  IABS R9, R11 ;  /* 0x0000000b00097213 */ /* 0x000fe20000000000 */
[----:B------:R1:W-:Y:S01]  /*bfb0*/  STL [R1+0x124], R15 ;  /* 0x0001240f01007387 */ /* 0x0003e20000100800 */
[----:B------:R-:W-:Y:S01]  /*bfc0*/  ISETP.GT.U32.AND P3, PT, R7, R6, PT ;  /* 0x000000060700720c */ /* 0x000fe20003f64070 */
[--C-:B------:R-:W-:Y:S01]  /*bfd0*/  @!P2 IMAD.IADD R2, R2, 0x1, -R7.reuse ;  /* 0x000000010202a824 */ /* 0x100fe200078e0a07 */
[----:B------:R-:W-:Y:S01]  /*bfe0*/  ISETP.GE.AND P2, PT, R11, RZ, PT ;  /* 0x000000ff0b00720c */ /* 0x000fe20003f46270 */
[----:B------:R-:W-:-:S02]  /*bff0*/  @!P6 IMAD.IADD R4, R4, 0x1, -R7 ;  /* 0x000000010404e824 */ /* 0x000fc400078e0a07 */
[----:B------:R-:W-:Y:S02]  /*c000*/  VIADD R11, R0, 0x3a ;  /* 0x0000003a000b7836 */ /* 0x000fe40000000000 */
[----:B------:R-:W-:Y:S01]  /*c010*/  IMAD.HI.U32 R17, R3, R9, RZ ;  /* 0x0000000903117227 */ /* 0x000fe200078e00ff */
[----:B------:R-:W-:-:S03]  /*c020*/  ISETP.GT.U32.AND P6, PT, R7, R4, PT ;  /* 0x000000040700720c */ /* 0x000fc60003fc4070 */
[----:B-1----:R-:W-:Y:S02]  /*c030*/  IMAD.MOV.U32 R15, RZ, RZ, R2 ;  /* 0x000000ffff0f7224 */ /* 0x002fe400078e0002 */
[----:B------:R-:W-:Y:S02]  /*c040*/  IMAD.MOV R17, RZ, RZ, -R17 ;  /* 0x000000ffff117224 */ /* 0x000fe400078e0a11 */
[----:B------:R-:W-:Y:S01]  /*c050*/  @!P5 IMAD.MOV R15, RZ, RZ, -R15 ;  /* 0x000000ffff0fd224 */ /* 0x000fe200078e0a0f */
[----:B------:R-:W-:Y:S01]  /*c060*/  ISETP.GE.AND P5, PT, R11, RZ, PT ;  /* 0x000000ff0b00720c */ /* 0x000fe20003fa6270 */
[----:B------:R-:W-:Y:S01]  /*c070*/  @!P3 IMAD.IADD R6, R6, 0x1, -R7 ;  /* 0x000000010606b824 */ /* 0x000fe200078e0a07 */
[----:B------:R-:W-:Y:S01]  /*c080*/  IABS R11, R11 ;  /* 0x0000000b000b7213 */ /* 0x000fe20000000000 */
[----:B------:R-:W-:Y:S01]  /*c090*/  IMAD R2, R7, R17, R9 ;  /* 0x0000001107027224 */ /* 0x000fe200078e0209 */
[----:B------:R-:W-:Y:S01]  /*c0a0*/  STL [R1+0x118], R15 ;  /* 0x0001180f01007387 */ /* 0x000fe20000100800 */
[----:B0-----:R-:W-:Y:S01]  /*c0b0*/  VIADD R5, R5, 0xffffffe ;  /* 0x0ffffffe05057836 */ /* 0x001fe20000000000 */
[----:B------:R-:W-:Y:S01]  /*c0c0*/  ISETP.GT.U32.AND P3, PT, R7, R6, PT ;  /* 0x000000060700720c */ /* 0x000fe20003f64070 */
[----:B------:R-:W-:-:S02]  /*c0d0*/  IMAD.MOV.U32 R12, RZ, RZ, R8 ;  /* 0x000000ffff0c7224 */ /* 0x000fc400078e0008 */
[----:B------:R-:W-:Y:S02]  /*c0e0*/  IMAD.HI.U32 R8, R3, R11, RZ ;  /* 0x0000000b03087227 */ /* 0x000fe400078e00ff */
[----:B------:R-:W0:Y:S02]  /*c0f0*/  F2I.FTZ.U32.TRUNC.NTZ R5, R5 ;  /* 0x0000000500057305 */ /* 0x000e24000021f000 */
[----:B------:R-:W-:Y:S01]  /*c100*/  @!P6 IMAD.IADD R4, R4, 0x1, -R7 ;  /* 0x000000010404e824 */ /* 0x000fe200078e0a07 */
[C---:B------:R-:W-:Y:S01]  /*c110*/  ISETP.GT.U32.AND P6, PT, R7.reuse, R2, PT ;  /* 0x000000020700720c */ /* 0x040fe20003fc4070 */
[----:B------:R-:W-:Y:S02]  /*c120*/  IMAD.MOV R8, RZ, RZ, -R8 ;  /* 0x000000ffff087224 */ /* 0x000fe400078e0a08 */
[----:B------:R-:W-:Y:S02]  /*c130*/  @!P4 IMAD.MOV R12, RZ, RZ, -R12 ;  /* 0x000000ffff0cc224 */ /* 0x000fe400078e0a0c */
[----:B------:R-:W-:-:S02]  /*c140*/  IMAD R11, R7, R8, R11 ;  /* 0x00000008070b7224 */ /* 0x000fc400078e020b */
[--C-:B------:R-:W-:Y:S01]  /*c150*/  @!P3 IMAD.IADD R6, R6, 0x1, -R7.reuse ;  /* 0x000000010606b824 */ /* 0x100fe200078e0a07 */
[----:B------:R1:W-:Y:S01]  /*c160*/  STL [R1+0xfc], R12 ;  /* 0x0000fc0c01007387 */ /* 0x0003e20000100800 */
[C---:B------:R-:W-:Y:S01]  /*c170*/  VIADD R9, R0.reuse, 0x38 ;  /* 0x0000003800097836 */ /* 0x040fe20000000000 */
[----:B------:R-:W-:Y:S01]  /*c180*/  ISETP.GT.U32.AND P3, PT, R7, R11, PT ;  /* 0x0000000b0700720c */ /* 0x000fe20003f64070 */
[----:B------:R-:W-:Y:S02]  /*c190*/  VIADD R10, R0, 0x36 ;  /* 0x00000036000a7836 */ /* 0x000fe40000000000 */
[----:B------:R-:W-:Y:S01]  /*c1a0*/  @!P6 IMAD.IADD R2, R2, 0x1, -R7 ;  /* 0x000000010202e824 */ /* 0x000fe200078e0a07 */
[----:B------:R-:W-:Y:S01]  /*c1b0*/  ISETP.GE.AND P4, PT, R9, RZ, PT ;  /* 0x000000ff0900720c */ /* 0x000fe20003f86270 */
[----:B------:R-:W-:Y:S01]  /*c1c0*/  VIADD R13, R0, 0x2c ;  /* 0x0000002c000d7836 */ /* 0x000fe20000000000 */
[----:B------:R-:W-:Y:S01]  /*c1d0*/  IABS R9, R9 ;  /* 0x0000000900097213 */ /* 0x000fe20000000000 */
[----:B-1----:R-:W-:Y:S01]  /*c1e0*/  IMAD.MOV.U32 R12, RZ, RZ, R4 ;  /* 0x000000ffff0c7224 */ /* 0x002fe200078e0004 */
[----:B------:R-:W-:Y:S01]  /*c1f0*/  ISETP.GT.U32.AND P6, PT, R7, R2, PT ;  /* 0x000000020700720c */ /* 0x000fe20003fc4070 */
[----:B0-----:R-:W-:Y:S01]  /*c200*/  IMAD.MOV R4, RZ, RZ, -R5 ;  /* 0x000000ffff047224 */ /* 0x001fe200078e0a05 */
[----:B------:R-:W-:Y:S01]  /*c210*/  IABS R22, R10 ;  /* 0x0000000a00167213 */ /* 0x000fe20000000000 */
[----:B------:R-:W-:Y:S01]  /*c220*/  @!P1 IMAD.MOV R12, RZ, RZ, -R12 ;  /* 0x000000ffff0c9224 */ /* 0x000fe200078e0a0c */
[----:B------:R-:W-:Y:S01]  /*c230*/  ISETP.GE.AND P1, PT, R10, RZ, PT ;  /* 0x000000ff0a00720c */ /* 0x000fe20003f26270 */
[----:B------:R-:W-:-:S02]  /*c240*/  IMAD.MOV.U32 R21, RZ, RZ, R4 ;  /* 0x000000ffff157224 */ /* 0x000fc400078e0004 */
[----:B------:R-:W-:Y:S01]  /*c250*/  IMAD.HI.U32 R10, R3, R9, RZ ;  /* 0x00000009030a7227 */ /* 0x000fe200078e00ff */
[----:B------:R0:W-:Y:S03]  /*c260*/  STL [R1+0x110], R12 ;  /* 0x0001100c01007387 */ /* 0x0001e60000100800 */
[----:B------:R-:W-:Y:S02]  /*c270*/  @!P3 IMAD.IADD R11, R11, 0x1, -R7 ;  /* 0x000000010b0bb824 */ /* 0x000fe400078e0a07 */
[----:B------:R-:W-:Y:S02]  /*c280*/  IMAD.MOV.U32 R4, RZ, RZ, RZ ;  /* 0x000000ffff047224 */ /* 0x000fe400078e00ff */
[----:B------:R-:W-:Y:S01]  /*c290*/  IMAD R21, R21, R16, RZ ;  /* 0x0000001015157224 */ /* 0x000fe200078e02ff */
[----:B------:R-:W-:Y:S01]  /*c2a0*/  ISETP.GT.U32.AND P3, PT, R7, R11, PT ;  /* 0x0000000b0700720c */ /* 0x000fe20003f64070 */
[----:B------:R-:W-:-:S02]  /*c2b0*/  IMAD.MOV R10, RZ, RZ, -R10 ;  /* 0x000000ffff0a7224 */ /* 0x000fc400078e0a0a */
[----:B------:R-:W-:-:S04]  /*c2c0*/  IMAD.HI.U32 R21, R5, R21, R4 ;  /* 0x0000001505157227 */ /* 0x000fc800078e0004 */
[----:B------:R-:W-:Y:S01]  /*c2d0*/  IMAD R5, R7, R10, R9 ;  /* 0x0000000a07057224 */ /* 0x000fe200078e0209 */
[----:B------:R-:W-:Y:S01]  /*c2e0*/  IABS R10, R20 ;  /* 0x00000014000a7213 */ /* 0x000fe20000000000 */
[----:B------:R-:W-:Y:S02]  /*c2f0*/  VIADD R9, R0, 0x30 ;  /* 0x0000003000097836 */ /* 0x000fe40000000000 */
[--C-:B------:R-:W-:Y:S02]  /*c300*/  @!P6 IMAD.IADD R2, R2, 0x1, -R7.reuse ;  /* 0x000000010202e824 */ /* 0x100fe400078e0a07 */
[----:B------:R-:W-:Y:S01]  /*c310*/  @!P3 IMAD.IADD R11, R11, 0x1, -R7 ;  /* 0x000000010b0bb824 */ /* 0x000fe200078e0a07 */
[----:B------:R-:W-:Y:S01]  /*c320*/  ISETP.GT.U32.AND P3, PT, R7, R5, PT ;  /* 0x000000050700720c */ /* 0x000fe20003f64070 */
[----:B------:R-:W-:Y:S01]  /*c330*/  @!P2 IMAD.MOV R2, RZ, RZ, -R2 ;  /* 0x000000ffff02a224 */ /* 0x000fe200078e0a02 */
[----:B------:R-:W-:Y:S01]  /*c340*/  ISETP.GE.AND P2, PT, R9, RZ, PT ;  /* 0x000000ff0900720c */ /* 0x000fe20003f46270 */
[----:B------:R-:W-:Y:S01]  /*c350*/  IMAD.MOV.U32 R15, RZ, RZ, R11 ;  /* 0x000000ffff0f7224 */ /* 0x000fe200078e000b */
[----:B------:R-:W-:Y:S01]  /*c360*/  IABS R9, R9 ;  /* 0x0000000900097213 */ /* 0x000fe20000000000 */
[----:B0-----:R-:W-:-:S02]  /*c370*/  IMAD.MOV.U32 R12, RZ, RZ, R6 ;  /* 0x000000ffff0c7224 */ /* 0x001fc400078e0006 */
[----:B------:R-:W-:Y:S02]  /*c380*/  @!P5 IMAD.MOV R15, RZ, RZ, -R15 ;  /* 0x000000ffff0fd224 */ /* 0x000fe400078e0a0f */
[----:B------:R-:W-:-:S04]  /*c390*/  IMAD.HI.U32 R18, R3, R9, RZ ;  /* 0x0000000903127227 */ /* 0x000fc800078e00ff */
[----:B------:R-:W-:Y:S02]  /*c3a0*/  IMAD.MOV R11, RZ, RZ, -R18 ;  /* 0x000000ffff0b7224 */ /* 0x000fe400078e0a12 */
[----:B------:R-:W-:Y:S02]  /*c3b0*/  @!P0 IMAD.MOV R12, RZ, RZ, -R12 ;  /* 0x000000ffff0c8224 */ /* 0x000fe400078e0a0c */
[----:B------:R-:W-:Y:S01]  /*c3c0*/  IMAD R9, R7, R11, R9 ;  /* 0x0000000b07097224 */ /* 0x000fe200078e0209 */
[----:B------:R-:W-:Y:S01]  /*c3d0*/  IABS R11, R19 ;  /* 0x00000013000b7213 */ /* 0x000fe20000000000 */
[C---:B------:R-:W-:Y:S01]  /*c3e0*/  IMAD.HI.U32 R8, R3.reuse, R22, RZ ;  /* 0x0000001603087227 */ /* 0x040fe200078e00ff */
[----:B------:R0:W-:Y:S03]  /*c3f0*/  STL [R1+0xf4], R12 ;  /* 0x0000f40c01007387 */ /* 0x0001e60000100800 */
[----:B------:R-:W-:Y:S01]  /*c400*/  IMAD.HI.U32 R28, R3, R11, RZ ;  /* 0x0000000b031c7227 */ /* 0x000fe200078e00ff */
[----:B------:R-:W-:Y:S03]  /*c410*/  STL [R1+0xf0], R2 ;  /* 0x0000f00201007387 */ /* 0x000fe60000100800 */
[----:B------:R-:W-:Y:S01]  /*c420*/  IMAD.MOV R28, RZ, RZ, -R28 ;  /* 0x000000ffff1c7224 */ /* 0x000fe200078e0a1c */
[----:B------:R1:W-:Y:S01]  /*c430*/  STL [R1+0xe0], R15 ;  /* 0x0000e00f01007387 */ /* 0x0003e20000100800 */
[----:B------:R-:W-:Y:S01]  /*c440*/  IMAD.MOV R8, RZ, RZ, -R8 ;  /* 0x000000ffff087224 */ /* 0x000fe200078e0a08 */
[----:B0-----:R-:W-:Y:S01]  /*c450*/  IABS R12, R13 ;  /* 0x0000000d000c7213 */ /* 0x001fe20000000000 */
[----:B------:R-:W-:-:S02]  /*c460*/  IMAD R11, R7, R28, R11 ;  /* 0x0000001c070b7224 */ /* 0x000fc400078e020b */
[----:B------:R-:W2:Y:S01]  /*c470*/  LDL R28, [R1+0xdfc] ;  /* 0x000dfc00011c7983 */ /* 0x000ea20000100800 */
[----:B------:R-:W-:Y:S02]  /*c480*/  IMAD R22, R7, R8, R22 ;  /* 0x0000000807167224 */ /* 0x000fe400078e0216 */
[C---:B------:R-:W-:Y:S02]  /*c490*/  VIADD R4, R0.reuse, 0x34 ;  /* 0x0000003400047836 */ /* 0x040fe40000000000 */
[----:B------:R-:W-:Y:S01]  /*c4a0*/  @!P3 IMAD.IADD R5, R5, 0x1, -R7 ;  /* 0x000000010505b824 */ /* 0x000fe200078e0a07 */
[C---:B------:R-:W-:Y:S01]  /*c4b0*/  ISETP.GT.U32.AND P5, PT, R7.reuse, R22, PT ;  /* 0x000000160700720c */ /* 0x040fe20003fa4070 */
[C---:B------:R-:W-:Y:S01]  /*c4c0*/  VIADD R8, R0.reuse, 0x32 ;  /* 0x0000003200087836 */ /* 0x040fe20000000000 */
[----:B------:R-:W-:Y:S01]  /*c4d0*/  IABS R6, R4 ;  /* 0x0000000400067213 */ /* 0x000fe20000000000 */
[C---:B-1----:R-:W-:Y:S01]  /*c4e0*/  VIADD R15, R0.reuse, 0x26 ;  /* 0x00000026000f7836 */ /* 0x042fe20000000000 */
[----:B------:R-:W-:Y:S01]  /*c4f0*/  ISETP.GT.U32.AND P3, PT, R7, R5, PT ;  /* 0x000000050700720c */ /* 0x000fe20003f64070 */
[----:B------:R-:W-:Y:S01]  /*c500*/  VIADD R18, R0, 0x24 ;  /* 0x0000002400127836 */ /* 0x000fe20000000000 */
[----:B------:R-:W-:Y:S01]  /*c510*/  ISETP.GE.AND P0, PT, R8, RZ, PT ;  /* 0x000000ff0800720c */ /* 0x000fe20003f06270 */
[----:B------:R-:W-:Y:S01]  /*c520*/  IMAD.HI.U32 R2, R3, R6, RZ ;  /* 0x0000000603027227 */ /* 0x000fe200078e00ff */
[----:B------:R-:W-:-:S02]  /*c530*/  IABS R8, R8 ;  /* 0x0000000800087213 */ /* 0x000fc40000000000 */
[----:B------:R-:W-:Y:S01]  /*c540*/  ISETP.GE.AND P6, PT, R4, RZ, PT ;  /* 0x000000ff0400720c */ /* 0x000fe20003fc6270 */
[----:B------:R-:W-:Y:S01]  /*c550*/  IMAD.MOV R2, RZ, RZ, -R2 ;  /* 0x000000ffff027224 */ /* 0x000fe200078e0a02 */
[----:B------:R-:W-:Y:S01]  /*c560*/  IABS R24, R18 ;  /* 0x0000001200187213 */ /* 0x000fe20000000000 */
[----:B------:R-:W-:Y:S02]  /*c570*/  @!P5 IMAD.IADD R22, R22, 0x1, -R7 ;  /* 0x000000011616d824 */ /* 0x000fe400078e0a07 */
[----:B------:R-:W-:Y:S02]  /*c580*/  IMAD R6, R7, R2, R6 ;  /* 0x0000000207067224 */ /* 0x000fe400078e0206 */
[----:B------:R-:W-:Y:S01]  /*c590*/  IMAD.HI.U32 R17, R3, R8, RZ ;  /* 0x0000000803117227 */ /* 0x000fe200078e00ff */
[----:B------:R-:W-:-:S03]  /*c5a0*/  ISETP.GT.U32.AND P5, PT, R7, R22, PT ;  /* 0x000000160700720c */ /* 0x000fc60003fa4070 */
[----:B------:R-:W-:Y:S01]  /*c5b0*/  @!P3 IMAD.IADD R5, R5, 0x1, -R7 ;  /* 0x000000010505b824 */ /* 0x000fe200078e0a07 */
[----:B------:R-:W-:Y:S01]  /*c5c0*/  ISETP.GT.U32.AND P3, PT, R7, R6, PT ;  /* 0x000000060700720c */ /* 0x000fe20003f64070 */
[----:B------:R-:W-:Y:S02]  /*c5d0*/  IMAD.MOV R17, RZ, RZ, -R17 ;  /* 0x000000ffff117224 */ /* 0x000fe400078e0a11 */
[----:B------:R-:W-:-:S04]  /*c5e0*/  IMAD.HI.U32 R4, R3, R10, RZ ;  /* 0x0000000a03047227 */ /* 0x000fc800078e00ff */
[C---:B------:R-:W-:Y:S02]  /*c5f0*/  IMAD R8, R7.reuse, R17, R8 ;  /* 0x0000001107087224 */ /* 0x040fe400078e0208 */
[--C-:B------:R-:W-:Y:S02]  /*c600*/  @!P5 IMAD.IADD R22, R22, 0x1, -R7.reuse ;  /* 0x000000011616d824 */ /* 0x100fe400078e0a07 */
[----:B------:R-:W-:Y:S01]  /*c610*/  IMAD.MOV R4, RZ, RZ, -R4 ;  /* 0x000000ffff047224 */ /* 0x000fe200078e0a04 */
[C---:B------:R-:W-:Y:S01]  /*c620*/  ISETP.GT.U32.AND P5, PT, R7.reuse, R8, PT ;  /* 0x000000080700720c */ /* 0x040fe20003fa4070 */
[----:B------:R-:W-:Y:S01]  /*c630*/  @!P3 IMAD.IADD R6, R6, 0x1, -R7 ;  /* 0x000000010606b824 */ /* 0x000fe200078e0a07 */
[----:B------:R-:W-:Y:S01]  /*c640*/  ISETP.GT.U32.AND P3, PT, R7, R9, PT ;  /* 0x000000090700720c */ /* 0x000fe20003f64070 */
[----:B------:R-:W-:-:S04]  /*c650*/  IMAD.HI.U32 R2, R3, R12, RZ ;  /* 0x0000000c03027227 */ /* 0x000fc800078e00ff */
[C---:B------:R-:W-:Y:S01]  /*c660*/  IMAD R10, R7.reuse, R4, R10 ;  /* 0x00000004070a7224 */ /* 0x040fe200078e020a */
[----:B------:R-:W-:Y:S01]  /*c670*/  IABS R4, R15 ;  /* 0x0000000f00047213 */ /* 0x000fe20000000000 */
[----:B------:R-:W-:Y:S02]  /*c680*/  IMAD.MOV.U32 R15, RZ, RZ, R5 ;  /* 0x000000ffff0f7224 */ /* 0x000fe400078e0005 */
[----:B------:R-:W-:Y:S02]  /*c690*/  IMAD.MOV R2, RZ, RZ, -R2 ;  /* 0x000000ffff027224 */ /* 0x000fe400078e0a02 */
[----:B------:R-:W-:Y:S02]  /*c6a0*/  VIADD R17, R0, 0x28 ;  /* 0x0000002800117836 */ /* 0x000fe40000000000 */
[----:B------:R-:W-:Y:S01]  /*c6b0*/  @!P5 IMAD.IADD R8, R8, 0x1, -R7 ;  /* 0x000000010808d824 */ /* 0x000fe200078e0a07 */
[----:B------:R-:W-:Y:S01]  /*c6c0*/  ISETP.GT.U32.AND P5, PT, R7, R6, PT ;  /* 0x000000060700720c */ /* 0x000fe20003fa4070 */
[----:B------:R-:W-:-:S02]  /*c6d0*/  @!P4 IMAD.MOV R15, RZ, RZ, -R15 ;  /* 0x000000ffff0fc224 */ /* 0x000fc400078e0a0f */
[----:B------:R-:W-:Y:S01]  /*c6e0*/  IMAD R12, R7, R2, R12 ;  /* 0x00000002070c7224 */ /* 0x000fe200078e020c */
[----:B------:R-:W-:Y:S01]  /*c6f0*/  IABS R2, R17 ;  /* 0x0000001100027213 */ /* 0x000fe20000000000 */
[----:B------:R-:W-:Y:S01]  /*c700*/  @!P3 IMAD.IADD R9, R9, 0x1, -R7 ;  /* 0x000000010909b824 */ /* 0x000fe200078e0a07 */
[----:B------:R-:W-:Y:S01]  /*c710*/  ISETP.GT.U32.AND P4, PT, R7, R8, PT ;  /* 0x000000080700720c */ /* 0x000fe20003f84070 */
[----:B------:R0:W-:Y:S01]  /*c720*/  STL [R1+0x9c], R15 ;  /* 0x00009c0f01007387 */ /* 0x0001e20000100800 */
[----:B------:R-:W-:Y:S02]  /*c730*/  IMAD.HI.U32 R26, R3, R4, RZ ;  /* 0x00000004031a7227 */ /* 0x000fe400078e00ff */
[----:B------:R-:W-:Y:S02]  /*c740*/  ISETP.GT.U32.AND P3, PT, R7, R9, PT ;  /* 0x000000090700720c */ /* 0x000fe40003f64070 */
[----:B------:R-:W-:-:S04]  /*c750*/  IMAD.HI.U32 R27, R3, R2, RZ ;  /* 0x00000002031b7227 */ /* 0x000fc800078e00ff */
[----:B------:R-:W-:Y:S02]  /*c760*/  IMAD.MOV R27, RZ, RZ, -R27 ;  /* 0x000000ffff1b7224 */ /* 0x000fe400078e0a1b */
[----:B0-----:R-:W-:Y:S02]  /*c770*/  IMAD.MOV.U32 R15, RZ, RZ, R22 ;  /* 0x000000ffff0f7224 */ /* 0x001fe400078e0016 */
[----:B------:R-:W-:Y:S02]  /*c780*/  @!P5 IMAD.IADD R6, R6, 0x1, -R7 ;  /* 0x000000010606d824 */ /* 0x000fe400078e0a07 */
[----:B------:R-:W-:Y:S01]  /*c790*/  @!P1 IMAD.MOV R15, RZ, RZ, -R15 ;  /* 0x000000ffff0f9224 */ /* 0x000fe200078e0a0f */
[C---:B------:R-:W-:Y:S01]  /*c7a0*/  ISETP.GT.U32.AND P1, PT, R7.reuse, R10, PT ;  /* 0x0000000a0700720c */ /* 0x040fe20003f24070 */
[C---:B------:R-:W-:Y:S01]  /*c7b0*/  IMAD R2, R7.reuse, R27, R2 ;  /* 0x0000001b07027224 */ /* 0x040fe200078e0202 */
[C---:B------:R-:W-:Y:S01]  /*c7c0*/  ISETP.GT.U32.AND P5, PT, R7.reuse, R12, PT ;  /* 0x0000000c0700720c */ /* 0x040fe20003fa4070 */
[----:B------:R-:W-:Y:S01]  /*c7d0*/  @!P4 IMAD.IADD R8, R8, 0x1, -R7 ;  /* 0x000000010808c824 */ /* 0x000fe200078e0a07 */
[----:B------:R-:W-:Y:S01]  /*c7e0*/  ISETP.GT.U32.AND P4, PT, R7, R11, PT ;  /* 0x0000000b0700720c */ /* 0x000fe20003f84070 */
[----:B------:R-:W-:-:S02]  /*c7f0*/  IMAD.MOV R26, RZ, RZ, -R26 ;  /* 0x000000ffff1a7224 */ /* 0x000fc400078e0a1a */
[--C-:B------:R-:W-:Y:S01]  /*c800*/  @!P3 IMAD.IADD R9, R9, 0x1, -R7.reuse ;  /* 0x000000010909b824 */ /* 0x100fe200078e0a07 */
[C---:B------:R-:W-:Y:S01]  /*c810*/  ISETP.GT.U32.AND P3, PT, R7.reuse, R2, PT ;  /* 0x000000020700720c */ /* 0x040fe20003f64070 */
[----:B------:R-:W-:Y:S02]  /*c820*/  IMAD R4, R7, R26, R4 ;  /* 0x0000001a07047224 */ /* 0x000fe400078e0204 */
[----:B------:R-:W-:Y:S01]  /*c830*/  IMAD.HI.U32 R26, R3, R23, RZ ;  /* 0x00000017031a7227 */ /* 0x000fe200078e00ff */
[----:B------:R0:W-:Y:S03]  /*c840*/  STL [R1+0x98], R15 ;  /* 0x0000980f01007387 */ /* 0x0001e60000100800 */
[----:B------:R-:W-:Y:S02]  /*c850*/  @!P1 IMAD.IADD R10, R10, 0x1, -R7 ;  /* 0x000000010a0a9824 */ /* 0x000fe400078e0a07 */
[----:B------:R-:W-:-:S02]  /*c860*/  IMAD.MOV R26, RZ, RZ, -R26 ;  /* 0x000000ffff1a7224 */ /* 0x000fc400078e0a1a */
[----:B------:R-:W-:-:S04]  /*c870*/  IMAD.HI.U32 R25, R3, R24, RZ ;  /* 0x0000001803197227 */ /* 0x000fc800078e00ff */
[----:B0-----:R-:W-:Y:S02]  /*c880*/  VIADD R15, R0, 0x20 ;  /* 0x00000020000f7836 */ /* 0x001fe40000000000 */
[----:B------:R-:W-:Y:S01]  /*c890*/  @!P5 IMAD.IADD R12, R12, 0x1, -R7 ;  /* 0x000000010c0cd824 */ /* 0x000fe200078e0a07 */
[C---:B------:R-:W-:Y:S01]  /*c8a0*/  ISETP.GT.U32.AND P5, PT, R7.reuse, R10, PT ;  /* 0x0000000a0700720c */ /* 0x040fe20003fa4070 */
[----:B------:R-:W-:Y:S01]  /*c8b0*/  IMAD R23, R7, R26, R23 ;  /* 0x0000001a07177224 */ /* 0x000fe200078e0217 */
[----:B------:R-:W-:Y:S01]  /*c8c0*/  IABS R26, R15 ;  /* 0x0000000f001a7213 */ /* 0x000fe20000000000 */
[----:B------:R-:W-:Y:S02]  /*c8d0*/  @!P4 IMAD.IADD R11, R11, 0x1, -R7 ;  /* 0x000000010b0bc824 */ /* 0x000fe400078e0a07 */
[----:B------:R-:W-:Y:S01]  /*c8e0*/  IMAD.MOV R25, RZ, RZ, -R25 ;  /* 0x000000ffff197224 */ /* 0x000fe200078e0a19 */
[C---:B------:R-:W-:Y:S01]  /*c8f0*/  ISETP.GT.U32.AND P1, PT, R7.reuse, R4, PT ;  /* 0x000000040700720c */ /* 0x040fe20003f24070 */
[----:B------:R-:W-:Y:S01]  /*c900*/  @!P3 IMAD.IADD R2, R2, 0x1, -R7 ;  /* 0x000000010202b824 */ /* 0x000fe200078e0a07 */
[C---:B------:R-:W-:Y:S01]  /*c910*/  ISETP.GT.U32.AND P3, PT, R7.reuse, R11, PT ;  /* 0x0000000b0700720c */ /* 0x040fe20003f64070 */
[----:B------:R-:W-:-:S02]  /*c920*/  IMAD R5, R7, R25, R24 ;  /* 0x0000001907057224 */ /* 0x000fc400078e0218 */
[----:B------:R-:W-:-:S04]  /*c930*/  IMAD.HI.U32 R25, R3, R26, RZ ;  /* 0x0000001a03197227 */ /* 0x000fc800078e00ff */
[----:B------:R-:W-:Y:S02]  /*c940*/  @!P6 IMAD.MOV R6, RZ, RZ, -R6 ;  /* 0x000000ffff06e224 */ /* 0x000fe400078e0a06 */
[----:B------:R-:W-:Y:S01]  /*c950*/  IMAD.MOV R25, RZ, RZ, -R25 ;  /* 0x000000ffff197224 */ /* 0x000fe200078e0a19 */
[C---:B------:R-:W-:Y:S01]  /*c960*/  ISETP.GT.U32.AND P4, PT, R7.reuse, R12, PT ;  /* 0x0000000c0700720c */ /* 0x040fe20003f84070 */
[--C-:B------:R-:W-:Y:S01]  /*c970*/  @!P5 IMAD.IADD R10, R10, 0x1, -R7.reuse ;  /* 0x000000010a0ad824 */ /* 0x100fe200078e0a07 */
[----:B------:R0:W-:Y:S01]  /*c980*/  STL [R1+0x4], R6 ;  /* 0x0000040601007387 */ /* 0x0001e20000100800 */
[----:B------:R-:W-:Y:S01]  /*c990*/  ISETP.GT.U32.AND P5, PT, R7, R5, PT ;  /* 0x000000050700720c */ /* 0x000fe20003fa4070 */
[--C-:B------:R-:W-:Y:S02]  /*c9a0*/  @!P1 IMAD.IADD R4, R4, 0x1, -R7.reuse ;  /* 0x0000000104049824 */ /* 0x100fe400078e0a07 */
[----:B------:R-:W-:Y:S02]  /*c9b0*/  @!P3 IMAD.IADD R11, R11, 0x1, -R7 ;  /* 0x000000010b0bb824 */ /* 0x000fe400078e0a07 */
[C---:B0-----:R-:W-:Y:S01]  /*c9c0*/  IMAD R6, R7.reuse, R25, R26 ;  /* 0x0000001907067224 */ /* 0x041fe200078e021a */
[----:B------:R-:W-:-:S04]  /*c9d0*/  ISETP.GT.U32.AND P1, PT, R7, R4, PT ;  /* 0x000000040700720c */ /* 0x000fc80003f24070 */
[C---:B------:R-:W-:Y:S01]  /*c9e0*/  ISETP.GT.U32.AND P3, PT, R7.reuse, R6, PT ;  /* 0x000000060700720c */ /* 0x040fe20003f64070 */
[--C-:B------:R-:W-:Y:S01]  /*c9f0*/  @!P4 IMAD.IADD R12, R12, 0x1, -R7.reuse ;  /* 0x000000010c0cc824 */ /* 0x100fe200078e0a07 */
[----:B------:R-:W-:Y:S01]  /*ca00*/  ISETP.GT.U32.AND P4, PT, R7, R23, PT ;  /* 0x000000170700720c */ /* 0x000fe20003f84070 */
[----:B------:R-:W-:Y:S01]  /*ca10*/  @!P5 IMAD.IADD R5, R5, 0x1, -R7 ;  /* 0x000000010505d824 */ /* 0x000fe200078e0a07 */
[----:B------:R-:W-:-:S05]  /*ca20*/  ISETP.GE.AND P5, PT, R13, RZ, PT ;  /* 0x000000ff0d00720c */ /* 0x000fca0003fa6270 */
[----:B------:R-:W-:-:S04]  /*ca30*/  @!P1 IMAD.IADD R4, R4, 0x1, -R7 ;  /* 0x0000000104049824 */ /* 0x000fc800078e0a07 */
[--C-:B------:R-:W-:Y:S01]  /*ca40*/  @!P3 IMAD.IADD R6, R6, 0x1, -R7.reuse ;  /* 0x000000010606b824 */ /* 0x100fe200078e0a07 */
[----:B------:R-:W-:Y:S01]  /*ca50*/  ISETP.GE.AND P1, PT, R20, RZ, PT ;  /* 0x000000ff1400720c */ /* 0x000fe20003f26270 */
[----:B------:R-:W-:Y:S02]  /*ca60*/  VIADD R20, R0, 0x1e ;  /* 0x0000001e00147836 */ /* 0x000fe40000000000 */
[----:B------:R-:W-:Y:S01]  /*ca70*/  @!P4 IMAD.IADD R23, R23, 0x1, -R7 ;  /* 0x000000011717c824 */ /* 0x000fe200078e0a07 */
[----:B------:R-:W-:Y:S02]  /*ca80*/  ISETP.GE.AND P4, PT, R19, RZ, PT ;  /* 0x000000ff1300720c */ /* 0x000fe40003f86270 */
[----:B------:R-:W-:Y:S02]  /*ca90*/  IABS R19, R20 ;  /* 0x0000001400137213 */ /* 0x000fe40000000000 */
[----:B------:R-:W-:Y:S01]  /*caa0*/  IABS R24, R0 ;  /* 0x0000000000187213 */ /* 0x000fe20000000000 */
[----:B------:R-:W-:Y:S01]  /*cab0*/  @!P0 IMAD.MOV R8, RZ, RZ, -R8 ;  /* 0x000000ffff088224 */ /* 0x000fe200078e0a08 */
[C---:B------:R-:W-:Y:S01]  /*cac0*/  ISETP.GT.U32.AND P6, PT, R7.reuse, R2, PT ;  /* 0x000000020700720c */ /* 0x040fe20003fc4070 */
[----:B------:R-:W-:Y:S01]  /*cad0*/  @!P5 IMAD.MOV R12, RZ, RZ, -R12 ;  /* 0x000000ffff0cd224 */ /* 0x000fe200078e0a0c */
[----:B------:R-:W-:-:S02]  /*cae0*/  ISETP.GT.U32.AND P0, PT, R7, R5, PT ;  /* 0x000000050700720c */ /* 0x000fc40003f04070 */
[----:B------:R-:W-:Y:S01]  /*caf0*/  ISETP.GE.AND P5, PT, R17, RZ, PT ;  /* 0x000000ff1100720c */ /* 0x000fe20003fa6270 */
[----:B------:R-:W-:-:S04]  /*cb00*/  IMAD.HI.U32 R17, R3, R19, RZ ;  /* 0x0000001303117227 */ /* 0x000fc800078e00ff */
[----:B------:R-:W-:-:S04]  /*cb10*/  IMAD.HI.U32 R27, R3, R24, RZ ;  /* 0x00000018031b7227 */ /* 0x000fc800078e00ff */
[----:B------:R-:W-:Y:S01]  /*cb20*/  @!P2 IMAD.MOV R9, RZ, RZ, -R9 ;  /* 0x000000ffff09a224 */ /* 0x000fe200078e0a09 */
[C---:B------:R-:W-:Y:S01]  /*cb30*/  ISETP.GT.U32.AND P2, PT, R7.reuse, R23, PT ;  /* 0x000000170700720c */ /* 0x040fe20003f44070 */
[----:B------:R-:W-:Y:S02]  /*cb40*/  IMAD.MOV R17, RZ, RZ, -R17 ;  /* 0x000000ffff117224 */ /* 0x000fe400078e0a11 */
[----:B------:R-:W-:Y:S02]  /*cb50*/  IMAD.MOV R27, RZ, RZ, -R27 ;  /* 0x000000ffff1b7224 */ /* 0x000fe400078e0a1b */
[----:B------:R-:W-:Y:S02]  /*cb60*/  VIADD R26, R0, 0x26 ;  /* 0x00000026001a7836 */ /* 0x000fe40000000000 */
[C---:B------:R-:W-:Y:S02]  /*cb70*/  IMAD R25, R7.reuse, R17, R19 ;  /* 0x0000001107197224 */ /* 0x040fe400078e0213 */
[----:B------:R-:W-:-:S02]  /*cb80*/  IMAD R24, R7, R27, R24 ;  /* 0x0000001b07187224 */ /* 0x000fc400078e0218 */
[----:B------:R-:W-:Y:S02]  /*cb90*/  VIADD R17, R0, 0x1c ;  /* 0x0000001c00117836 */ /* 0x000fe40000000000 */
[--C-:B------:R-:W-:Y:S02]  /*cba0*/  @!P6 IMAD.IADD R2, R2, 0x1, -R7.reuse ;  /* 0x000000010202e824 */ /* 0x100fe400078e0a07 */
[----:B------:R-:W-:Y:S01]  /*cbb0*/  @!P0 IMAD.IADD R5, R5, 0x1, -R7 ;  /* 0x0000000105058824 */ /* 0x000fe200078e0a07 */
[----:B------:R-:W-:Y:S01]  /*cbc0*/  ISETP.GE.AND P0, PT, R26, RZ, PT ;  /* 0x000000ff1a00720c */ /* 0x000fe20003f06270 */
[----:B------:R-:W-:Y:S01]  /*cbd0*/  @!P1 IMAD.MOV R10, RZ, RZ, -R10 ;  /* 0x000000ffff0a9224 */ /* 0x000fe200078e0a0a */
[----:B------:R-:W-:Y:S01]  /*cbe0*/  ISETP.GT.U32.AND P6, PT, R7, R24, PT ;  /* 0x000000180700720c */ /* 0x000fe20003fc4070 */
[----:B------:R-:W-:Y:S01]  /*cbf0*/  @!P4 IMAD.MOV R11, RZ, RZ, -R11 ;  /* 0x000000ffff0bc224 */ /* 0x000fe200078e0a0b */
[----:B------:R-:W-:Y:S01]  /*cc00*/  IABS R26, R17 ;  /* 0x00000011001a7213 */ /* 0x000fe20000000000 */
[----:B------:R-:W-:Y:S01]  /*cc10*/  STL [R1+0xedc], R8 ;  /* 0x000edc0801007387 */ /* 0x000fe20000100800 */
[----:B------:R-:W-:-:S02]  /*cc20*/  @!P5 IMAD.MOV R2, RZ, RZ, -R2 ;  /* 0x000000ffff02d224 */ /* 0x000fc400078e0a02 */
[----:B------:R-:W-:Y:S01]  /*cc30*/  @!P2 IMAD.IADD R23, R23, 0x1, -R7 ;  /* 0x000000011717a824 */ /* 0x000fe200078e0a07 */
[----:B------:R-:W-:Y:S01]  /*cc40*/  STL [R1+0xee0], R9 ;  /* 0x000ee00901007387 */ /* 0x000fe20000100800 */
[----:B------:R-:W-:-:S03]  /*cc50*/  ISETP.GE.AND P2, PT, R18, RZ, PT ;  /* 0x000000ff1200720c */ /* 0x000fc60003f46270 */
[----:B------:R-:W-:Y:S01]  /*cc60*/  STL [R1+0xee4], R10 ;  /* 0x000ee40a01007387 */ /* 0x000fe20000100800 */
[----:B------:R-:W-:-:S03]  /*cc70*/  ISETP.NE.AND P5, PT, R14, RZ, PT ;  /* 0x000000ff0e00720c */ /* 0x000fc60003fa5270 */
[----:B------:R-:W-:Y:S04]  /*cc80*/  STL [R1+0xee8], R12 ;  /* 0x000ee80c01007387 */ /* 0x000fe80000100800 */
[----:B------:R-:W-:Y:S04]  /*cc90*/  STL [R1+0xeec], R11 ;  /* 0x000eec0b01007387 */ /* 0x000fe80000100800 */
[----:B------:R0:W-:Y:S01]  /*cca0*/  STL [R1+0xef0], R2 ;  /* 0x000ef00201007387 */ /* 0x0001e20000100800 */
[----:B------:R-:W-:Y:S02]  /*ccb0*/  @!P6 IMAD.IADD R24, R24, 0x1, -R7 ;  /* 0x000000011818e824 */ /* 0x000fe400078e0a07 */
[----:B------:R-:W-:-:S03]  /*ccc0*/  @!P2 IMAD.MOV R5, RZ, RZ, -R5 ;  /* 0x000000ffff05a224 */ /* 0x000fc600078e0a05 */
[----:B------:R-:W-:Y:S01]  /*ccd0*/  ISETP.GT.U32.AND P1, PT, R7, R24, PT ;  /* 0x000000180700720c */ /* 0x000fe20003f24070 */
[----:B------:R-:W-:Y:S01]  /*cce0*/  VIADD R27, R0, 0x1a ;  /* 0x0000001a001b7836 */ /* 0x000fe20000000000 */
[----:B--2---:R-:W-:-:S05]  /*ccf0*/  IABS R22, R28 ;  /* 0x0000001c00167213 */ /* 0x004fca0000000000 */
[----:B------:R-:W-:-:S04]  /*cd00*/  IMAD.HI.U32 R21, R21, R22, RZ ;  /* 0x0000001615157227 */ /* 0x000fc800078e00ff */
[----:B------:R-:W-:-:S04]  /*cd10*/  IMAD.MOV R21, RZ, RZ, -R21 ;  /* 0x000000ffff157224 */ /* 0x000fc800078e0a15 */
[----:B------:R-:W-:-:S05]  /*cd20*/  IMAD R13, R16, R21, R22 ;  /* 0x00000015100d7224 */ /* 0x000fca00078e0216 */
[----:B------:R-:W-:-:S13]  /*cd30*/  ISETP.GT.U32.AND P3, PT, R16, R13, PT ;  /* 0x0000000d1000720c */ /* 0x000fda0003f64070 */
[----:B------:R-:W-:-:S05]  /*cd40*/  @!P3 IMAD.IADD R13, R13, 0x1, -R16 ;  /* 0x000000010d0db824 */ /* 0x000fca00078e0a10 */
[----:B------:R-:W-:Y:S02]  /*cd50*/  ISETP.GT.U32.AND P3, PT, R16, R13, PT ;  /* 0x0000000d1000720c */ /* 0x000fe40003f64070 */
[----:B------:R-:W-:-:S11]  /*cd60*/  ISETP.GE.AND P4, PT, R28, RZ, PT ;  /* 0x000000ff1c00720c */ /* 0x000fd60003f86270 */
[----:B------:R-:W-:Y:S01]  /*cd70*/  @!P3 IMAD.IADD R13, R13, 0x1, -R16 ;  /* 0x000000010d0db824 */ /* 0x000fe200078e0a10 */
[----:B------:R-:W-:Y:S01]  /*cd80*/  ISETP.GE.AND P3, PT, R17, RZ, PT ;  /* 0x000000ff1100720c */ /* 0x000fe20003f66270 */
[----:B------:R-:W-:-:S04]  /*cd90*/  IMAD.HI.U32 R17, R3, R26, RZ ;  /* 0x0000001a03117227 */ /* 0x000fc800078e00ff */
[----:B0-----:R-:W-:Y:S02]  /*cda0*/  IMAD.MOV.U32 R2, RZ, RZ, R13 ;  /* 0x000000ffff027224 */ /* 0x001fe400078e000d */
[----:B------:R-:W-:-:S04]  /*cdb0*/  IMAD.MOV R13, RZ, RZ, -R17 ;  /* 0x000000ffff0d7224 */ /* 0x000fc800078e0a11 */
[----:B------:R-:W-:Y:S02]  /*cdc0*/  IMAD R26, R7, R13, R26 ;  /* 0x0000000d071a7224 */ /* 0x000fe400078e021a */
[----:B------:R-:W-:-:S03]  /*cdd0*/  @!P4 IMAD.MOV R2, RZ, RZ, -R2 ;  /* 0x000000ffff02c224 */ /* 0x000fc600078e0a02 */
[----:B------:R-:W-:Y:S02]  /*cde0*/  ISETP.GT.U32.AND P2, PT, R7, R26, PT ;  /* 0x0000001a0700720c */ /* 0x000fe40003f44070 */
[----:B------:R-:W-:Y:S02]  /*cdf0*/  @!P5 LOP3.LUT R2, RZ, R14, RZ, 0x33, !PT ;  /* 0x0000000eff02d212 */ /* 0x000fe400078e33ff */
[----:B------:R-:W-:Y:S01]  /*ce00*/  ISETP.GE.AND P5, PT, R0, RZ, PT ;  /* 0x000000ff0000720c */ /* 0x000fe20003fa6270 */
[----:B------:R-:W-:Y:S01]  /*ce10*/  @!P0 IMAD.MOV R4, RZ, RZ, -R4 ;  /* 0x000000ffff048224 */ /* 0x000fe200078e0a04 */
[----:B------:R-:W-:Y:S01]  /*ce20*/  ISETP.GE.AND P0, PT, R27, RZ, PT ;  /* 0x000000ff1b00720c */ /* 0x000fe20003f06270 */
[----:B------:R-:W-:Y:S01]  /*ce30*/  @!P1 IMAD.IADD R24, R24, 0x1, -R7 ;  /* 0x0000000118189824 */ /* 0x000fe200078e0a07 */
[----:B------:R-:W-:-:S05]  /*ce40*/  IABS R27, R27 ;  /* 0x0000001b001b7213 */ /* 0x000fca0000000000 */
[----:B------:R-:W-:Y:S01]  /*ce50*/  @!P2 IMAD.IADD R26, R26, 0x1, -R7 ;  /* 0x000000011a1aa824 */ /* 0x000fe200078e0a07 */
[----:B------:R-:W-:Y:S01]  /*ce60*/  ISETP.GT.U32.AND P6, PT, R7, R6, PT ;  /* 0x000000060700720c */ /* 0x000fe20003fc4070 */
[----:B------:R-:W-:-:S04]  /*ce70*/  IMAD.HI.U32 R14, R3, R27, RZ ;  /* 0x0000001b030e7227 */ /* 0x000fc800078e00ff */
[----:B------:R-:W-:Y:S01]  /*ce80*/  @!P5 IMAD.MOV R24, RZ, RZ, -R24 ;  /* 0x000000ffff18d224 */ /* 0x000fe200078e0a18 */
[C---:B------:R-:W-:Y:S01]  /*ce90*/  ISETP.GT.U32.AND P5, PT, R7.reuse, R26, PT ;  /* 0x0000001a0700720c */ /* 0x040fe20003fa4070 */
[----:B------:R-:W-:Y:S02]  /*cea0*/  VIADD R16, R0, 0x18 ;  /* 0x0000001800107836 */ /* 0x000fe40000000000 */
[----:B------:R-:W-:Y:S01]  /*ceb0*/  IMAD.MOV R14, RZ, RZ, -R14 ;  /* 0x000000ffff0e7224 */ /* 0x000fe200078e0a0e */
[C---:B------:R-:W-:Y:S02]  /*cec0*/  ISETP.GT.U32.AND P4, PT, R7.reuse, R25, PT ;  /* 0x000000190700720c */ /* 0x040fe40003f84070 */
[----:B------:R-:W-:Y:S01]  /*ced0*/  IABS R28, R16 ;  /* 0x00000010001c7213 */ /* 0x000fe20000000000 */
[----:B------:R-:W-:Y:S02]  /*cee0*/  IMAD R27, R7, R14, R27 ;  /* 0x0000000e071b7224 */ /* 0x000fe400078e021b */
[----:B------:R-:W-:Y:S01]  /*cef0*/  @!P6 IMAD.IADD R6, R6, 0x1, -R7 ;  /* 0x000000010606e824 */ /* 0x000fe200078e0a07 */
[----:B------:R-:W-:Y:S01]  /*cf00*/  ISETP.GE.AND P6, PT, R29, RZ, PT ;  /* 0x000000ff1d00720c */ /* 0x000fe20003fc6270 */
[----:B------:R-:W-:-:S04]  /*cf10*/  IMAD.HI.U32 R13, R3, R28, RZ ;  /* 0x0000001c030d7227 */ /* 0x000fc800078e00ff */
[----:B------:R-:W-:Y:S01]  /*cf20*/  @!P5 IMAD.IADD R26, R26, 0x1, -R7 ;  /* 0x000000011a1ad824 */ /* 0x000fe200078e0a07 */
[----:B------:R-:W-:Y:S01]  /*cf30*/  ISETP.GT.U32.AND P5, PT, R7, R27, PT ;  /* 0x0000001b0700720c */ /* 0x000fe20003fa4070 */
[----:B------:R-:W-:Y:S02]  /*cf40*/  IMAD.MOV R13, RZ, RZ, -R13 ;  /* 0x000000ffff0d7224 */ /* 0x000fe400078e0a0d */
[----:B------:R-:W-:Y:S02]  /*cf50*/  @!P4 IMAD.IADD R25, R25, 0x1, -R7 ;  /* 0x000000011919c824 */ /* 0x000fe400078e0a07 */
[C---:B------:R-:W-:Y:S02]  /*cf60*/  IMAD R28, R7.reuse, R13, R28 ;  /* 0x0000000d071c7224 */ /* 0x040fe400078e021c */
[----:B------:R-:W-:Y:S01]  /*cf70*/  @!P6 IMAD.MOV R23, RZ, RZ, -R23 ;  /* 0x000000ffff17e224 */ /* 0x000fe200078e0a17 */
[----:B------:R-:W-:-:S05]  /*cf80*/  ISETP.GT.U32.AND P6, PT, R7, R25, PT ;  /* 0x000000190700720c */ /* 0x000fca0003fc4070 */
[----:B------:R-:W-:Y:S01]  /*cf90*/  @!P5 IMAD.IADD R27, R27, 0x1, -R7 ;  /* 0x000000011b1bd824 */ /* 0x000fe200078e0a07 */
[----:B------:R-:W-:Y:S01]  /*cfa0*/  ISETP.GT.U32.AND P5, PT, R7, R28, PT ;  /* 0x0000001c0700720c */ /* 0x000fe20003fa4070 */
[----:B------:R-:W-:Y:S01]  /*cfb0*/  STL [R1+0xef4], R4 ;  /* 0x000ef40401007387 */ /* 0x000fe20000100800 */
[----:B------:R-:W-:-:S03]  /*cfc0*/  ISETP.GE.AND P1, PT, R20, RZ, PT ;  /* 0x000000ff1400720c */ /* 0x000fc60003f26270 */
[----:B------:R-:W-:Y:S04]  /*cfd0*/  STL [R1+0x10], R2 ;  /* 0x0000100201007387 */ /* 0x000fe80000100800 */
[----:B------:R-:W-:Y:S04]  /*cfe0*/  STL [R1+0xef8], R5 ;  /* 0x000ef80501007387 */ /* 0x000fe80000100800 */
[----:B------:R-:W-:Y:S04]  /*cff0*/  STL [R1+0xefc], R23 ;  /* 0x000efc1701007387 */ /* 0x000fe80000100800 */
[----:B------:R0:W-:Y:S01]  /*d000*/  STL [R1+0xf00], R24 ;  /* 0x000f001801007387 */ /* 0x0001e20000100800 */
[----:B------:R-:W-:-:S02]  /*d010*/  VIADD R17, R0, 0x16 ;  /* 0x0000001600117836 */ /* 0x000fc40000000000 */
[--C-:B------:R-:W-:Y:S02]  /*d020*/  @!P6 IMAD.IADD R25, R25, 0x1, -R7.reuse ;  /* 0x000000011919e824 */ /* 0x100fe400078e0a07 */
[----:B------:R-:W-:Y:S02]  /*d030*/  @!P5 IMAD.IADD R28, R28, 0x1, -R7 ;  /* 0x000000011c1cd824 */ /* 0x000fe400078e0a07 */
[----:B0-----:R-:W-:Y:S01]  /*d040*/  VIADD R24, R0, 0x12 ;  /* 0x0000001200187836 */ /* 0x001fe20000000000 */
[----:B------:R-:W-:Y:S01]  /*d050*/  ISETP.GE.AND P2, PT, R17, RZ, PT ;  /* 0x000000ff1100720c */ /* 0x000fe20003f46270 */
[----:B------:R-:W-:-:S03]  /*d060*/  @!P1 IMAD.MOV R25, RZ, RZ, -R25 ;  /* 0x000000ffff199224 */ /* 0x000fc600078e0a19 */
[----:B------:R-:W-:Y:S02]  /*d070*/  IABS R20, R24 ;  /* 0x0000001800147213 */ /* 0x000fe40000000000 */
[----:B------:R-:W-:Y:S02]  /*d080*/  IABS R17, R17 ;  /* 0x0000001100117213 */ /* 0x000fe40000000000 */
[----:B------:R-:W-:Y:S01]  /*d090*/  ISETP.GT.U32.AND P1, PT, R7, R28, PT ;  /* 0x0000001c0700720c */ /* 0x000fe20003f24070 */
[----:B------:R-:W-:-:S04]  /*d0a0*/  IMAD.HI.U32 R14, R3, R20, RZ ;  /* 0x00000014030e7227 */ /* 0x000fc800078e00ff */
[----:B------:R-:W-:Y:S02]  /*d0b0*/  VIADD R21, R0, 0x14 ;  /* 0x0000001400157836 */ /* 0x000fe40000000000 */
[----:B------:R-:W-:-:S04]  /*d0c0*/  IMAD.HI.U32 R22, R3, R17, RZ ;  /* 0x0000001103167227 */ /* 0x000fc800078e00ff */
[----:B------:R-:W-:Y:S01]  /*d0d0*/  IMAD.MOV R14, RZ, RZ, -R14 ;  /* 0x000000ffff0e7224 */ /* 0x000fe200078e0a0e */
[----:B------:R-:W-:Y:S01]  /*d0e0*/  ISETP.GE.AND P6, PT, R21, RZ, PT ;  /* 0x000000ff1500720c */ /* 0x000fe20003fc6270 */
[C---:B------:R-:W-:Y:S01]  /*d0f0*/  VIADD R23, R0.reuse, 0x10 ;  /* 0x0000001000177836 */ /* 0x040fe20000000000 */
[----:B------:R-:W-:Y:S01]  /*d100*/  IABS R21, R21 ;  /* 0x0000001500157213 */ /* 0x000fe20000000000 */
[----:B------:R-:W-:Y:S02]  /*d110*/  VIADD R12, R0, 0xe ;  /* 0x0000000e000c7836 */ /* 0x000fe40000000000 */
[----:B------:R-:W-:Y:S02]  /*d120*/  IMAD.MOV R22, RZ, RZ, -R22 ;  /* 0x000000ffff167224 */ /* 0x000fe400078e0a16 */
[C---:B------:R-:W-:Y:S01]  /*d130*/  IMAD R20, R7.reuse, R14, R20 ;  /* 0x0000000e07147224 */ /* 0x040fe200078e0214 */
[----:B------:R-:W-:Y:S01]  /*d140*/  ISETP.GE.AND P4, PT, R16, RZ, PT ;  /* 0x000000ff1000720c */ /* 0x000fe20003f86270 */
[----:B------:R-:W-:Y:S01]  /*d150*/  IMAD R22, R7, R22, R17 ;  /* 0x0000001607167224 */ /* 0x000fe200078e0211 */
[----:B------:R-:W-:Y:S01]  /*d160*/  IABS R19, R23 ;  /* 0x0000001700137213 */ /* 0x000fe20000000000 */
[----:B------:R-:W-:Y:S01]  /*d170*/  @!P1 IMAD.IADD R28, R28, 0x1, -R7 ;  /* 0x000000011c1c9824 */ /* 0x000fe200078e0a07 */
[----:B------:R-:W-:Y:S01]  /*d180*/  IABS R18, R12 ;  /* 0x0000000c00127213 */ /* 0x000fe20000000000 */
[----:B------:R-:W-:Y:S01]  /*d190*/  IMAD.HI.U32 R16, R3, R21, RZ ;  /* 0x0000001503107227 */ /* 0x000fe200078e00ff */
[----:B------:R-:W-:-:S02]  /*d1a0*/  ISETP.GT.U32.AND P5, PT, R7, R27, PT ;  /* 0x0000001b0700720c */ /* 0x000fc40003fa4070 */
[C---:B------:R-:W-:Y:S01]  /*d1b0*/  ISETP.GT.U32.AND P1, PT, R7.reuse, R20, PT ;  /* 0x000000140700720c */ /* 0x040fe20003f24070 */
[----:B------:R-:W-:Y:S01]  /*d1c0*/  @!P3 IMAD.MOV R26, RZ, RZ, -R26 ;  /* 0x000000ffff1ab224 */ /* 0x000fe200078e0a1a */
[----:B------:R-:W-:Y:S01]  /*d1d0*/  ISETP.GT.U32.AND P3, PT, R7, R22, PT ;  /* 0x000000160700720c */ /* 0x000fe20003f64070 */
[----:B------:R-:W-:Y:S02]  /*d1e0*/  VIADD R11, R0, 0xc ;  /* 0x0000000c000b7836 */ /* 0x000fe40000000000 */
[----:B------:R-:W-:-:S04]  /*d1f0*/  IMAD.HI.U32 R13, R3, R19, RZ ;  /* 0x00000013030d7227 */ /* 0x000fc800078e00ff */
[----:B------:R-:W-:-:S04]  /*d200*/  IMAD.HI.U32 R29, R3, R18, RZ ;  /* 0x00000012031d7227 */ /* 0x000fc800078e00ff */
[----:B------:R-:W-:Y:S01]  /*d210*/  IMAD.MOV R16, RZ, RZ, -R16 ;  /* 0x000000ffff107224 */ /* 0x000fe200078e0a10 */
[----:B------:R-:W-:Y:S01]  /*d220*/  IABS R17, R11 ;  /* 0x0000000b00117213 */ /* 0x000fe20000000000 */
[----:B------:R-:W-:Y:S02]  /*d230*/  IMAD.MOV R13, RZ, RZ, -R13 ;  /* 0x000000ffff0d7224 */ /* 0x000fe400078e0a0d */
[----:B------:R-:W-:Y:S02]  /*d240*/  IMAD.MOV R29, RZ, RZ, -R29 ;  /* 0x000000ffff1d7224 */ /* 0x000fe400078e0a1d */
[C---:B------:R-:W-:Y:S02]  /*d250*/  IMAD R21, R7.reuse, R16, R21 ;  /* 0x0000001007157224 */ /* 0x040fe400078e0215 */
[----:B------:R-:W-:Y:S02]  /*d260*/  VIADD R8, R0, 0x8 ;  /* 0x0000000800087836 */ /* 0x000fe40000000000 */
[----:B------:R-:W-:-:S02]  /*d270*/  IMAD R19, R7, R13, R19 ;  /* 0x0000000d07137224 */ /* 0x000fc400078e0213 */
[----:B------:R-:W-:Y:S01]  /*d280*/  IMAD R18, R7, R29, R18 ;  /* 0x0000001d07127224 */ /* 0x000fe200078e0212 */
[----:B------:R-:W-:Y:S01]  /*d290*/  IABS R29, R8 ;  /* 0x00000008001d7213 */ /* 0x000fe20000000000 */
[--C-:B------:R-:W-:Y:S01]  /*d2a0*/  @!P5 IMAD.IADD R27, R27, 0x1, -R7.reuse ;  /* 0x000000011b1bd824 */ /* 0x100fe200078e0a07 */
[----:B------:R-:W-:Y:S01]  /*d2b0*/  ISETP.GT.U32.AND P5, PT, R7, R21, PT ;  /* 0x000000150700720c */ /* 0x000fe20003fa4070 */
[----:B------:R-:W-:Y:S02]  /*d2c0*/  @!P1 IMAD.IADD R20, R20, 0x1, -R7 ;  /* 0x0000000114149824 */ /* 0x000fe400078e0a07 */
[----:B------:R-:W-:-:S04]  /*d2d0*/  IMAD.HI.U32 R14, R3, R17, RZ ;  /* 0x00000011030e7227 */ /* 0x000fc800078e00ff */
[----:B------:R-:W-:Y:S01]  /*d2e0*/  @!P3 IMAD.IADD R22, R22, 0x1, -R7 ;  /* 0x000000011616b824 */ /* 0x000fe200078e0a07 */
[C---:B------:R-:W-:Y:S01]  /*d2f0*/  ISETP.GT.U32.AND P3, PT, R7.reuse, R19, PT ;  /* 0x000000130700720c */ /* 0x040fe20003f64070 */
[----:B------:R-:W-:Y:S01]  /*d300*/  @!P0 IMAD.MOV R27, RZ, RZ, -R27 ;  /* 0x000000ffff1b8224 */ /* 0x000fe200078e0a1b */
[----:B------:R-:W-:Y:S01]  /*d310*/  ISETP.GT.U32.AND P0, PT, R7, R20, PT ;  /* 0x000000140700720c */ /* 0x000fe20003f04070 */
[----:B------:R-:W-:Y:S02]  /*d320*/  IMAD.MOV R14, RZ, RZ, -R14 ;  /* 0x000000ffff0e7224 */ /* 0x000fe400078e0a0e */
[----:B------:R-:W-:Y:S01]  /*d330*/  IMAD.HI.U32 R10, R3, R29, RZ ;  /* 0x0000001d030a7227 */ /* 0x000fe200078e00ff */
[----:B------:R-:W-:-:S03]  /*d340*/  ISETP.GT.U32.AND P1, PT, R7, R22, PT ;  /* 0x000000160700720c */ /* 0x000fc60003f24070 */
[----:B------:R-:W-:Y:S02]  /*d350*/  IMAD R17, R7, R14, R17 ;  /* 0x0000000e07117224 */ /* 0x000fe400078e0211 */
[----:B------:R-:W-:Y:S02]  /*d360*/  IMAD.MOV R14, RZ, RZ, -R10 ;  /* 0x000000ffff0e7224 */ /* 0x000fe400078e0a0a */
[----:B------:R-:W-:Y:S02]  /*d370*/  @!P5 IMAD.IADD R21, R21, 0x1, -R7 ;  /* 0x000000011515d824 */ /* 0x000fe400078e0a07 */
[----:B------:R-:W-:Y:S02]  /*d380*/  IMAD R14, R7, R14, R29 ;  /* 0x0000000e070e7224 */ /* 0x000fe400078e021d */
[--C-:B------:R-:W-:Y:S01]  /*d390*/  @!P3 IMAD.IADD R19, R19, 0x1, -R7.reuse ;  /* 0x000000011313b824 */ /* 0x100fe200078e0a07 */
[C---:B------:R-:W-:Y:S01]  /*d3a0*/  ISETP.GT.U32.AND P3, PT, R7.reuse, R21, PT ;  /* 0x000000150700720c */ /* 0x040fe20003f64070 */
[--C-:B------:R-:W-:Y:S01]  /*d3b0*/  @!P0 IMAD.IADD R20, R20, 0x1, -R7.reuse ;  /* 0x0000000114148824 */ /* 0x100fe200078e0a07 */
[C---:B------:R-:W-:Y:S01]  /*d3c0*/  ISETP.GT.U32.AND P0, PT, R7.reuse, R14, PT ;  /* 0x0000000e0700720c */ /* 0x040fe20003f04070 */
[----:B------:R-:W-:Y:S01]  /*d3d0*/  VIADD R4, R0, 0x6 ;  /* 0x0000000600047836 */ /* 0x000fe20000000000 */
[C---:B------:R-:W-:Y:S01]  /*d3e0*/  ISETP.GT.U32.AND P5, PT, R7.reuse, R18, PT ;  /* 0x000000120700720c */ /* 0x040fe20003fa4070 */
[----:B------:R-:W-:Y:S01]  /*d3f0*/  @!P1 IMAD.IADD R22, R22, 0x1, -R7 ;  /* 0x0000000116169824 */ /* 0x000fe200078e0a07 */
[----:B------:R-:W-:Y:S01]  /*d400*/  ISETP.GT.U32.AND P1, PT, R7, R17, PT ;  /* 0x000000110700720c */ /* 0x000fe20003f24070 */
[----:B------:R-:W-:Y:S01]  /*d410*/  VIADD R9, R0, 0xa ;  /* 0x0000000a00097836 */ /* 0x000fe20000000000 */
[----:B------:R-:W-:-:S04]  /*d420*/  IABS R13, R4 ;  /* 0x00000004000d7213 */ /* 0x000fc80000000000 */
[----:B------:R-:W-:Y:S01]  /*d430*/  IABS R16, R9 ;  /* 0x0000000900107213 */ /* 0x000fe20000000000 */
[--C-:B------:R-:W-:Y:S02]  /*d440*/  @!P3 IMAD.IADD R21, R21, 0x1, -R7.reuse ;  /* 0x000000011515b824 */ /* 0x100fe400078e0a07 */
[----:B------:R-:W-:Y:S02]  /*d450*/  @!P0 IMAD.IADD R14, R14, 0x1, -R7 ;  /* 0x000000010e0e8824 */ /* 0x000fe400078e0a07 */
[----:B------:R-:W-:Y:S02]  /*d460*/  IMAD.MOV.U32 R2, RZ, RZ, R13 ;  /* 0x000000ffff027224 */ /* 0x000fe400078e000d */
[----:B------:R-:W-:-:S04]  /*d470*/  IMAD.HI.U32 R13, R3, R16, RZ ;  /* 0x00000010030d7227 */ /* 0x000fc800078e00ff */
[----:B------:R-:W-:Y:S01]  /*d480*/  @!P6 IMAD.MOV R21, RZ, RZ, -R21 ;  /* 0x000000ffff15e224 */ /* 0x000fe200078e0a15 */
[C---:B------:R-:W-:Y:S01]  /*d490*/  ISETP.GT.U32.AND P6, PT, R7.reuse, R14, PT ;  /* 0x0000000e0700720c */ /* 0x040fe20003fc4070 */
[--C-:B------:R-:W-:Y:S02]  /*d4a0*/  @!P5 IMAD.IADD R18, R18, 0x1, -R7.reuse ;  /* 0x000000011212d824 */ /* 0x100fe400078e0a07 */
[----:B------:R-:W-:Y:S01]  /*d4b0*/  @!P4 IMAD.MOV R28, RZ, RZ, -R28 ;  /* 0x000000ffff1cc224 */ /* 0x000fe200078e0a1c */
[----:B------:R-:W-:Y:S01]  /*d4c0*/  ISETP.GT.U32.AND P4, PT, R7, R19, PT ;  /* 0x000000130700720c */ /* 0x000fe20003f84070 */
[----:B------:R-:W-:Y:S02]  /*d4d0*/  @!P1 IMAD.IADD R17, R17, 0x1, -R7 ;  /* 0x0000000111119824 */ /* 0x000fe400078e0a07 */
[----:B------:R-:W-:Y:S02]  /*d4e0*/  IMAD.MOV R13, RZ, RZ, -R13 ;  /* 0x000000ffff0d7224 */ /* 0x000fe400078e0a0d */
[----:B------:R-:W-:Y:S01]  /*d4f0*/  IMAD.HI.U32 R5, R3, R2, RZ ;  /* 0x0000000203057227 */ /* 0x000fe200078e00ff */
[----:B------:R-:W-:-:S03]  /*d500*/  ISETP.GT.U32.AND P5, PT, R7, R18, PT ;  /* 0x000000120700720c */ /* 0x000fc60003fa4070 */
[----:B------:R-:W-:Y:S01]  /*d510*/  @!P2 IMAD.MOV R22, RZ, RZ, -R22 ;  /* 0x000000ffff16a224 */ /* 0x000fe200078e0a16 */
[C---:B------:R-:W-:Y:S01]  /*d520*/  ISETP.GT.U32.AND P2, PT, R7.reuse, R17, PT ;  /* 0x000000110700720c */ /* 0x040fe20003f44070 */
[C---:B------:R-:W-:Y:S02]  /*d530*/  IMAD R16, R7.reuse, R13, R16 ;  /* 0x0000000d07107224 */ /* 0x040fe400078e0210 */
[----:B------:R-:W-:Y:S02]  /*d540*/  IMAD.MOV R13, RZ, RZ, -R5 ;  /* 0x000000ffff0d7224 */ /* 0x000fe400078e0a05 */
[--C-:B------:R-:W-:Y:S02]  /*d550*/  @!P6 IMAD.IADD R14, R14, 0x1, -R7.reuse ;  /* 0x000000010e0ee824 */ /* 0x100fe400078e0a07 */
[----:B------:R-:W-:Y:S01]  /*d560*/  IMAD R13, R7, R13, R2 ;  /* 0x0000000d070d7224 */ /* 0x000fe200078e0202 */
[----:B------:R-:W-:Y:S01]  /*d570*/  ISETP.GE.AND P6, PT, R8, RZ, PT ;  /* 0x000000ff0800720c */ /* 0x000fe20003fc6270 */
[--C-:B------:R-:W-:Y:S01]  /*d580*/  @!P4 IMAD.IADD R19, R19, 0x1, -R7.reuse ;  /* 0x000000011313c824 */ /* 0x100fe200078e0a07 */
[----:B------:R-:W0:Y:S02]  /*d590*/  S2R R8, SR_TID.X ;  /* 0x0000000000087919 */ /* 0x000e240000002100 */
[----:B------:R-:W-:Y:S01]  /*d5a0*/  ISETP.GT.U32.AND P4, PT, R7, R13, PT ;  /* 0x0000000d0700720c */ /* 0x000fe20003f84070 */
[--C-:B------:R-:W-:Y:S01]  /*d5b0*/  @!P5 IMAD.IADD R18, R18, 0x1, -R7.reuse ;  /* 0x000000011212d824 */ /* 0x100fe200078e0a07 */
[----:B------:R-:W-:Y:S01]  /*d5c0*/  ISETP.GE.AND P5, PT, R24, RZ, PT ;  /* 0x000000ff1800720c */ /* 0x000fe20003fa6270 */
[----:B------:R-:W-:Y:S01]  /*d5d0*/  @!P2 IMAD.IADD R17, R17, 0x1, -R7 ;  /* 0x000000011111a824 */ /* 0x000fe200078e0a07 */
[----:B------:R-:W-:-:S02]  /*d5e0*/  ISETP.GE.AND P2, PT, R9, RZ, PT ;  /* 0x000000ff0900720c */ /* 0x000fc40003f46270 */
[----:B------:R-:W1:Y:S01]  /*d5f0*/  S2R R9, SR_TID.X ;  /* 0x0000000000097919 */ /* 0x000e620000002100 */
[----:B------:R-:W-:Y:S01]  /*d600*/  ISETP.GT.U32.AND P3, PT, R7, R16, PT ;  /* 0x000000100700720c */ /* 0x000fe20003f64070 */
[----:B------:R-:W-:-:S05]  /*d610*/  VIADD R2, R0, 0x4 ;  /* 0x0000000400027836 */ /* 0x000fca0000000000 */
[----:B------:R-:W-:Y:S01]  /*d620*/  IABS R29, R2 ;  /* 0x00000002001d7213 */ /* 0x000fe20000000000 */
[----:B------:R-:W-:Y:S02]  /*d630*/  @!P4 IMAD.IADD R13, R13, 0x1, -R7 ;  /* 0x000000010d0dc824 */ /* 0x000fe400078e0a07 */
[----:B------:R-:W-:Y:S02]  /*d640*/  VIADD R10, R0, 0x2 ;  /* 0x00000002000a7836 */ /* 0x000fe40000000000 */
[----:B------:R-:W-:Y:S01]  /*d650*/  @!P5 IMAD.MOV R20, RZ, RZ, -R20 ;  /* 0x000000ffff14d224 */ /* 0x000fe200078e0a14 */
[----:B------:R-:W-:Y:S01]  /*d660*/  ISETP.GT.U32.AND P5, PT, R7, R13, PT ;  /* 0x0000000d0700720c */ /* 0x000fe20003fa4070 */
[----:B------:R-:W-:Y:S01]  /*d670*/  IMAD.MOV.U32 R0, RZ, RZ, R29 ;  /* 0x000000ffff007224 */ /* 0x000fe200078e001d */
[----:B------:R-:W-:Y:S01]  /*d680*/  ISETP.GE.AND P1, PT, R23, RZ, PT ;  /* 0x000000ff1700720c */ /* 0x000fe20003f26270 */
[----:B------:R-:W-:Y:S01]  /*d690*/  @!P3 IMAD.IADD R16, R16, 0x1, -R7 ;  /* 0x000000011010b824 */ /* 0x000fe200078e0a07 */
[----:B------:R-:W-:Y:S01]  /*d6a0*/  ISETP.GE.AND P3, PT, R12, RZ, PT ;  /* 0x000000ff0c00720c */ /* 0x000fe20003f66270 */
[----:B------:R-:W-:Y:S01]  /*d6b0*/  IMAD.HI.U32 R29, R3, R0, RZ ;  /* 0x00000000031d7227 */ /* 0x000fe200078e00ff */
[----:B------:R-:W-:-:S02]  /*d6c0*/  IABS R5, R10 ;  /* 0x0000000a00057213 */ /* 0x000fc40000000000 */
[----:B------:R-:W-:Y:S01]  /*d6d0*/  ISETP.GE.AND P0, PT, R11, RZ, PT ;  /* 0x000000ff0b00720c */ /* 0x000fe20003f06270 */
[----:B------:R-:W-:Y:S02]  /*d6e0*/  IMAD.MOV R29, RZ, RZ, -R29 ;  /* 0x000000ffff1d7224 */ /* 0x000fe400078e0a1d */
[----:B------:R-:W-:Y:S01]  /*d6f0*/  IMAD.HI.U32 R3, R3, R5, RZ ;  /* 0x0000000503037227 */ /* 0x000fe200078e00ff */
[----:B------:R-:W-:Y:S03]  /*d700*/  STL [R1+0xf04], R25 ;  /* 0x000f041901007387 */ /* 0x000fe60000100800 */
[----:B------:R-:W-:Y:S01]  /*d710*/  IMAD R0, R7, R29, R0 ;  /* 0x0000001d07007224 */ /* 0x000fe200078e0200 */
[----:B------:R-:W-:Y:S01]  /*d720*/  STL [R1+0xf08], R26 ;  /* 0x000f081a01007387 */ /* 0x000fe20000100800 */
[----:B------:R-:W-:Y:S02]  /*d730*/  IMAD.MOV R3, RZ, RZ, -R3 ;  /* 0x000000ffff037224 */ /* 0x000fe400078e0a03 */
[----:B------:R-:W-:Y:S01]  /*d740*/  @!P5 IMAD.IADD R13, R13, 0x1, -R7 ;  /* 0x000000010d0dd824 */ /* 0x000fe200078e0a07 */
[----:B------:R-:W-:Y:S01]  /*d750*/  ISETP.GE.AND P5, PT, R4, RZ, PT ;  /* 0x000000ff0400720c */ /* 0x000fe20003fa6270 */
[----:B0-----:R-:W-:Y:S01]  /*d760*/  IMAD.SHL.U32 R29, R8, 0x20, RZ ;  /* 0x00000020081d7824 */ /* 0x001fe200078e00ff */
[----:B------:R-:W-:Y:S01]  /*d770*/  STL [R1+0xf0c], R27 ;  /* 0x000f0c1b01007387 */ /* 0x000fe20000100800 */
[----:B------:R-:W-:Y:S01]  /*d780*/  @!P1 IMAD.MOV R19, RZ, RZ, -R19 ;  /* 0x000000ffff139224 */ /* 0x000fe200078e0a13 */
[----:B------:R-:W-:Y:S01]  /*d790*/  SHF.R.S32.HI R4, RZ, 0x2, R8 ;  /* 0x00000002ff047819 */ /* 0x000fe20000011408 */
[----:B------:R-:W-:Y:S01]  /*d7a0*/  @!P3 IMAD.MOV R18, RZ, RZ, -R18 ;  /* 0x000000ffff12b224 */ /* 0x000fe200078e0a12 */
[----:B------:R-:W-:Y:S01]  /*d7b0*/  STL [R1+0xf10], R28 ;  /* 0x000f101c01007387 */ /* 0x000fe20000100800 */
[C---:B------:R-:W-:Y:S01]  /*d7c0*/  IMAD R3, R7.reuse, R3, R5 ;  /* 0x0000000307037224 */ /* 0x040fe200078e0205 */
[----:B------:R-:W-:Y:S01]  /*d7d0*/  ISETP.GT.U32.AND P4, PT, R7, R16, PT ;  /* 0x000000100700720c */ /* 0x000fe20003f84070 */
[----:B------:R-:W-:Y:S01]  /*d7e0*/  @!P0 IMAD.MOV R17, RZ, RZ, -R17 ;  /* 0x000000ffff118224 */ /* 0x000fe200078e0a11 */
[----:B------:R-:W-:Y:S01]  /*d7f0*/  STL [R1+0xf14], R22 ;  /* 0x000f141601007387 */ /* 0x000fe20000100800 */
[----:B------:R-:W-:-:S02]  /*d800*/  LOP3.LUT R5, R29, 0x60, RZ, 0xc0, !PT ;  /* 0x000000601d057812 */ /* 0x000fc400078ec0ff */
[----:B------:R-:W-:Y:S01]  /*d810*/  SGXT R29, R4, 0x1 ;  /* 0x00000001041d781a */ /* 0x000fe20000000200 */
[----:B------:R-:W-:Y:S01]  /*d820*/  STL [R1+0xf18], R21 ;  /* 0x000f181501007387 */ /* 0x000fe20000100800 */
[----:B-1----:R-:W-:Y:S01]  /*d830*/  SHF.R.U32.HI R9, RZ, 0x4, R9 ;  /* 0x00000004ff097819 */ /* 0x002fe20000011609 */
[C---:B------:R-:W-:Y:S02]  /*d840*/  IMAD.SHL.U32 R4, R8.reuse, 0x40, RZ ;  /* 0x0000004008047824 */ /* 0x040fe400078e00ff */
[----:B------:R-:W-:Y:S01]  /*d850*/  STL [R1+0xf1c], R20 ;  /* 0x000f1c1401007387 */ /* 0x000fe20000100800 */
[----:B------:R-:W-:Y:S01]  /*d860*/  ISETP.GE.AND P3, PT, R15, RZ, PT ;  /* 0x000000ff0f00720c */ /* 0x000fe20003f66270 */
[----:B------:R-:W-:Y:S01]  /*d870*/  IMAD.SHL.U32 R11, R8, 0x2, RZ ;  /* 0x00000002080b7824 */ /* 0x000fe200078e00ff */
[----:B------:R-:W-:Y:S01]  /*d880*/  ISETP.GE.AND P0, PT, R2, RZ, PT ;  /* 0x000000ff0200720c */ /* 0x000fe20003f06270 */
[----:B------:R-:W-:Y:S01]  /*d890*/  STL [R1+0xf20], R19 ;  /* 0x000f201301007387 */ /* 0x000fe20000100800 */
[----:B------:R-:W-:Y:S01]  /*d8a0*/  IMAD.SHL.U32 R2, R8, 0x10, RZ ;  /* 0x0000001008027824 */ /* 0x000fe200078e00ff */
[----:B------:R-:W-:-:S02]  /*d8b0*/  LOP3.LUT R29, R5, 0x90, R29, 0xf8, !PT ;  /* 0x00000090051d7812 */ /* 0x000fc400078ef81d */
[----:B------:R-:W-:Y:S01]  /*d8c0*/  STL [R1+0xf24], R18 ;  /* 0x000f241201007387 */ /* 0x000fe20000100800 */
[----:B------:R-:W-:-:S03]  /*d8d0*/  SGXT.U32 R9, R9, 0x2 ;  /* 0x000000020909781a */ /* 0x000fc60000000000 */
[----:B------:R-:W2:Y:S01]  /*d8e0*/  LDL.LU R15, [R1+0xf98] ;  /* 0x000f9800010f7983 */ /* 0x000ea20000300800 */
[----:B------:R-:W-:-:S03]  /*d8f0*/  LOP3.LUT R4, R4, 0x1c0, RZ, 0xc0, !PT ;  /* 0x000001c004047812 */ /* 0x000fc600078ec0ff */
[----:B------:R-:W-:Y:S01]  /*d900*/  STL [R1+0xf28], R17 ;  /* 0x000f281101007387 */ /* 0x000fe20000100800 */
[----:B------:R-:W-:-:S03]  /*d910*/  LOP3.LUT R2, R2, 0x100, RZ, 0xc0, !PT ;  /* 0x0000010002027812 */ /* 0x000fc600078ec0ff */
[----:B------:R0:W-:Y:S01]  /*d920*/  STL [R1+0xdf8], R5 ;  /* 0x000df80501007387 */ /* 0x0001e20000100800 */
[----:B------:R-:W-:Y:S02]  /*d930*/  LOP3.LUT R29, R29, 0x10, R11, 0x78, !PT ;  /* 0x000000101d1d7812 */ /* 0x000fe400078e780b */
[----:B------:R-:W-:Y:S02]  /*d940*/  LOP3.LUT R9, R9, 0x1c, RZ, 0xfc, !PT ;  /* 0x0000001c09097812 */ /* 0x000fe400078efcff */
[----:B------:R-:W-:Y:S01]  /*d950*/  ISETP.GT.U32.AND P1, PT, R7, R0, PT ;  /* 0x000000000700720c */ /* 0x000fe20003f24070 */
[----:B0-----:R-:W-:Y:S02]  /*d960*/  IMAD.SHL.U32 R5, R8, 0x8, RZ ;  /* 0x0000000808057824 */ /* 0x001fe400078e00ff */
[----:B------:R-:W-:-:S03]  /*d970*/  @!P4 IMAD.IADD R16, R16, 0x1, -R7 ;  /* 0x000000011010c824 */ /* 0x000fc600078e0a07 */
[----:B------:R-:W-:Y:S01]  /*d980*/  LOP3.LUT R5, R4, 0x30, R5, 0xf8, !PT ;  /* 0x0000003004057812 */ /* 0x000fe200078ef805 */
[----:B------:R-:W-:Y:S01]  /*d990*/  IMAD R17, RZ, RZ, -UR6 ;  /* 0x80000006ff117e24 */ /* 0x000fe2000f8e02ff */
[----:B------:R-:W-:Y:S01]  /*d9a0*/  IADD3 R4, R29, UR5, R2 ;  /* 0x000000051d047c10 */ /* 0x000fe2000fffe002 */
[----:B------:R-:W-:Y:S02]  /*d9b0*/  IMAD R2, R9, UR6, RZ ;  /* 0x0000000609027c24 */ /* 0x000fe4000f8e02ff */
[----:B------:R-:W-:Y:S02]  /*d9c0*/  @!P2 IMAD.MOV R16, RZ, RZ, -R16 ;  /* 0x000000ffff10a224 */ /* 0x000fe400078e0a10 */
[----:B------:R-:W-:Y:S01]  /*d9d0*/  IMAD R2, R17, 0x4, R2 ;  /* 0x0000000411027824 */ /* 0x000fe200078e0202 */
[----:B------:R0:W-:Y:S01]  /*d9e0*/  STL [R1+0xdd0], R4 ;  /* 0x000dd00401007387 */ /* 0x0001e20000100800 */
[----:B------:R-:W-:-:S03]  /*d9f0*/  @!P1 IMAD.IADD R0, R0, 0x1, -R7 ;  /* 0x0000000100009824 */ /* 0x000fc600078e0a07 */
[----:B------:R-:W-:Y:S01]  /*da00*/  STL [R1+0xf2c], R16 ;  /* 0x000f2c1001007387 */ /* 0x000fe20000100800 */
[----:B------:R-:W-:-:S03]  /*da10*/  IMAD R18, R17, 0x4, R2 ;  /* 0x0000000411127824 */ /* 0x000fc600078e0202 */
[----:B------:R1:W-:Y:S04]  /*da20*/  STL [R1+0x408], R2 ;  /* 0x0004080201007387 */ /* 0x0003e80000100800 */
[----:B------:R-:W3:Y:S01]  /*da30*/  LDL.LU R27, [R1+0xbc] ;  /* 0x0000bc00011b7983 */ /* 0x000ee20000300800 */
[----:B------:R-:W-:-:S03]  /*da40*/  ISETP.GT.U32.AND P1, PT, R7, R0, PT ;  /* 0x000000000700720c */ /* 0x000fc60003f24070 */
[----:B------:R-:W4:Y:S04]  /*da50*/  LDL.LU R26, [R1+0xc0] ;  /* 0x0000c000011a7983 */ /* 0x000f280000300800 */
[----:B------:R-:W5:Y:S04]  /*da60*/  LDL.LU R25, [R1+0xc4] ;  /* 0x0000c40001197983 */ /* 0x000f680000300800 */
[----:B------:R-:W-:Y:S04]  /*da70*/  STL [R1+0x40c], R18 ;  /* 0x00040c1201007387 */ /* 0x000fe80000100800 */
[----:B------:R-:W5:Y:S04]  /*da80*/  LDL.LU R24, [R1+0xc8] ;  /* 0x0000c80001187983 */ /* 0x000f680000300800 */
[----:B------:R-:W5:Y:S04]  /*da90*/  LDL.LU R23, [R1+0x3c4] ;  /* 0x0003c40001177983 */ /* 0x000f680000300800 */
[----:B------:R-:W5:Y:S04]  /*daa0*/  LDL.LU R5, [R1+0xd0] ;  /* 0x0000d00001057983 */ /* 0x000f680000300800 */
[----:B0-----:R-:W5:Y:S04]  /*dab0*/  LDL.LU R4, [R1+0xd4] ;  /* 0x0000d40001047983 */ /* 0x001f680000300800 */
[----:B-1----:R-:W5:Y:S01]  /*dac0*/  LDL.LU R2, [R1+0xdc] ;  /* 0x0000dc0001027983 */ /* 0x002f620000300800 */
[----:B------:R-:W-:Y:S01]  /*dad0*/  @!P1 IMAD.IADD R0, R0, 0x1, -R7 ;  /* 0x0000000100009824 */ /* 0x000fe200078e0a07 */
[----:B------:R-:W-:-:S02]  /*dae0*/  ISETP.GE.AND P1, PT, R10, RZ, PT ;  /* 0x000000ff0a00720c */ /* 0x000fc40003f26270 */
[----:B------:R-:W5:Y:S04]  /*daf0*/  LDL.LU R11, [R1+0xe4] ;  /* 0x0000e400010b7983 */ /* 0x000f680000300800 */
[----:B------:R-:W5:Y:S04]  /*db00*/  LDL.LU R12, [R1+0xe8] ;  /* 0x0000e800010c7983 */ /* 0x000f680000300800 */
[----:B------:R-:W5:Y:S01]  /*db10*/  LDL.LU R10, [R1+0xec] ;  /* 0x0000ec00010a7983 */ /* 0x000f620000300800 */
[----:B------:R-:W-:Y:S02]  /*db20*/  ISETP.GT.U32.AND P4, PT, R7, R3, PT ;  /* 0x000000030700720c */ /* 0x000fe40003f84070 */
[----:B------:R-:W-:Y:S01]  /*db30*/  LOP3.LUT R8, R8, 0x1f, RZ, 0xc0, !PT ;  /* 0x0000001f08087812 */ /* 0x000fe200078ec0ff */
[----:B------:R-:W5:Y:S10]  /*db40*/  LDL.LU R9, [R1+0xf8] ;  /* 0x0000f80001097983 */ /* 0x000f740000300800 */
[----:B------:R-:W-:-:S05]  /*db50*/  @!P4 IMAD.IADD R3, R3, 0x1, -R7 ;  /* 0x000000010303c824 */ /* 0x000fca00078e0a07 */
[----:B------:R-:W-:-:S13]  /*db60*/  ISETP.GT.U32.AND P4, PT, R7, R3, PT ;  /* 0x000000030700720c */ /* 0x000fda0003f84070 */
[----:B------:R-:W-:Y:S02]  /*db70*/  @!P4 IMAD.IADD R3, R3, 0x1, -R7 ;  /* 0x000000010303c824 */ /* 0x000fe400078e0a07 */
[----:B------:R-:W-:Y:S02]  /*db80*/  IMAD R7, R8, UR7, RZ ;  /* 0x0000000708077c24 */ /* 0x000fe4000f8e02ff */
[----:B------:R-:W5:Y:S03]  /*db90*/  LDL.LU R8, [R1+0x100] ;  /* 0x0001000001087983 */ /* 0x000f660000300800 */
[----:B------:R-:W-:Y:S01]  /*dba0*/  LEA R7, P4, R7, UR8, 0x1 ;  /* 0x0000000807077c11 */ /* 0x000fe2000f8808ff */
[----:B------:R-:W-:Y:S01]  /*dbb0*/  @!P6 IMAD.MOV R14, RZ, RZ, -R14 ;  /* 0x000000ffff0ee224 */ /* 0x000fe200078e0a0e */
[----:B------:R-:W-:-:S03]  /*dbc0*/  ULDC UR8, c[0x0][0x234] ;  /* 0x00008d0000087ab9 */ /* 0x000fc60000000800 */
[----:B------:R0:W-:Y:S01]  /*dbd0*/  STL [R1+0xe2c], R7 ;  /* 0x000e2c0701007387 */ /* 0x0001e20000100800 */
[----:B------:R-:W-:Y:S02]  /*dbe0*/  @!P5 IMAD.MOV R13, RZ, RZ, -R13 ;  /* 0x000000ffff0dd224 */ /* 0x000fe400078e0a0d */
[----:B------:R-:W-:Y:S02]  /*dbf0*/  @!P0 IMAD.MOV R0, RZ, RZ, -R0 ;  /* 0x000000ffff008224 */ /* 0x000fe400078e0a00 */
[----:B------:R-:W-:Y:S02]  /*dc00*/  @!P1 IMAD.MOV R3, RZ, RZ, -R3 ;  /* 0x000000ffff039224 */ /* 0x000fe400078e0a03 */
[----:B0-----:R-:W-:Y:S02]  /*dc10*/  IMAD R7, R17, 0x4, R18 ;  /* 0x0000000411077824 */ /* 0x001fe400078e0212 */
[----:B------:R-:W-:-:S03]  /*dc20*/  @!P3 IMAD.MOV R6, RZ, RZ, -R6 ;  /* 0x000000ffff06b224 */ /* 0x000fc600078e0a06 */
[----:B------:R-:W-:Y:S04]  /*dc30*/  STL [R1+0x404], R7 ;  /* 0x0004040701007387 */ /* 0x000fe80000100800 */
[----:B------:R-:W-:Y:S04]  /*dc40*/  STL [R1+0xf30], R14 ;  /* 0x000f300e01007387 */ /* 0x000fe80000100800 */
[----:B------:R-:W-:Y:S04]  /*dc50*/  STL [R1+0xf34], R13 ;  /* 0x000f340d01007387 */ /* 0x000fe80000100800 */
[----:B------:R3:W-:Y:S04]  /*dc60*/  STL [R1+0xf38], R0 ;  /* 0x000f380001007387 */ /* 0x0007e80000100800 */
[----:B------:R4:W-:Y:S04]  /*dc70*/  STL [R1+0xf3c], R3 ;  /* 0x000f3c0301007387 */ /* 0x0009e80000100800 */
[----:B------:R5:W-:Y:S01]  /*dc80*/  STL [R1+0xf40], R6 ;  /* 0x000f400601007387 */ /* 0x000be20000100800 */
[----:B--2---:R-:W-:-:S02]  /*dc90*/  ISETP.NE.AND P2, PT, R15, RZ, PT ;  /* 0x000000ff0f00720c */ /* 0x004fc40003f45270 */
[----:B------:R-:W-:-:S04]  /*dca0*/  LOP3.LUT R15, RZ, R15, RZ, 0x33, !PT ;  /* 0x0000000fff0f7212 */ /* 0x000fc800078e33ff */
[C---:B---3--:R-:W-:Y:S02]  /*dcb0*/  SEL R0, R15.reuse, R27, !P2 ;  /* 0x0000001b0f007207 */ /* 0x048fe40005000000 */
[----:B----4-:R-:W-:-:S03]  /*dcc0*/  SEL R3, R15, R26, !P2 ;  /* 0x0000001a0f037207 */ /* 0x010fc60005000000 */
[----:B------:R0:W-:Y:S01]  /*dcd0*/  STL [R1+0x8], R0 ;  /* 0x0000080001007387 */ /* 0x0001e20000100800 */
[----:B-----5:R-:W-:-:S03]  /*dce0*/  SEL R6, R15, R25, !P2 ;  /* 0x000000190f067207 */ /* 0x020fc60005000000 */
[----:B------:R1:W-:Y:S01]  /*dcf0*/  STL [R1+0xbc], R3 ;  /* 0x0000bc0301007387 */ /* 0x0003e20000100800 */
[----:B0-----:R-:W-:-:S03]  /*dd00*/  SEL R0, R15, R24, !P2 ;  /* 0x000000180f007207 */ /* 0x001fc60005000000 */
[----:B------:R-:W-:Y:S01]  /*dd10*/  STL [R1+0xc0], R6 ;  /* 0x0000c00601007387 */ /* 0x000fe20000100800 */
[----:B-1----:R-:W-:-:S03]  /*dd20*/  SEL R3, R15, R23, !P2 ;  /* 0x000000170f037207 */ /* 0x002fc60005000000 */
[----:B------:R0:W-:Y:S01]  /*dd30*/  STL [R1+0xc4], R0 ;  /* 0x0000c40001007387 */ /* 0x0001e20000100800 */
[----:B------:R-:W-:-:S03]  /*dd40*/  SEL R5, R15, R5, !P2 ;  /* 0x000000050f057207 */ /* 0x000fc60005000000 */
        /* <DEDUP_REMOVED lines=8> */
[----:B------:R0:W-:Y:S01]  /*ddd0*/  STL [R1+0xe4], R2 ;  /* 0x0000e40201007387 */ /* 0x0001e20000100800 */
[----:B-1----:R-:W-:-:S03]  /*dde0*/  SEL R3, R15, R10, !P2 ;  /* 0x0000000a0f037207 */ /* 0x002fc60005000000 */
[----:B------:R1:W-:Y:S04]  /*ddf0*/  STL [R1+0xe8], R0 ;  /* 0x0000e80001007387 */ /* 0x0003e80000100800 */
[----:B------:R-:W-:Y:S04]  /*de00*/  STL [R1+0xec], R3 ;  /* 0x0000ec0301007387 */ /* 0x000fe80000100800 */
[----:B------:R-:W2:Y:S01]  /*de10*/  LDL.LU R6, [R1+0x114] ;  /* 0x0001140001067983 */ /* 0x000ea20000300800 */
[----:B0-----:R-:W-:-:S05]  /*de20*/  SEL R2, R15, R9, !P2 ;  /* 0x000000090f027207 */ /* 0x001fca0005000000 */
[----:B------:R-:W-:Y:S01]  /*de30*/  STL [R1+0xf8], R2 ;  /* 0x0000f80201007387 */ /* 0x000fe20000100800 */
[----:B-1----:R-:W-:-:S03]  /*de40*/  SEL R0, R15, R8, !P2 ;  /* 0x000000080f007207 */ /* 0x002fc60005000000 */
[----:B--2---:R0:W-:Y:S04]  /*de50*/  STL [R1+0xf8c], R6 ;  /* 0x000f8c0601007387 */ /* 0x0041e80000100800 */
[----:B------:R-:W-:Y:S04]  /*de60*/  STL [R1+0x100], R0 ;  /* 0x0001000001007387 */ /* 0x000fe80000100800 */
[----:B0-----:R-:W2:Y:S04]  /*de70*/  LDL.LU R6, [R1+0x10c] ;  /* 0x00010c0001067983 */ /* 0x001ea80000300800 */
[----:B--2---:R0:W-:Y:S04]  /*de80*/  STL [R1+0xf90], R6 ;  /* 0x000f900601007387 */ /* 0x0041e80000100800 */
[----:B0-----:R-:W2:Y:S04]  /*de90*/  LDL.LU R6, [R1+0x108] ;  /* 0x0001080001067983 */ /* 0x001ea80000300800 */
[----:B--2---:R0:W-:Y:S04]  /*dea0*/  STL [R1+0xf94], R6 ;  /* 0x000f940601007387 */ /* 0x0041e80000100800 */
[----:B0-----:R-:W2:Y:S04]  /*deb0*/  LDL.LU R6, [R1+0x104] ;  /* 0x0001040001067983 */ /* 0x001ea80000300800 */
[----:B------:R-:W3:Y:S04]  /*dec0*/  LDL.LU R3, [R1+0x11c] ;  /* 0x00011c0001037983 */ /* 0x000ee80000300800 */
[----:B------:R-:W4:Y:S04]  /*ded0*/  LDL.LU R0, [R1+0x120] ;  /* 0x0001200001007983 */ /* 0x000f280000300800 */
[----:B------:R-:W5:Y:S04]  /*dee0*/  LDL.LU R13, [R1+0x12c] ;  /* 0x00012c00010d7983 */ /* 0x000f680000300800 */
        /* <DEDUP_REMOVED lines=16> */
[----:B------:R-:W4:Y:S04]  /*dff0*/  LDL.LU R5, [R1+0x1a4] ;  /* 0x0001a40001057983 */ /* 0x000f280000300800 */
[----:B------:R-:W5:Y:S04]  /*e000*/  LDL.LU R4, [R1+0x1a8] ;  /* 0x0001a80001047983 */ /* 0x000f680000300800 */
[----:B------:R-:W5:Y:S04]  /*e010*/  LDL.LU R2, [R1+0x1ac] ;  /* 0x0001ac0001027983 */ /* 0x000f680000300800 */
[----:B------:R-:W5:Y:S04]  /*e020*/  LDL.LU R11, [R1+0x1b0] ;  /* 0x0001b000010b7983 */ /* 0x000f680000300800 */
[----:B------:R-:W5:Y:S04]  /*e030*/  LDL.LU R12, [R1+0x1b8] ;  /* 0x0001b800010c7983 */ /* 0x000f680000300800 */
[----:B------:R-:W5:Y:S04]  /*e040*/  LDL.LU R10, [R1+0x1bc] ;  /* 0x0001bc00010a7983 */ /* 0x000f680000300800 */
[----:B------:R-:W5:Y:S04]  /*e050*/  LDL.LU R9, [R1+0x1c0] ;  /* 0x0001c00001097983 */ /* 0x000f680000300800 */
[----:B------:R-:W5:Y:S01]  /*e060*/  LDL.LU R8, [R1+0x1c4] ;  /* 0x0001c40001087983 */ /* 0x000f620000300800 */
[----:B--2---:R-:W-:-:S05]  /*e070*/  SEL R6, R15, R6, !P2 ;  /* 0x000000060f067207 */ /* 0x004fca0005000000 */
[----:B------:R0:W-:Y:S04]  /*e080*/  STL [R1+0x104], R6 ;  /* 0x0001040601007387 */ /* 0x0001e80000100800 */
[----:B0-----:R-:W2:Y:S02]  /*e090*/  LDL.LU R6, [R1+0xf94] ;  /* 0x000f940001067983 */ /* 0x001ea40000300800 */
[----:B--2---:R-:W-:-:S05]  /*e0a0*/  SEL R6, R15, R6, !P2 ;  /* 0x000000060f067207 */ /* 0x004fca0005000000 */
[----:B------:R0:W-:Y:S04]  /*e0b0*/  STL [R1+0x108], R6 ;  /* 0x0001080601007387 */ /* 0x0001e80000100800 */
[----:B0-----:R-:W2:Y:S02]  /*e0c0*/  LDL.LU R6, [R1+0xf90] ;  /* 0x000f900001067983 */ /* 0x001ea40000300800 */
[----:B--2---:R-:W-:-:S05]  /*e0d0*/  SEL R6, R15, R6, !P2 ;  /* 0x000000060f067207 */ /* 0x004fca0005000000 */
[----:B------:R0:W-:Y:S04]  /*e0e0*/  STL [R1+0x10c], R6 ;  /* 0x00010c0601007387 */ /* 0x0001e80000100800 */
[----:B0-----:R-:W2:Y:S01]  /*e0f0*/  LDL.LU R6, [R1+0xf8c] ;  /* 0x000f8c0001067983 */ /* 0x001ea20000300800 */
[C---:B---3--:R-:W-:Y:S02]  /*e100*/  SEL R3, R15.reuse, R3, !P2 ;  /* 0x000000030f037207 */ /* 0x048fe40005000000 */
[C---:B----4-:R-:W-:Y:S02]  /*e110*/  SEL R5, R15.reuse, R5, !P2 ;  /* 0x000000050f057207 */ /* 0x050fe40005000000 */
[----:B--2---:R-:W-:-:S05]  /*e120*/  SEL R6, R15, R6, !P2 ;  /* 0x000000060f067207 */ /* 0x004fca0005000000 */
[----:B------:R0:W-:Y:S04]  /*e130*/  STL [R1+0x114], R6 ;  /* 0x0001140601007387 */ /* 0x0001e80000100800 */
[----:B------:R1:W-:Y:S01]  /*e140*/  STL [R1+0x11c], R3 ;  /* 0x00011c0301007387 */ /* 0x0003e20000100800 */
[C---:B0-----:R-:W-:Y:S02]  /*e150*/  SEL R6, R15.reuse, R0, !P2 ;  /* 0x000000000f067207 */ /* 0x041fe40005000000 */
[C---:B-----5:R-:W-:Y:S02]  /*e160*/  SEL R0, R15.reuse, R13, !P2 ;  /* 0x0000000d0f007207 */ /* 0x060fe40005000000 */
[C---:B-1----:R-:W-:Y:S01]  /*e170*/  SEL R3, R15.reuse, R14, !P2 ;  /* 0x0000000e0f037207 */ /* 0x042fe20005000000 */
[----:B------:R0:W-:Y:S04]  /*e180*/  STL [R1+0x120], R6 ;  /* 0x0001200601007387 */ /* 0x0001e80000100800 */
[----:B------:R1:W-:Y:S04]  /*e190*/  STL [R1+0x12c], R0 ;  /* 0x00012c0001007387 */ /* 0x0003e80000100800 */
[----:B------:R2:W-:Y:S01]  /*e1a0*/  STL [R1+0x130], R3 ;  /* 0x0001300301007387 */ /* 0x0005e20000100800 */
[----:B0-----:R-:W-:-:S02]  /*e1b0*/  SEL R6, R15, R7, !P2 ;  /* 0x000000070f067207 */ /* 0x001fc40005000000 */
[----:B-1----:R-:W-:-:S03]  /*e1c0*/  SEL R0, R15, R16, !P2 ;  /* 0x000000100f007207 */ /* 0x002fc60005000000 */
[----:B------:R0:W-:Y:S01]  /*e1d0*/  STL [R1+0x134], R6 ;  /* 0x0001340601007387 */ /* 0x0001e20000100800 */
[----:B--2---:R-:W-:-:S03]  /*e1e0*/  SEL R3, R15, R29, !P2 ;  /* 0x0000001d0f037207 */ /* 0x004fc60005000000 */
[----:B------:R1:W-:Y:S04]  /*e1f0*/  STL [R1+0x140], R0 ;  /* 0x0001400001007387 */ /* 0x0003e80000100800 */
[----:B------:R2:W-:Y:S01]  /*e200*/  STL [R1+0x148], R3 ;  /* 0x0001480301007387 */ /* 0x0005e20000100800 */
[C---:B0-----:R-:W-:Y:S02]  /*e210*/  SEL R6, R15.reuse, R17, !P2 ;  /* 0x000000110f067207 */ /* 0x041fe40005000000 */
        /* <DEDUP_REMOVED lines=19> */
[----:B------:R-:W-:Y:S01]  /*e350*/  STL [R1+0x198], R6 ;  /* 0x0001980601007387 */ /* 0x000fe20000100800 */
[----:B--2---:R-:W-:-:S03]  /*e360*/  SEL R3, R15, R23, !P2 ;  /* 0x000000170f037207 */ /* 0x004fc60005000000 */
[----:B------:R0:W-:Y:S04]  /*e370*/  STL [R1+0x19c], R0 ;  /* 0x00019c0001007387 */ /* 0x0001e80000100800 */
        /* <DEDUP_REMOVED lines=13> */
[C---:B0-----:R-:W-:Y:S02]  /*e450*/  SEL R2, R15.reuse, R9, !P2 ;  /* 0x000000090f027207 */ /* 0x041fe40005000000 */
[----:B-1----:R-:W-:-:S03]  /*e460*/  SEL R0, R15, R8, !P2 ;  /* 0x000000080f007207 */ /* 0x002fc60005000000 */
[----:B------:R-:W-:Y:S04]  /*e470*/  STL [R1+0x1c0], R2 ;  /* 0x0001c00201007387 */ /* 0x000fe80000100800 */
        /* <DEDUP_REMOVED lines=540> */
[C---:B-----5:R-:W-:Y:S02]  /*10640*/  SEL R13, R15.reuse, R13, !P2 ;  /* 0x0000000d0f0d7207 */ /* 0x060fe40005000000 */
[----:B------:R-:W-:-:S02]  /*10650*/  SEL R14, R15, R14, !P2 ;  /* 0x0000000e0f0e7207 */ /* 0x000fc40005000000 */
[C---:B------:R-:W-:Y:S02]  /*10660*/  SEL R16, R15.reuse, R16, !P2 ;  /* 0x000000100f107207 */ /* 0x040fe40005000000 */
[C---:B------:R-:W-:Y:S02]  /*10670*/  SEL R17, R15.reuse, R17, !P2 ;  /* 0x000000110f117207 */ /* 0x040fe40005000000 */
[C---:B------:R-:W-:Y:S02]  /*10680*/  SEL R18, R15.reuse, R18, !P2 ;  /* 0x000000120f127207 */ /* 0x040fe40005000000 */
[C---:B------:R-:W-:Y:S02]  /*10690*/  SEL R19, R15.reuse, R19, !P2 ;  /* 0x000000130f137207 */ /* 0x040fe40005000000 */
[C---:B------:R-:W-:Y:S02]  /*106a0*/  SEL R20, R15.reuse, R20, !P2 ;  /* 0x000000140f147207 */ /* 0x040fe40005000000 */
        /* <DEDUP_REMOVED lines=16> */
[----:B--2---:R-:W-:-:S05]  /*107b0*/  SEL R6, R15, R6, !P2 ;  /* 0x000000060f067207 */ /* 0x004fca0005000000 */
[----:B------:R0:W-:Y:S04]  /*107c0*/  STL [R1+0xa0], R6 ;  /* 0x0000a00601007387 */ /* 0x0001e80000100800 */
[----:B0-----:R-:W2:Y:S04]  /*107d0*/  LDL.LU R6, [R1+0xf40] ;  /* 0x000f400001067983 */ /* 0x001ea80000300800 */
[----:B------:R0:W-:Y:S04]  /*107e0*/  STL [R1+0x94], R3 ;  /* 0x0000940301007387 */ /* 0x0001e80000100800 */
[----:B0-----:R-:W3:Y:S04]  /*107f0*/  LDL.LU R3, [R1+0xf3c] ;  /* 0x000f3c0001037983 */ /* 0x001ee80000300800 */
[----:B------:R0:W-:Y:S04]  /*10800*/  STL [R1+0x90], R0 ;  /* 0x0000900001007387 */ /* 0x0001e80000100800 */
[----:B0-----:R-:W4:Y:S04]  /*10810*/  LDL.LU R0, [R1+0xf38] ;  /* 0x000f380001007983 */ /* 0x001f280000300800 */
[----:B------:R0:W-:Y:S04]  /*10820*/  STL [R1+0x8c], R13 ;  /* 0x00008c0d01007387 */ /* 0x0001e80000100800 */
[----:B0-----:R-:W5:Y:S04]  /*10830*/  LDL.LU R13, [R1+0xf34] ;  /* 0x000f3400010d7983 */ /* 0x001f680000300800 */
        /* <DEDUP_REMOVED lines=43> */
[----:B0-----:R-:W3:Y:S01]  /*10af0*/  LDL.LU R8, [R1+0xedc] ;  /* 0x000edc0001087983 */ /* 0x001ee20000300800 */
[----:B------:R-:W-:-:S05]  /*10b00*/  SEL R7, R15, R7, !P2 ;  /* 0x000000070f077207 */ /* 0x000fca0005000000 */
[----:B------:R0:W-:Y:S02]  /*10b10*/  STL [R1+0x30], R7 ;  /* 0x0000300701007387 */ /* 0x0001e40000100800 */
[----:B0-----:R-:W-:-:S05]  /*10b20*/  SEL R7, R15, R29, !P2 ;  /* 0x0000001d0f077207 */ /* 0x001fca0005000000 */
[----:B------:R5:W-:Y:S02]  /*10b30*/  STL [R1+0x2c], R7 ;  /* 0x00002c0701007387 */ /* 0x000be40000100800 */
[C---:B-----5:R-:W-:Y:S02]  /*10b40*/  SEL R7, R15.reuse, R10, !P2 ;  /* 0x0000000a0f077207 */ /* 0x060fe40005000000 */
[C---:B---3--:R-:W-:Y:S02]  /*10b50*/  SEL R29, R15.reuse, R8, !P2 ;  /* 0x000000080f1d7207 */ /* 0x048fe40005000000 */
[C---:B--2---:R-:W-:Y:S02]  /*10b60*/  SEL R8, R15.reuse, R9, !P2 ;  /* 0x000000090f087207 */ /* 0x044fe40005000000 */
[C---:B----4-:R-:W-:Y:S01]  /*10b70*/  SEL R9, R15.reuse, R12, !P2 ;  /* 0x0000000c0f097207 */ /* 0x050fe20005000000 */
[----:B------:R-:W-:Y:S04]  /*10b80*/  STL [R1+0x28], R29 ;  /* 0x0000281d01007387 */ /* 0x000fe80000100800 */
[----:B------:R0:W-:Y:S04]  /*10b90*/  STL [R1+0x24], R8 ;  /* 0x0000240801007387 */ /* 0x0001e80000100800 */
[----:B------:R1:W-:Y:S01]  /*10ba0*/  STL [R1+0x20], R7 ;  /* 0x0000200701007387 */ /* 0x0003e20000100800 */
[----:B0-----:R-:W-:-:S03]  /*10bb0*/  SEL R8, R15, R11, !P2 ;  /* 0x0000000b0f087207 */ /* 0x001fc60005000000 */
[----:B------:R-:W-:Y:S01]  /*10bc0*/  STL [R1+0x1c], R9 ;  /* 0x00001c0901007387 */ /* 0x000fe20000100800 */
[----:B-1----:R-:W-:-:S03]  /*10bd0*/  SEL R7, R15, R2, !P2 ;  /* 0x000000020f077207 */ /* 0x002fc60005000000 */
[----:B------:R-:W-:Y:S04]  /*10be0*/  STL [R1+0x18], R8 ;  /* 0x0000180801007387 */ /* 0x000fe80000100800 */
[----:B------:R0:W-:Y:S04]  /*10bf0*/  STL [R1+0x14], R7 ;  /* 0x0000140701007387 */ /* 0x0001e80000100800 */
[----:B------:R-:W2:Y:S01]  /*10c00*/  LDL R12, [R1+0x404] ;  /* 0x00040400010c7983 */ /* 0x000ea20000100800 */
[----:B------:R-:W1:Y:S01]  /*10c10*/  S2R R10, SR_TID.X ;  /* 0x00000000000a7919 */ /* 0x000e620000002100 */
[----:B------:R-:W-:-:S02]  /*10c20*/  SEL R4, R15, R4, !P2 ;  /* 0x000000040f047207 */ /* 0x000fc40005000000 */
[C---:B------:R-:W-:Y:S02]  /*10c30*/  SEL R2, R15.reuse, R5, !P2 ;  /* 0x000000050f027207 */ /* 0x040fe40005000000 */
[C---:B0-----:R-:W-:Y:S01]  /*10c40*/  SEL R7, R15.reuse, R23, !P2 ;  /* 0x000000170f077207 */ /* 0x041fe20005000000 */
[----:B------:R0:W-:Y:S01]  /*10c50*/  STL [R1+0xc], R4 ;  /* 0x00000c0401007387 */ /* 0x0001e20000100800 */
[C---:B------:R-:W-:Y:S02]  /*10c60*/  SEL R29, R15.reuse, R24, !P2 ;  /* 0x000000180f1d7207 */ /* 0x040fe40005000000 */
[C---:B------:R-:W-:Y:S02]  /*10c70*/  SEL R25, R15.reuse, R25, !P2 ;  /* 0x000000190f197207 */ /* 0x040fe40005000000 */
[C---:B------:R-:W-:Y:S01]  /*10c80*/  SEL R26, R15.reuse, R26, !P2 ;  /* 0x0000001a0f1a7207 */ /* 0x040fe20005000000 */
[----:B0-----:R-:W3:Y:S01]  /*10c90*/  LDL.LU R4, [R1+0x8] ;  /* 0x0000080001047983 */ /* 0x001ee20000300800 */
[----:B------:R-:W-:-:S03]  /*10ca0*/  SEL R27, R15, R27, !P2 ;  /* 0x0000001b0f1b7207 */ /* 0x000fc60005000000 */
[----:B------:R0:W-:Y:S01]  /*10cb0*/  STL [R1+0x4], R2 ;  /* 0x0000040201007387 */ /* 0x0001e20000100800 */
[----:B------:R-:W-:-:S03]  /*10cc0*/  SEL R28, R15, R28, !P2 ;  /* 0x0000001c0f1c7207 */ /* 0x000fc60005000000 */
[----:B------:R-:W4:Y:S01]  /*10cd0*/  LDL.LU R5, [R1+0xbc] ;  /* 0x0000bc0001057983 */ /* 0x000f220000300800 */
[----:B------:R-:W-:-:S03]  /*10ce0*/  SEL R22, R15, R22, !P2 ;  /* 0x000000160f167207 */ /* 0x000fc60005000000 */
[----:B------:R-:W5:Y:S01]  /*10cf0*/  LDL.LU R8, [R1+0xc0] ;  /* 0x0000c00001087983 */ /* 0x000f620000300800 */
[----:B------:R-:W-:-:S03]  /*10d00*/  SEL R21, R15, R21, !P2 ;  /* 0x000000150f157207 */ /* 0x000fc60005000000 */
[----:B------:R-:W5:Y:S01]  /*10d10*/  LDL.LU R9, [R1+0xc4] ;  /* 0x0000c40001097983 */ /* 0x000f620000300800 */
[----:B------:R-:W-:-:S03]  /*10d20*/  SEL R20, R15, R20, !P2 ;  /* 0x000000140f147207 */ /* 0x000fc60005000000 */
[----:B------:R0:W-:Y:S01]  /*10d30*/  STL [R1+0xe30], R7 ;  /* 0x000e300701007387 */ /* 0x0001e20000100800 */
[----:B------:R-:W-:-:S03]  /*10d40*/  SEL R19, R15, R19, !P2 ;  /* 0x000000130f137207 */ /* 0x000fc60005000000 */
[----:B------:R-:W-:Y:S01]  /*10d50*/  STL [R1+0xe34], R29 ;  /* 0x000e341d01007387 */ /* 0x000fe20000100800 */
[----:B------:R-:W-:-:S03]  /*10d60*/  SEL R18, R15, R18, !P2 ;  /* 0x000000120f127207 */ /* 0x000fc60005000000 */
[----:B------:R-:W-:Y:S01]  /*10d70*/  STL [R1+0xe38], R25 ;  /* 0x000e381901007387 */ /* 0x000fe20000100800 */
[----:B-1----:R-:W-:-:S03]  /*10d80*/  LOP3.LUT R10, R10, 0x1f, RZ, 0xc0, !PT ;  /* 0x0000001f0a0a7812 */ /* 0x002fc600078ec0ff */
[----:B------:R-:W-:Y:S01]  /*10d90*/  STL [R1+0xe3c], R26 ;  /* 0x000e3c1a01007387 */ /* 0x000fe20000100800 */
[----:B------:R-:W-:-:S03]  /*10da0*/  SEL R17, R15, R17, !P2 ;  /* 0x000000110f117207 */ /* 0x000fc60005000000 */
[----:B------:R-:W-:Y:S01]  /*10db0*/  STL [R1+0xe40], R27 ;  /* 0x000e401b01007387 */ /* 0x000fe20000100800 */
[----:B------:R-:W-:-:S03]  /*10dc0*/  SEL R16, R15, R16, !P2 ;  /* 0x000000100f107207 */ /* 0x000fc60005000000 */
[----:B------:R-:W-:Y:S01]  /*10dd0*/  STL [R1+0xe44], R28 ;  /* 0x000e441c01007387 */ /* 0x000fe20000100800 */
[----:B------:R-:W-:-:S03]  /*10de0*/  SEL R14, R15, R14, !P2 ;  /* 0x0000000e0f0e7207 */ /* 0x000fc60005000000 */
[----:B------:R-:W-:Y:S01]  /*10df0*/  STL [R1+0xe48], R22 ;  /* 0x000e481601007387 */ /* 0x000fe20000100800 */
[----:B------:R-:W-:-:S03]  /*10e00*/  SEL R13, R15, R13, !P2 ;  /* 0x0000000d0f0d7207 */ /* 0x000fc60005000000 */
[----:B------:R-:W-:Y:S01]  /*10e10*/  STL [R1+0xe4c], R21 ;  /* 0x000e4c1501007387 */ /* 0x000fe20000100800 */
[C---:B------:R-:W-:Y:S01]  /*10e20*/  SEL R0, R15.reuse, R0, !P2 ;  /* 0x000000000f007207 */ /* 0x040fe20005000000 */
[----:B------:R-:W-:Y:S02]  /*10e30*/  IMAD R10, R10, UR7, RZ ;  /* 0x000000070a0a7c24 */ /* 0x000fe4000f8e02ff */
[----:B------:R-:W-:Y:S01]  /*10e40*/  STL [R1+0xe50], R20 ;  /* 0x000e501401007387 */ /* 0x000fe20000100800 */
[----:B------:R-:W-:-:S03]  /*10e50*/  SEL R3, R15, R3, !P2 ;  /* 0x000000030f037207 */ /* 0x000fc60005000000 */
[----:B------:R-:W-:Y:S01]  /*10e60*/  STL [R1+0xe54], R19 ;  /* 0x000e541301007387 */ /* 0x000fe20000100800 */
[----:B------:R-:W-:-:S03]  /*10e70*/  SEL R6, R15, R6, !P2 ;  /* 0x000000060f067207 */ /* 0x000fc60005000000 */
[----:B------:R-:W-:Y:S04]  /*10e80*/  STL [R1+0xe58], R18 ;  /* 0x000e581201007387 */ /* 0x000fe80000100800 */
[----:B------:R-:W-:Y:S01]  /*10e90*/  STL [R1+0xe5c], R17 ;  /* 0x000e5c1101007387 */ /* 0x000fe20000100800 */
[----:B0-----:R-:W-:-:S03]  /*10ea0*/  LEA.HI.X.SX32 R2, R10, UR9, 0x1, P4 ;  /* 0x000000090a027c11 */ /* 0x001fc6000a0f0eff */
[----:B------:R-:W-:Y:S01]  /*10eb0*/  STL [R1+0xe60], R16 ;  /* 0x000e601001007387 */ /* 0x000fe20000100800 */
[----:B------:R-:W-:-:S03]  /*10ec0*/  IMAD R7, RZ, RZ, -UR6 ;  /* 0x80000006ff077e24 */ /* 0x000fc6000f8e02ff */
[----:B------:R-:W-:Y:S04]  /*10ed0*/  STL [R1+0xe64], R14 ;  /* 0x000e640e01007387 */ /* 0x000fe80000100800 */
[----:B------:R-:W-:Y:S04]  /*10ee0*/  STL [R1+0xe68], R13 ;  /* 0x000e680d01007387 */ /* 0x000fe80000100800 */
[----:B------:R2:W-:Y:S04]  /*10ef0*/  STL [R1+0xe6c], R0 ;  /* 0x000e6c0001007387 */ /* 0x0005e80000100800 */
[----:B------:R-:W-:Y:S04]  /*10f00*/  STL [R1+0xe70], R3 ;  /* 0x000e700301007387 */ /* 0x000fe80000100800 */
[----:B------:R-:W-:Y:S04]  /*10f10*/  STL [R1+0xe74], R6 ;  /* 0x000e740601007387 */ /* 0x000fe80000100800 */
[----:B------:R-:W5:Y:S04]  /*10f20*/  LDL.LU R10, [R1+0xc8] ;  /* 0x0000c800010a7983 */ /* 0x000f680000300800 */
[----:B------:R-:W5:Y:S04]  /*10f30*/  LDL.LU R11, [R1+0xd0] ;  /* 0x0000d000010b7983 */ /* 0x000f680000300800 */
[----:B------:R-:W-:Y:S01]  /*10f40*/  STL [R1+0xe78], R2 ;  /* 0x000e780201007387 */ /* 0x000fe20000100800 */
[----:B--2---:R-:W-:-:S03]  /*10f50*/  IMAD R0, R7, 0x4, R12 ;  /* 0x0000000407007824 */ /* 0x004fc600078e020c */
[----:B------:R-:W2:Y:S04]  /*10f60*/  LDL.LU R12, [R1+0xd4] ;  /* 0x0000d400010c7983 */ /* 0x000ea80000300800 */
[----:B------:R-:W2:Y:S04]  /*10f70*/  LDL.LU R17, [R1+0xdc] ;  /* 0x0000dc0001117983 */ /* 0x000ea80000300800 */
[----:B------:R-:W2:Y:S04]  /*10f80*/  LDL.LU R23, [R1+0xe4] ;  /* 0x0000e40001177983 */ /* 0x000ea80000300800 */
[----:B------:R0:W-:Y:S04]  /*10f90*/  STL [R1+0x33c], R0 ;  /* 0x00033c0001007387 */ /* 0x0001e80000100800 */
[----:B------:R-:W2:Y:S04]  /*10fa0*/  LDL.LU R24, [R1+0xe8] ;  /* 0x0000e80001187983 */ /* 0x000ea80000300800 */
[----:B------:R-:W2:Y:S01]  /*10fb0*/  LDL.LU R18, [R1+0xec] ;  /* 0x0000ec0001127983 */ /* 0x000ea20000300800 */
[----:B0-----:R-:W-:-:S03]  /*10fc0*/  IMAD R0, R7, 0x4, R0 ;  /* 0x0000000407007824 */ /* 0x001fc600078e0200 */
[----:B------:R-:W2:Y:S04]  /*10fd0*/  LDL.LU R19, [R1+0xf8] ;  /* 0x0000f80001137983 */ /* 0x000ea80000300800 */
[----:B------:R0:W-:Y:S04]  /*10fe0*/  STL [R1+0x340], R0 ;  /* 0x0003400001007387 */ /* 0x0001e80000100800 */
[----:B------:R-:W2:Y:S04]  /*10ff0*/  LDL.LU R20, [R1+0x100] ;  /* 0x0001000001147983 */ /* 0x000ea80000300800 */
[----:B------:R-:W2:Y:S04]  /*11000*/  LDL.LU R21, [R1+0x104] ;  /* 0x0001040001157983 */ /* 0x000ea80000300800 */
[----:B------:R-:W2:Y:S04]  /*11010*/  LDL.LU R22, [R1+0x108] ;  /* 0x0001080001167983 */ /* 0x000ea80000300800 */
[----:B------:R-:W2:Y:S04]  /*11020*/  LDL.LU R28, [R1+0x10c] ;  /* 0x00010c00011c7983 */ /* 0x000ea80000300800 */
[----:B------:R-:W2:Y:S04]  /*11030*/  LDL.LU R27, [R1+0x114] ;  /* 0x00011400011b7983 */ /* 0x000ea80000300800 */
[----:B------:R-:W2:Y:S04]  /*11040*/  LDL.LU R26, [R1+0x11c] ;  /* 0x00011c00011a7983 */ /* 0x000ea80000300800 */
[----:B------:R-:W2:Y:S01]  /*11050*/  LDL.LU R25, [R1+0x120] ;  /* 0x0001200001197983 */ /* 0x000ea20000300800 */
[----:B---3--:R-:W-:-:S02]  /*11060*/  IMAD R4, R4, UR4, RZ ;  /* 0x0000000404047c24 */ /* 0x008fc4000f8e02ff */
[----:B----4-:R-:W-:Y:S01]  /*11070*/  IMAD R5, R5, UR4, RZ ;  /* 0x0000000405057c24 */ /* 0x010fe2000f8e02ff */
[----:B------:R-:W3:Y:S01]  /*11080*/  LDL.LU R29, [R1+0x12c] ;  /* 0x00012c00011d7983 */ /* 0x000ee20000300800 */
[----:B-----5:R-:W-:Y:S02]  /*11090*/  IMAD R8, R8, UR4, RZ ;  /* 0x0000000408087c24 */ /* 0x020fe4000f8e02ff */
[----:B------:R-:W-:Y:S01]  /*110a0*/  IMAD R9, R9, UR4, RZ ;  /* 0x0000000409097c24 */ /* 0x000fe2000f8e02ff */
[----:B------:R-:W4:Y:S04]  /*110b0*/  LDL.LU R7, [R1+0x130] ;  /* 0x0001300001077983 */ /* 0x000f280000300800 */
[----:B------:R-:W-:Y:S04]  /*110c0*/  STL [R1+0xe7c], R4 ;  /* 0x000e7c0401007387 */ /* 0x000fe80000100800 */
[----:B------:R-:W-:Y:S04]  /*110d0*/  STL [R1+0xe80], R5 ;  /* 0x000e800501007387 */ /* 0x000fe80000100800 */
[----:B------:R-:W-:Y:S04]  /*110e0*/  STL [R1+0xe84], R8 ;  /* 0x000e840801007387 */ /* 0x000fe80000100800 */
[----:B------:R-:W-:Y:S01]  /*110f0*/  STL [R1+0xe88], R9 ;  /* 0x000e880901007387 */ /* 0x000fe20000100800 */
[----:B------:R-:W-:-:S02]  /*11100*/  IMAD R10, R10, UR4, RZ ;  /* 0x000000040a0a7c24 */ /* 0x000fc4000f8e02ff */
[----:B------:R-:W-:-:S03]  /*11110*/  IMAD R11, R11, UR4, RZ ;  /* 0x000000040b0b7c24 */ /* 0x000fc6000f8e02ff */
[----:B------:R-:W-:Y:S04]  /*11120*/  STL [R1+0xe8c], R10 ;  /* 0x000e8c0a01007387 */ /* 0x000fe80000100800 */
[----:B------:R-:W-:Y:S01]  /*11130*/  STL [R1+0xe90], R11 ;  /* 0x000e900b01007387 */ /* 0x000fe20000100800 */
[----:B--2---:R-:W-:Y:S02]  /*11140*/  IMAD R12, R12, UR4, RZ ;  /* 0x000000040c0c7c24 */ /* 0x004fe4000f8e02ff */
[----:B------:R-:W-:-:S03]  /*11150*/  IMAD R15, R17, UR4, RZ ;  /* 0x00000004110f7c24 */ /* 0x000fc6000f8e02ff */
[----:B------:R-:W-:Y:S01]  /*11160*/  STL [R1+0xe94], R12 ;  /* 0x000e940c01007387 */ /* 0x000fe20000100800 */
[----:B------:R-:W-:-:S03]  /*11170*/  IMAD R23, R23, UR4, RZ ;  /* 0x0000000417177c24 */ /* 0x000fc6000f8e02ff */
[----:B------:R-:W-:Y:S01]  /*11180*/  STL [R1+0xe98], R15 ;  /* 0x000e980f01007387 */ /* 0x000fe20000100800 */
[----:B------:R-:W-:-:S03]  /*11190*/  IMAD R24, R24, UR4, RZ ;  /* 0x0000000418187c24 */ /* 0x000fc6000f8e02ff */
[----:B------:R-:W-:Y:S01]  /*111a0*/  STL [R1+0xe9c], R23 ;  /* 0x000e9c1701007387 */ /* 0x000fe20000100800 */
[----:B------:R-:W-:-:S03]  /*111b0*/  IMAD R2, R18, UR4, RZ ;  /* 0x0000000412027c24 */ /* 0x000fc6000f8e02ff */
[----:B------:R-:W-:Y:S01]  /*111c0*/  STL [R1+0xea0], R24 ;  /* 0x000ea01801007387 */ /* 0x000fe20000100800 */
[----:B0-----:R-:W-:-:S03]  /*111d0*/  IMAD R0, R19, UR4, RZ ;  /* 0x0000000413007c24 */ /* 0x001fc6000f8e02ff */
[----:B------:R0:W-:Y:S01]  /*111e0*/  STL [R1+0x8], R2 ;  /* 0x0000080201007387 */ /* 0x0001e20000100800 */
[----:B------:R-:W-:-:S03]  /*111f0*/  IMAD R3, R20, UR4, RZ ;  /* 0x0000000414037c24 */ /* 0x000fc6000f8e02ff */
[----:B------:R1:W-:Y:S01]  /*11200*/  STL [R1+0x98], R0 ;  /* 0x0000980001007387 */ /* 0x0003e20000100800 */
[----:B0-----:R-:W-:-:S03]  /*11210*/  IMAD R2, R21, UR4, RZ ;  /* 0x0000000415027c24 */ /* 0x001fc6000f8e02ff */
[----:B------:R0:W-:Y:S01]  /*11220*/  STL [R1+0x9c], R3 ;  /* 0x00009c0301007387 */ /* 0x0001e20000100800 */
[----:B-1----:R-:W-:-:S03]  /*11230*/  IMAD R0, R22, UR4, RZ ;  /* 0x0000000416007c24 */ /* 0x002fc6000f8e02ff */
[----:B------:R1:W-:Y:S01]  /*11240*/  STL [R1+0xbc], R2 ;  /* 0x0000bc0201007387 */ /* 0x0003e20000100800 */
[----:B0-----:R-:W-:-:S03]  /*11250*/  IMAD R3, R28, UR4, RZ ;  /* 0x000000041c037c24 */ /* 0x001fc6000f8e02ff */
[----:B------:R0:W-:Y:S04]  /*11260*/  STL [R1+0xc0], R0 ;  /* 0x0000c00001007387 */ /* 0x0001e80000100800 */
[----:B------:R2:W-:Y:S01]  /*11270*/  STL [R1+0xc4], R3 ;  /* 0x0000c40301007387 */ /* 0x0005e20000100800 */
[----:B-1----:R-:W-:Y:S02]  /*11280*/  IMAD R2, R27, UR4, RZ ;  /* 0x000000041b027c24 */ /* 0x002fe4000f8e02ff */
[----:B0-----:R-:W-:-:S03]  /*11290*/  IMAD R0, R26, UR4, RZ ;  /* 0x000000041a007c24 */ /* 0x001fc6000f8e02ff */
[----:B------:R3:W-:Y:S01]  /*112a0*/  STL [R1+0xc8], R2 ;  /* 0x0000c80201007387 */ /* 0x0007e20000100800 */
[----:B--2---:R-:W-:-:S03]  /*112b0*/  IMAD R3, R25, UR4, RZ ;  /* 0x0000000419037c24 */ /* 0x004fc6000f8e02ff */
[----:B------:R4:W-:Y:S04]  /*112c0*/  STL [R1+0xd0], R0 ;  /* 0x0000d00001007387 */ /* 0x0009e80000100800 */
[----:B------:R-:W-:Y:S04]  /*112d0*/  STL [R1+0xd4], R3 ;  /* 0x0000d40301007387 */ /* 0x000fe80000100800 */
[----:B------:R-:W2:Y:S01]  /*112e0*/  LDL.LU R24, [R1+0x148] ;  /* 0x0001480001187983 */ /* 0x000ea20000300800 */
[----:B---3--:R-:W-:Y:S02]  /*112f0*/  IMAD R2, R29, UR4, RZ ;  /* 0x000000041d027c24 */ /* 0x008fe4000f8e02ff */
[----:B----4-:R-:W-:-:S03]  /*11300*/  IMAD R0, R7, UR4, RZ ;  /* 0x0000000407007c24 */ /* 0x010fc6000f8e02ff */
[----:B------:R-:W-:Y:S04]  /*11310*/  STL [R1+0xdc], R2 ;  /* 0x0000dc0201007387 */ /* 0x000fe80000100800 */
[----:B--2---:R0:W-:Y:S04]  /*11320*/  STL [R1+0xed4], R24 ;  /* 0x000ed41801007387 */ /* 0x0041e80000100800 */
[----:B------:R-:W-:Y:S04]  /*11330*/  STL [R1+0xe0], R0 ;  /* 0x0000e00001007387 */ /* 0x000fe80000100800 */
        /* <DEDUP_REMOVED lines=31> */
[----:B--2---:R-:W-:-:S05]  /*11530*/  IMAD R24, R24, UR4, RZ ;  /* 0x0000000418187c24 */ /* 0x004fca000f8e02ff */
[----:B------:R0:W-:Y:S04]  /*11540*/  STL [R1+0xe4], R24 ;  /* 0x0000e41801007387 */ /* 0x0001e80000100800 */
[----:B0-----:R-:W2:Y:S02]  /*11550*/  LDL.LU R24, [R1+0xed8] ;  /* 0x000ed80001187983 */ /* 0x001ea40000300800 */
[----:B--2---:R-:W-:-:S05]  /*11560*/  IMAD R24, R24, UR4, RZ ;  /* 0x0000000418187c24 */ /* 0x004fca000f8e02ff */
[----:B------:R0:W-:Y:S04]  /*11570*/  STL [R1+0xe8], R24 ;  /* 0x0000e81801007387 */ /* 0x0001e80000100800 */
[----:B0-----:R-:W2:Y:S01]  /*11580*/  LDL.LU R24, [R1+0xed4] ;  /* 0x000ed40001187983 */ /* 0x001ea20000300800 */
[----:B---3--:R-:W-:Y:S02]  /*11590*/  IMAD R23, R23, UR4, RZ ;  /* 0x0000000417177c24 */ /* 0x008fe4000f8e02ff */
[----:B----4-:R-:W-:Y:S02]  /*115a0*/  IMAD R0, R0, UR4, RZ ;  /* 0x0000000400007c24 */ /* 0x010fe4000f8e02ff */
[----:B--2---:R-:W-:-:S05]  /*115b0*/  IMAD R24, R24, UR4, RZ ;  /* 0x0000000418187c24 */ /* 0x004fca000f8e02ff */
[----:B------:R0:W-:Y:S04]  /*115c0*/  STL [R1+0xec], R24 ;  /* 0x0000ec1801007387 */ /* 0x0001e80000100800 */
[----:B------:R1:W-:Y:S01]  /*115d0*/  STL [R1+0xf0], R23 ;  /* 0x0000f01701007387 */ /* 0x0003e20000100800 */
[----:B0-----:R-:W-:Y:S02]  /*115e0*/  IMAD R24, R15, UR4, RZ ;  /* 0x000000040f187c24 */ /* 0x001fe4000f8e02ff */
[----:B-----5:R-:W-:Y:S02]  /*115f0*/  IMAD R15, R11, UR4, RZ ;  /* 0x000000040b0f7c24 */ /* 0x020fe4000f8e02ff */
[----:B-1----:R-:W-:Y:S02]  /*11600*/  IMAD R23, R12, UR4, RZ ;  /* 0x000000040c177c24 */ /* 0x002fe4000f8e02ff */
[----:B------:R-:W-:Y:S01]  /*11610*/  IMAD R12, R10, UR4, RZ ;  /* 0x000000040a0c7c24 */ /* 0x000fe2000f8e02ff */
[----:B------:R-:W-:Y:S01]  /*11620*/  STL [R1+0xf4], R24 ;  /* 0x0000f41801007387 */ /* 0x000fe20000100800 */
[----:B------:R-:W-:-:S02]  /*11630*/  IMAD R11, R9, UR4, RZ ;  /* 0x00000004090b7c24 */ /* 0x000fc4000f8e02ff */
[----:B------:R-:W-:Y:S01]  /*11640*/  IMAD R10, R8, UR4, RZ ;  /* 0x00000004080a7c24 */ /* 0x000fe2000f8e02ff */
[----:B------:R-:W-:Y:S01]  /*11650*/  STL [R1+0xf8], R23 ;  /* 0x0000f81701007387 */ /* 0x000fe20000100800 */
[----:B------:R-:W-:Y:S02]  /*11660*/  IMAD R9, R5, UR4, RZ ;  /* 0x0000000405097c24 */ /* 0x000fe4000f8e02ff */
[----:B------:R-:W-:Y:S01]  /*11670*/  IMAD R8, R4, UR4, RZ ;  /* 0x0000000404087c24 */ /* 0x000fe2000f8e02ff */
[----:B------:R-:W-:Y:S01]  /*11680*/  STL [R1+0xfc], R15 ;  /* 0x0000fc0f01007387 */ /* 0x000fe20000100800 */
[----:B------:R-:W-:Y:S02]  /*11690*/  IMAD R5, R2, UR4, RZ ;  /* 0x0000000402057c24 */ /* 0x000fe4000f8e02ff */
[----:B------:R-:W-:Y:S01]  /*116a0*/  IMAD R4, R6, UR4, RZ ;  /* 0x0000000406047c24 */ /* 0x000fe2000f8e02ff */
[----:B------:R-:W-:Y:S01]  /*116b0*/  STL [R1+0x100], R12 ;  /* 0x0001000c01007387 */ /* 0x000fe20000100800 */
[----:B------:R-:W-:-:S03]  /*116c0*/  IMAD R2, R3, UR4, RZ ;  /* 0x0000000403027c24 */ /* 0x000fc6000f8e02ff */
[----:B------:R-:W-:Y:S01]  /*116d0*/  STL [R1+0x104], R11 ;  /* 0x0001040b01007387 */ /* 0x000fe20000100800 */
[----:B------:R-:W-:-:S03]  /*116e0*/  IMAD R3, R13, UR4, RZ ;  /* 0x000000040d037c24 */ /* 0x000fc6000f8e02ff */
[----:B------:R-:W-:Y:S04]  /*116f0*/  STL [R1+0x108], R10 ;  /* 0x0001080a01007387 */ /* 0x000fe80000100800 */
[----:B------:R-:W-:Y:S04]  /*11700*/  STL [R1+0x10c], R9 ;  /* 0x00010c0901007387 */ /* 0x000fe80000100800 */
[----:B------:R-:W-:Y:S04]  /*11710*/  STL [R1+0x110], R8 ;  /* 0x0001100801007387 */ /* 0x000fe80000100800 */
[----:B------:R-:W-:Y:S04]  /*11720*/  STL [R1+0x114], R5 ;  /* 0x0001140501007387 */ /* 0x000fe80000100800 */
[----:B------:R-:W-:Y:S04]  /*11730*/  STL [R1+0x118], R4 ;  /* 0x0001180401007387 */ /* 0x000fe80000100800 */
[----:B------:R0:W-:Y:S04]  /*11740*/  STL [R1+0x11c], R2 ;  /* 0x00011c0201007387 */ /* 0x0001e80000100800 */
[----:B------:R1:W-:Y:S04]  /*11750*/  STL [R1+0x120], R0 ;  /* 0x0001200001007387 */ /* 0x0003e80000100800 */
[----:B------:R2:W-:Y:S01]  /*11760*/  STL [R1+0x124], R3 ;  /* 0x0001240301007387 */ /* 0x0005e20000100800 */
[----:B0-----:R-:W-:-:S02]  /*11770*/  IMAD R2, R14, UR4, RZ ;  /* 0x000000040e027c24 */ /* 0x001fc4000f8e02ff */
[----:B-1----:R-:W-:-:S03]  /*11780*/  IMAD R0, R16, UR4, RZ ;  /* 0x0000000410007c24 */ /* 0x002fc6000f8e02ff */
[----:B------:R0:W-:Y:S01]  /*11790*/  STL [R1+0x128], R2 ;  /* 0x0001280201007387 */ /* 0x0001e20000100800 */
[----:B--2---:R-:W-:-:S03]  /*117a0*/  IMAD R3, R17, UR4, RZ ;  /* 0x0000000411037c24 */ /* 0x004fc6000f8e02ff */
[----:B------:R1:W-:Y:S04]  /*117b0*/  STL [R1+0x12c], R0 ;  /* 0x00012c0001007387 */ /* 0x0003e80000100800 */
[----:B------:R2:W-:Y:S01]  /*117c0*/  STL [R1+0x130], R3 ;  /* 0x0001300301007387 */ /* 0x0005e20000100800 */
[----:B0-----:R-:W-:Y:S02]  /*117d0*/  IMAD R2, R18, UR4, RZ ;  /* 0x0000000412027c24 */ /* 0x001fe4000f8e02ff */
        /* <DEDUP_REMOVED lines=16> */
[----:B------:R-:W-:Y:S04]  /*118e0*/  STL [R1+0x154], R3 ;  /* 0x0001540301007387 */ /* 0x000fe80000100800 */
[----:B------:R-:W2:Y:S01]  /*118f0*/  LDL.LU R24, [R1+0x22c] ;  /* 0x00022c0001187983 */ /* 0x000ea20000300800 */
[----:B0-----:R-:W-:Y:S02]  /*11900*/  IMAD R2, R29, UR4, RZ ;  /* 0x000000041d027c24 */ /* 0x001fe4000f8e02ff */
[----:B-1----:R-:W-:-:S03]  /*11910*/  IMAD R0, R7, UR4, RZ ;  /* 0x0000000407007c24 */ /* 0x002fc6000f8e02ff */
        /* <DEDUP_REMOVED lines=527> */
[----:B-----5:R-:W-:Y:S02]  /*13a10*/  IMAD R12, R12, UR4, RZ ;  /* 0x000000040c0c7c24 */ /* 0x020fe4000f8e02ff */
[----:B------:R-:W-:-:S02]  /*13a20*/  IMAD R11, R11, UR4, RZ ;  /* 0x000000040b0b7c24 */ /* 0x000fc4000f8e02ff */
[----:B------:R-:W-:Y:S02]  /*13a30*/  IMAD R10, R10, UR4, RZ ;  /* 0x000000040a0a7c24 */ /* 0x000fe4000f8e02ff */
[----:B------:R-:W-:Y:S02]  /*13a40*/  IMAD R9, R9, UR4, RZ ;  /* 0x0000000409097c24 */ /* 0x000fe4000f8e02ff */
[----:B------:R-:W-:Y:S02]  /*13a50*/  IMAD R8, R8, UR4, RZ ;  /* 0x0000000408087c24 */ /* 0x000fe4000f8e02ff */
[----:B------:R-:W-:Y:S02]  /*13a60*/  IMAD R5, R5, UR4, RZ ;  /* 0x0000000405057c24 */ /* 0x000fe4000f8e02ff */
[----:B------:R-:W-:Y:S02]  /*13a70*/  IMAD R4, R4, UR4, RZ ;  /* 0x0000000404047c24 */ /* 0x000fe4000f8e02ff */
        /* <DEDUP_REMOVED lines=19> */
[----:B--2---:R-:W-:-:S05]  /*13bb0*/  IMAD R24, R24, UR4, RZ ;  /* 0x0000000418187c24 */ /* 0x004fca000f8e02ff */
        /* <DEDUP_REMOVED lines=23> */
[----:B0-----:R-:W4:Y:S04]  /*13d30*/  LDL.LU R6, [R1+0xe74] ;  /* 0x000e740001067983 */ /* 0x001f280000300800 */
[----:B------:R0:W-:Y:S04]  /*13d40*/  STL [R1+0x4c], R3 ;  /* 0x00004c0301007387 */ /* 0x0001e80000100800 */
[----:B0-----:R-:W4:Y:S04]  /*13d50*/  LDL.LU R3, [R1+0xe70] ;  /* 0x000e700001037983 */ /* 0x001f280000300800 */
[----:B------:R0:W-:Y:S04]  /*13d60*/  STL [R1+0x48], R0 ;  /* 0x0000480001007387 */ /* 0x0001e80000100800 */
[----:B0-----:R-:W5:Y:S04]  /*13d70*/  LDL.LU R0, [R1+0xe6c] ;  /* 0x000e6c0001007983 */ /* 0x001f680000300800 */
[----:B------:R0:W-:Y:S04]  /*13d80*/  STL [R1+0x44], R13 ;  /* 0x0000440d01007387 */ /* 0x0001e80000100800 */
[----:B0-----:R-:W4:Y:S04]  /*13d90*/  LDL.LU R13, [R1+0xe68] ;  /* 0x000e6800010d7983 */ /* 0x001f280000300800 */
[----:B------:R0:W-:Y:S04]  /*13da0*/  STL [R1+0x40], R14 ;  /* 0x0000400e01007387 */ /* 0x0001e80000100800 */
[----:B0-----:R-:W2:Y:S04]  /*13db0*/  LDL.LU R14, [R1+0xe64] ;  /* 0x000e6400010e7983 */ /* 0x001ea80000300800 */
[----:B------:R0:W-:Y:S04]  /*13dc0*/  STL [R1+0x3c], R16 ;  /* 0x00003c1001007387 */ /* 0x0001e80000100800 */
[----:B0-----:R-:W5:Y:S04]  /*13dd0*/  LDL.LU R16, [R1+0xe60] ;  /* 0x000e600001107983 */ /* 0x001f680000300800 */
[----:B------:R0:W-:Y:S04]  /*13de0*/  STL [R1+0x38], R17 ;  /* 0x0000381101007387 */ /* 0x0001e80000100800 */
[----:B0-----:R-:W4:Y:S04]  /*13df0*/  LDL.LU R17, [R1+0xe5c] ;  /* 0x000e5c0001117983 */ /* 0x001f280000300800 */
[----:B------:R0:W-:Y:S04]  /*13e00*/  STL [R1+0x34], R18 ;  /* 0x0000341201007387 */ /* 0x0001e80000100800 */
[----:B0-----:R-:W3:Y:S04]  /*13e10*/  LDL.LU R18, [R1+0xe58] ;  /* 0x000e580001127983 */ /* 0x001ee80000300800 */
        /* <DEDUP_REMOVED lines=19> */
[----:B0-----:R-:W5:Y:S01]  /*13f50*/  LDL.LU R7, [R1+0xe30] ;  /* 0x000e300001077983 */ /* 0x001f620000300800 */
[----:B--2---:R-:W-:-:S02]  /*13f60*/  IMAD R29, R29, UR4, RZ ;  /* 0x000000041d1d7c24 */ /* 0x004fc4000f8e02ff */
[----:B-----5:R-:W-:-:S05]  /*13f70*/  IMAD R7, R7, UR4, RZ ;  /* 0x0000000407077c24 */ /* 0x020fca000f8e02ff */
[----:B------:R0:W-:Y:S04]  /*13f80*/  STL [R1], R7 ;  /* 0x0000000701007387 */ /* 0x0001e80000100800 */
[----:B0-----:R-:W2:Y:S04]  /*13f90*/  LDL.LU R7, [R1+0xe2c] ;  /* 0x000e2c0001077983 */ /* 0x001ea80000300800 */
[----:B------:R0:W-:Y:S04]  /*13fa0*/  STL [R1+0x3a0], R29 ;  /* 0x0003a01d01007387 */ /* 0x0001e80000100800 */
[----:B0-----:R-:W5:Y:S01]  /*13fb0*/  LDL.LU R29, [R1+0x10] ;  /* 0x00001000011d7983 */ /* 0x001f620000300800 */
[----:B---3--:R-:W-:-:S02]  /*13fc0*/  IMAD R25, R25, UR4, RZ ;  /* 0x0000000419197c24 */ /* 0x008fc4000f8e02ff */
[----:B----4-:R-:W-:Y:S02]  /*13fd0*/  IMAD R26, R26, UR4, RZ ;  /* 0x000000041a1a7c24 */ /* 0x010fe4000f8e02ff */
[----:B------:R-:W-:Y:S02]  /*13fe0*/  IMAD R27, R27, UR4, RZ ;  /* 0x000000041b1b7c24 */ /* 0x000fe4000f8e02ff */
[----:B------:R-:W-:Y:S02]  /*13ff0*/  IMAD R28, R28, UR4, RZ ;  /* 0x000000041c1c7c24 */ /* 0x000fe4000f8e02ff */
[----:B------:R-:W-:Y:S02]  /*14000*/  IMAD R22, R22, UR4, RZ ;  /* 0x0000000416167c24 */ /* 0x000fe4000f8e02ff */
[----:B------:R-:W-:Y:S02]  /*14010*/  IMAD R21, R21, UR4, RZ ;  /* 0x0000000415157c24 */ /* 0x000fe4000f8e02ff */
[----:B------:R-:W-:-:S02]  /*14020*/  IMAD R20, R20, UR4, RZ ;  /* 0x0000000414147c24 */ /* 0x000fc4000f8e02ff */
[----:B------:R-:W-:Y:S02]  /*14030*/  IMAD R19, R19, UR4, RZ ;  /* 0x0000000413137c24 */ /* 0x000fe4000f8e02ff */
[----:B------:R-:W-:Y:S02]  /*14040*/  IMAD R18, R18, UR4, RZ ;  /* 0x0000000412127c24 */ /* 0x000fe4000f8e02ff */
[----:B-----5:R-:W-:-:S05]  /*14050*/  IMAD R29, R29, UR8, RZ ;  /* 0x000000081d1d7c24 */ /* 0x020fca000f8e02ff */
[----:B------:R-:W-:Y:S04]  /*14060*/  STL [R1+0xe00], R29 ;  /* 0x000e001d01007387 */ /* 0x000fe80000100800 */
[----:B------:R-:W-:Y:S04]  /*14070*/  STL [R1+0xe04], R25 ;  /* 0x000e041901007387 */ /* 0x000fe80000100800 */
[----:B------:R-:W-:Y:S04]  /*14080*/  STL [R1+0xe08], R26 ;  /* 0x000e081a01007387 */ /* 0x000fe80000100800 */
[----:B------:R-:W-:Y:S04]  /*14090*/  STL [R1+0xe0c], R27 ;  /* 0x000e0c1b01007387 */ /* 0x000fe80000100800 */
[----:B------:R-:W-:Y:S04]  /*140a0*/  STL [R1+0xe10], R28 ;  /* 0x000e101c01007387 */ /* 0x000fe80000100800 */
[----:B------:R-:W-:Y:S04]  /*140b0*/  STL [R1+0xe14], R22 ;  /* 0x000e141601007387 */ /* 0x000fe80000100800 */
[----:B------:R2:W-:Y:S04]  /*140c0*/  STL [R1+0xe18], R21 ;  /* 0x000e181501007387 */ /* 0x0005e80000100800 */
[----:B------:R-:W-:Y:S04]  /*140d0*/  STL [R1+0xe1c], R20 ;  /* 0x000e1c1401007387 */ /* 0x000fe80000100800 */
[----:B------:R0:W-:Y:S01]  /*140e0*/  STL [R1+0xe20], R19 ;  /* 0x000e201301007387 */ /* 0x0001e20000100800 */
[----:B--2---:R-:W-:-:S03]  /*140f0*/  LEA R21, P1, R4, R7, 0x1 ;  /* 0x0000000704157211 */ /* 0x004fc600078208ff */
[----:B------:R1:W-:Y:S01]  /*14100*/  STL [R1+0xe24], R18 ;  /* 0x000e241201007387 */ /* 0x0003e20000100800 */
[----:B0-----:R-:W-:Y:S02]  /*14110*/  IMAD R19, R17, UR4, RZ ;  /* 0x0000000411137c24 */ /* 0x001fe4000f8e02ff */
[----:B------:R-:W-:Y:S01]  /*14120*/  IMAD R17, R16, UR4, RZ ;  /* 0x0000000410117c24 */ /* 0x000fe2000f8e02ff */
[----:B-1----:R-:W2:Y:S01]  /*14130*/  LDL.LU R18, [R1+0xbc] ;  /* 0x0000bc0001127983 */ /* 0x002ea20000300800 */
[----:B------:R-:W-:Y:S01]  /*14140*/  IMAD R16, R14, UR4, RZ ;  /* 0x000000040e107c24 */ /* 0x000fe2000f8e02ff */
[-C--:B------:R-:W-:Y:S01]  /*14150*/  LEA R20, P2, R5, R7.reuse, 0x1 ;  /* 0x0000000705147211 */ /* 0x080fe200078408ff */
[----:B------:R-:W-:Y:S01]  /*14160*/  IMAD R14, R13, UR4, RZ ;  /* 0x000000040d0e7c24 */ /* 0x000fe2000f8e02ff */
[----:B------:R-:W-:Y:S01]  /*14170*/  STL [R1+0x10], R19 ;  /* 0x0000101301007387 */ /* 0x000fe20000100800 */
[----:B------:R-:W-:Y:S01]  /*14180*/  IMAD R13, R0, UR4, RZ ;  /* 0x00000004000d7c24 */ /* 0x000fe2000f8e02ff */
[----:B------:R-:W-:-:S02]  /*14190*/  LEA R22, P3, R8, R7, 0x1 ;  /* 0x0000000708167211 */ /* 0x000fc400078608ff */
[----:B------:R0:W-:Y:S01]  /*141a0*/  STL [R1+0xe28], R17 ;  /* 0x000e281101007387 */ /* 0x0001e20000100800 */
[----:B------:R-:W-:-:S03]  /*141b0*/  LEA R25, P6, R11, R7, 0x1 ;  /* 0x000000070b197211 */ /* 0x000fc600078c08ff */
[----:B0-----:R-:W3:Y:S04]  /*141c0*/  LDL.LU R17, [R1+0x9c] ;  /* 0x00009c0001117983 */ /* 0x001ee80000300800 */
[----:B------:R-:W4:Y:S04]  /*141d0*/  LDL.LU R0, [R1+0x98] ;  /* 0x0000980001007983 */ /* 0x000f280000300800 */
[----:B------:R-:W5:Y:S04]  /*141e0*/  LDL.LU R19, [R1+0xc0] ;  /* 0x0000c00001137983 */ /* 0x000f680000300800 */
[----:B------:R0:W-:Y:S04]  /*141f0*/  STL [R1+0xda8], R21 ;  /* 0x000da81501007387 */ /* 0x0001e80000100800 */
[----:B------:R1:W-:Y:S01]  /*14200*/  STL [R1+0xdac], R20 ;  /* 0x000dac1401007387 */ /* 0x0003e20000100800 */
[----:B0-----:R-:W-:-:S03]  /*14210*/  LEA R21, P4, R9, R7, 0x1 ;  /* 0x0000000709157211 */ /* 0x001fc600078808ff */
[----:B-1----:R-:W5:Y:S04]  /*14220*/  LDL.LU R20, [R1+0xc4] ;  /* 0x0000c40001147983 */ /* 0x002f680000300800 */
[----:B------:R0:W-:Y:S04]  /*14230*/  STL [R1+0xdb0], R22 ;  /* 0x000db01601007387 */ /* 0x0001e80000100800 */
[----:B------:R1:W-:Y:S01]  /*14240*/  STL [R1+0xdb4], R21 ;  /* 0x000db41501007387 */ /* 0x0003e20000100800 */
[----:B0-----:R-:W-:-:S03]  /*14250*/  LEA R22, P5, R10, R7, 0x1 ;  /* 0x000000070a167211 */ /* 0x001fc600078a08ff */
[----:B-1----:R-:W5:Y:S04]  /*14260*/  LDL.LU R21, [R1+0xc8] ;  /* 0x0000c80001157983 */ /* 0x002f680000300800 */
[----:B------:R-:W-:Y:S04]  /*14270*/  STL [R1+0xdb8], R22 ;  /* 0x000db81601007387 */ /* 0x000fe80000100800 */
[----:B------:R0:W-:Y:S02]  /*14280*/  STL [R1+0xdbc], R25 ;  /* 0x000dbc1901007387 */ /* 0x0001e40000100800 */
[----:B0-----:R-:W-:-:S02]  /*14290*/  LEA.HI.X.SX32 R25, R4, R2, 0x1, P1 ;  /* 0x0000000204197211 */ /* 0x001fc400008f0eff */
[----:B------:R-:W2:Y:S01]  /*142a0*/  LDL.LU R4, [R1+0x8] ;  /* 0x0000080001047983 */ /* 0x000ea20000300800 */
[----:B------:R-:W-:-:S05]  /*142b0*/  LEA R22, P0, R12, R7, 0x1 ;  /* 0x000000070c167211 */ /* 0x000fca00078008ff */
[----:B------:R0:W-:Y:S04]  /*142c0*/  STL [R1+0xdc0], R22 ;  /* 0x000dc01601007387 */ /* 0x0001e80000100800 */
[----:B0-----:R-:W5:Y:S01]  /*142d0*/  LDL.LU R22, [R1+0xd0] ;  /* 0x0000d00001167983 */ /* 0x001f620000300800 */
[----:B------:R-:W-:-:S03]  /*142e0*/  LEA.HI.X.SX32 R5, R5, R2, 0x1, P2 ;  /* 0x0000000205057211 */ /* 0x000fc600010f0eff */
[----:B------:R0:W-:Y:S04]  /*142f0*/  STL [R1+0xda0], R25 ;  /* 0x000da01901007387 */ /* 0x0001e80000100800 */
[----:B------:R-:W5:Y:S01]  /*14300*/  LDL.LU R28, [R1+0xd4] ;  /* 0x0000d400011c7983 */ /* 0x000f620000300800 */
[----:B0-----:R-:W-:-:S05]  /*14310*/  LEA R25, P1, R15, R7, 0x1 ;  /* 0x000000070f197211 */ /* 0x001fca00078208ff */
[----:B------:R0:W-:Y:S04]  /*14320*/  STL [R1+0xda4], R25 ;  /* 0x000da41901007387 */ /* 0x0001e80000100800 */
[----:B------:R1:W-:Y:S04]  /*14330*/  STL [R1+0xd98], R5 ;  /* 0x000d980501007387 */ /* 0x0003e80000100800 */
[----:B------:R-:W5:Y:S01]  /*14340*/  LDL.LU R27, [R1+0xdc] ;  /* 0x0000dc00011b7983 */ /* 0x000f620000300800 */
[----:B0-----:R-:W-:Y:S02]  /*14350*/  LEA R25, P2, R23, R7, 0x1 ;  /* 0x0000000717197211 */ /* 0x001fe400078408ff */
[----:B-1----:R-:W-:-:S03]  /*14360*/  LEA.HI.X.SX32 R5, R8, R2, 0x1, P3 ;  /* 0x0000000208057211 */ /* 0x002fc600018f0eff */
[----:B------:R-:W-:Y:S01]  /*14370*/  STL [R1+0xd9c], R25 ;  /* 0x000d9c1901007387 */ /* 0x000fe20000100800 */
[----:B------:R-:W-:-:S03]  /*14380*/  LEA R8, P3, R24, R7, 0x1 ;  /* 0x0000000718087211 */ /* 0x000fc600078608ff */
[----:B------:R0:W-:Y:S04]  /*14390*/  STL [R1+0xd90], R5 ;  /* 0x000d900501007387 */ /* 0x0001e80000100800 */
[----:B------:R-:W5:Y:S01]  /*143a0*/  LDL.LU R26, [R1+0xe0] ;  /* 0x0000e000011a7983 */ /* 0x000f620000300800 */
[----:B0-----:R-:W-:-:S03]  /*143b0*/  LEA.HI.X.SX32 R5, R9, R2, 0x1, P4 ;  /* 0x0000000209057211 */ /* 0x001fc600020f0eff */
[----:B------:R-:W-:Y:S04]  /*143c0*/  STL [R1+0xd94], R8 ;  /* 0x000d940801007387 */ /* 0x000fe80000100800 */
[----:B------:R0:W-:Y:S04]  /*143d0*/  STL [R1+0xd88], R5 ;  /* 0x000d880501007387 */ /* 0x0001e80000100800 */
[----:B------:R-:W5:Y:S01]  /*143e0*/  LDL.LU R25, [R1+0xe4] ;  /* 0x0000e40001197983 */ /* 0x000f620000300800 */
[----:B0-----:R-:W-:Y:S02]  /*143f0*/  LEA.HI.X.SX32 R5, R10, R2, 0x1, P5 ;  /* 0x000000020a057211 */ /* 0x001fe400028f0eff */
[----:B--2---:R-:W-:-:S05]  /*14400*/  LEA R8, P4, R4, R7, 0x1 ;  /* 0x0000000704087211 */ /* 0x004fca00078808ff */
[----:B------:R4:W-:Y:S04]  /*14410*/  STL [R1+0xd8c], R8 ;  /* 0x000d8c0801007387 */ /* 0x0009e80000100800 */
[----:B------:R0:W-:Y:S04]  /*14420*/  STL [R1+0xd80], R5 ;  /* 0x000d800501007387 */ /* 0x0001e80000100800 */
[----:B------:R-:W2:Y:S01]  /*14430*/  LDL.LU R29, [R1+0xe8] ;  /* 0x0000e800011d7983 */ /* 0x000ea20000300800 */
[----:B----4-:R-:W-:Y:S02]  /*14440*/  LEA R8, P5, R0, R7, 0x1 ;  /* 0x0000000700087211 */ /* 0x010fe400078a08ff */
[----:B0-----:R-:W-:-:S03]  /*14450*/  LEA.HI.X.SX32 R5, R11, R2, 0x1, P6 ;  /* 0x000000020b057211 */ /* 0x001fc600030f0eff */
[----:B------:R3:W-:Y:S04]  /*14460*/  STL [R1+0xd84], R8 ;  /* 0x000d840801007387 */ /* 0x0007e80000100800 */
[----:B------:R0:W-:Y:S04]  /*14470*/  STL [R1+0xd78], R5 ;  /* 0x000d780501007387 */ /* 0x0001e80000100800 */
[----:B------:R-:W4:Y:S01]  /*14480*/  LDL.LU R10, [R1+0xec] ;  /* 0x0000ec00010a7983 */ /* 0x000f220000300800 */
[----:B---3--:R-:W-:Y:S02]  /*14490*/  LEA R8, P6, R17, R7, 0x1 ;  /* 0x0000000711087211 */ /* 0x008fe400078c08ff */
[----:B0-----:R-:W-:-:S03]  /*144a0*/  LEA.HI.X.SX32 R5, R12, R2, 0x1, P0 ;  /* 0x000000020c057211 */ /* 0x001fc600000f0eff */
[----:B------:R0:W-:Y:S04]  /*144b0*/  STL [R1+0xd7c], R8 ;  /* 0x000d7c0801007387 */ /* 0x0001e80000100800 */
[----:B------:R1:W-:Y:S04]  /*144c0*/  STL [R1+0xd70], R5 ;  /* 0x000d700501007387 */ /* 0x0003e80000100800 */
[----:B------:R-:W3:Y:S01]  /*144d0*/  LDL.LU R9, [R1+0xf0] ;  /* 0x0000f00001097983 */ /* 0x000ee20000300800 */
[----:B0-----:R-:W-:Y:S02]  /*144e0*/  LEA R8, P0, R18, R7, 0x1 ;  /* 0x0000000712087211 */ /* 0x001fe400078008ff */
[----:B-1----:R-:W-:-:S03]  /*144f0*/  LEA.HI.X.SX32 R5, R15, R2, 0x1, P1 ;  /* 0x000000020f057211 */ /* 0x002fc600008f0eff */
[----:B------:R0:W-:Y:S04]  /*14500*/  STL [R1+0xd74], R8 ;  /* 0x000d740801007387 */ /* 0x0001e80000100800 */
[----:B------:R1:W-:Y:S01]  /*14510*/  STL [R1+0xd68], R5 ;  /* 0x000d680501007387 */ /* 0x0003e20000100800 */
[----:B-----5:R-:W-:-:S03]  /*14520*/  LEA R11, P1, R19, R7, 0x1 ;  /* 0x00000007130b7211 */ /* 0x020fc600078208ff */
[----:B0-----:R-:W5:Y:S01]  /*14530*/  LDL.LU R8, [R1+0xf4] ;  /* 0x0000f40001087983 */ /* 0x001f620000300800 */
[----:B-1----:R-:W-:-:S03]  /*14540*/  LEA.HI.X.SX32 R5, R23, R2, 0x1, P2 ;  /* 0x0000000217057211 */ /* 0x002fc600010f0eff */
[----:B------:R0:W-:Y:S01]  /*14550*/  STL [R1+0xd6c], R11 ;  /* 0x000d6c0b01007387 */ /* 0x0001e20000100800 */
[----:B------:R-:W-:-:S03]  /*14560*/  LEA R12, P2, R20, R7, 0x1 ;  /* 0x00000007140c7211 */ /* 0x000fc600078408ff */
[----:B------:R1:W-:Y:S01]  /*14570*/  STL [R1+0xd60], R5 ;  /* 0x000d600501007387 */ /* 0x0003e20000100800 */
[----:B0-----:R-:W-:-:S03]  /*14580*/  LEA.HI.X.SX32 R11, R24, R2, 0x1, P3 ;  /* 0x00000002180b7211 */ /* 0x001fc600018f0eff */
[----:B-1----:R-:W5:Y:S04]  /*14590*/  LDL.LU R5, [R1+0xf8] ;  /* 0x0000f80001057983 */ /* 0x002f680000300800 */
[----:B------:R-:W-:Y:S04]  /*145a0*/  STL [R1+0xd64], R12 ;  /* 0x000d640c01007387 */ /* 0x000fe80000100800 */
[----:B------:R0:W-:Y:S02]  /*145b0*/  STL [R1+0x5e4], R11 ;  /* 0x0005e40b01007387 */ /* 0x0001e40000100800 */
[----:B0-----:R-:W-:-:S02]  /*145c0*/  LEA.HI.X.SX32 R11, R4, R2, 0x1, P4 ;  /* 0x00000002040b7211 */ /* 0x001fc400020f0eff */
[----:B------:R-:W5:Y:S01]  /*145d0*/  LDL.LU R4, [R1+0xfc] ;  /* 0x0000fc0001047983 */ /* 0x000f620000300800 */
[----:B------:R-:W-:-:S05]  /*145e0*/  LEA R12, P3, R21, R7, 0x1 ;  /* 0x00000007150c7211 */ /* 0x000fca00078608ff */
[----:B------:R-:W-:Y:S04]  /*145f0*/  STL [R1+0x604], R12 ;  /* 0x0006040c01007387 */ /* 0x000fe80000100800 */
[----:B------:R0:W-:Y:S02]  /*14600*/  STL [R1+0x5e8], R11 ;  /* 0x0005e80b01007387 */ /* 0x0001e40000100800 */
[----:B0-----:R-:W-:Y:S02]  /*14610*/  LEA.HI.X.SX32 R11, R0, R2, 0x1, P5 ;  /* 0x00000002000b7211 */ /* 0x001fe400028f0eff */
[----:B------:R-:W5:Y:S01]  /*14620*/  LDL.LU R0, [R1+0x100] ;  /* 0x0001000001007983 */ /* 0x000f620000300800 */
[----:B------:R-:W-:-:S05]  /*14630*/  LEA R12, P4, R22, R7, 0x1 ;  /* 0x00000007160c7211 */ /* 0x000fca00078808ff */
[----:B------:R-:W-:Y:S04]  /*14640*/  STL [R1+0x60c], R12 ;  /* 0x00060c0c01007387 */ /* 0x000fe80000100800 */
[----:B------:R0:W-:Y:S02]  /*14650*/  STL [R1+0x5ec], R11 ;  /* 0x0005ec0b01007387 */ /* 0x0001e40000100800 */
[----:B0-----:R-:W-:Y:S02]  /*14660*/  LEA.HI.X.SX32 R11, R17, R2, 0x1, P6 ;  /* 0x00000002110b7211 */ /* 0x001fe400030f0eff */
[----:B------:R-:W5:Y:S01]  /*14670*/  LDL.LU R17, [R1+0x104] ;  /* 0x0001040001117983 */ /* 0x000f620000300800 */
[----:B------:R-:W-:-:S05]  /*14680*/  LEA R12, P5, R28, R7, 0x1 ;  /* 0x000000071c0c7211 */ /* 0x000fca00078a08ff */
[----:B------:R0:W-:Y:S04]  /*14690*/  STL [R1+0x614], R12 ;  /* 0x0006140c01007387 */ /* 0x0001e80000100800 */
[----:B------:R1:W-:Y:S01]  /*146a0*/  STL [R1+0x5f0], R11 ;  /* 0x0005f00b01007387 */ /* 0x0003e20000100800 */
[-C--:B0-----:R-:W-:Y:S02]  /*146b0*/  LEA R12, P6, R27, R7.reuse, 0x1 ;  /* 0x000000071b0c7211 */ /* 0x081fe400078c08ff */
[----:B-1----:R-:W-:Y:S02]  /*146c0*/  LEA.HI.X.SX32 R11, R18, R2, 0x1, P0 ;  /* 0x00000002120b7211 */ /* 0x002fe400000f0eff */
[----:B------:R-:W5:Y:S04]  /*146d0*/  LDL.LU R18, [R1+0x108] ;  /* 0x0001080001127983 */ /* 0x000f680000300800 */
[----:B------:R0:W-:Y:S04]  /*146e0*/  STL [R1+0x61c], R12 ;  /* 0x00061c0c01007387 */ /* 0x0001e80000100800 */
[----:B------:R1:W-:Y:S01]  /*146f0*/  STL [R1+0x5f4], R11 ;  /* 0x0005f40b01007387 */ /* 0x0003e20000100800 */
[----:B0-----:R-:W-:-:S02]  /*14700*/  LEA R12, P0, R26, R7, 0x1 ;  /* 0x000000071a0c7211 */ /* 0x001fc400078008ff */
[----:B-1----:R-:W-:Y:S02]  /*14710*/  LEA.HI.X.SX32 R11, R19, R2, 0x1, P1 ;  /* 0x00000002130b7211 */ /* 0x002fe400008f0eff */
[----:B------:R-:W5:Y:S04]  /*14720*/  LDL.LU R19, [R1+0x10c] ;  /* 0x00010c0001137983 */ /* 0x000f680000300800 */
[----:B------:R0:W-:Y:S04]  /*14730*/  STL [R1+0x624], R12 ;  /* 0x0006240c01007387 */ /* 0x0001e80000100800 */
[----:B------:R1:W-:Y:S01]  /*14740*/  STL [R1+0x5f8], R11 ;  /* 0x0005f80b01007387 */ /* 0x0003e20000100800 */
[----:B0-----:R-:W-:-:S02]  /*14750*/  LEA R12, P1, R25, R7, 0x1 ;  /* 0x00000007190c7211 */ /* 0x001fc400078208ff */
[-C--:B-1----:R-:W-:Y:S02]  /*14760*/  LEA.HI.X.SX32 R11, R20, R2.reuse, 0x1, P2 ;  /* 0x00000002140b7211 */ /* 0x082fe400010f0eff */
[----:B------:R-:W5:Y:S04]  /*14770*/  LDL.LU R20, [R1+0x110] ;  /* 0x0001100001147983 */ /* 0x000f680000300800 */
[----:B------:R-:W-:Y:S04]  /*14780*/  STL [R1+0x62c], R12 ;  /* 0x00062c0c01007387 */ /* 0x000fe80000100800 */
[----:B------:R0:W-:Y:S02]  /*14790*/  STL [R1+0x5fc], R11 ;  /* 0x0005fc0b01007387 */ /* 0x0001e40000100800 */
[----:B0-----:R-:W-:-:S02]  /*147a0*/  LEA.HI.X.SX32 R11, R21, R2, 0x1, P3 ;  /* 0x00000002150b7211 */ /* 0x001fc400018f0eff */
[----:B------:R-:W5:Y:S01]  /*147b0*/  LDL.LU R21, [R1+0x114] ;  /* 0x0001140001157983 */ /* 0x000f620000300800 */
[----:B--2---:R-:W-:-:S05]  /*147c0*/  LEA R12, P2, R29, R7, 0x1 ;  /* 0x000000071d0c7211 */ /* 0x004fca00078408ff */
[----:B------:R4:W-:Y:S04]  /*147d0*/  STL [R1+0x634], R12 ;  /* 0x0006340c01007387 */ /* 0x0009e80000100800 */
[----:B------:R0:W-:Y:S01]  /*147e0*/  STL [R1+0x600], R11 ;  /* 0x0006000b01007387 */ /* 0x0001e20000100800 */
[-C--:B----4-:R-:W-:Y:S02]  /*147f0*/  LEA R12, P3, R10, R7.reuse, 0x1 ;  /* 0x000000070a0c7211 */ /* 0x090fe400078608ff */
[----:B0-----:R-:W-:Y:S02]  /*14800*/  LEA.HI.X.SX32 R11, R22, R2, 0x1, P4 ;  /* 0x00000002160b7211 */ /* 0x001fe400020f0eff */
[----:B------:R-:W2:Y:S04]  /*14810*/  LDL.LU R22, [R1+0x118] ;  /* 0x0001180001167983 */ /* 0x000ea80000300800 */
[----:B------:R3:W-:Y:S04]  /*14820*/  STL [R1+0x63c], R12 ;  /* 0x00063c0c01007387 */ /* 0x0007e80000100800 */
[----:B------:R0:W-:Y:S01]  /*14830*/  STL [R1+0x608], R11 ;  /* 0x0006080b01007387 */ /* 0x0001e20000100800 */
[----:B---3--:R-:W-:-:S02]  /*14840*/  LEA R12, P4, R9, R7, 0x1 ;  /* 0x00000007090c7211 */ /* 0x008fc400078808ff */
[----:B0-----:R-:W-:Y:S02]  /*14850*/  LEA.HI.X.SX32 R11, R28, R2, 0x1, P5 ;  /* 0x000000021c0b7211 */ /* 0x001fe400028f0eff */
[----:B------:R-:W3:Y:S04]  /*14860*/  LDL.LU R28, [R1+0x11c] ;  /* 0x00011c00011c7983 */ /* 0x000ee80000300800 */
[----:B------:R5:W-:Y:S04]  /*14870*/  STL [R1+0x644], R12 ;  /* 0x0006440c01007387 */ /* 0x000be80000100800 */
[----:B------:R0:W-:Y:S01]  /*14880*/  STL [R1+0x610], R11 ;  /* 0x0006100b01007387 */ /* 0x0001e20000100800 */
[----:B-----5:R-:W-:-:S02]  /*14890*/  LEA R12, P5, R8, R7, 0x1 ;  /* 0x00000007080c7211 */ /* 0x020fc400078a08ff */
[-C--:B0-----:R-:W-:Y:S02]  /*148a0*/  LEA.HI.X.SX32 R11, R27, R2.reuse, 0x1, P6 ;  /* 0x000000021b0b7211 */ /* 0x081fe400030f0eff */
[----:B------:R-:W4:Y:S04]  /*148b0*/  LDL.LU R27, [R1+0x120] ;  /* 0x00012000011b7983 */ /* 0x000f280000300800 */
[----:B------:R-:W-:Y:S04]  /*148c0*/  STL [R1+0x64c], R12 ;  /* 0x00064c0c01007387 */ /* 0x000fe80000100800 */
[----:B------:R0:W-:Y:S02]  /*148d0*/  STL [R1+0x618], R11 ;  /* 0x0006180b01007387 */ /* 0x0001e40000100800 */
[----:B0-----:R-:W-:-:S02]  /*148e0*/  LEA.HI.X.SX32 R11, R26, R2, 0x1, P0 ;  /* 0x000000021a0b7211 */ /* 0x001fc400000f0eff */
[----:B------:R-:W5:Y:S01]  /*148f0*/  LDL.LU R26, [R1+0x124] ;  /* 0x00012400011a7983 */ /* 0x000f620000300800 */
[----:B------:R-:W-:-:S05]  /*14900*/  LEA R12, P6, R5, R7, 0x1 ;  /* 0x00000007050c7211 */ /* 0x000fca00078c08ff */
[----:B------:R0:W-:Y:S04]  /*14910*/  STL [R1+0x654], R12 ;  /* 0x0006540c01007387 */ /* 0x0001e80000100800 */
[----:B------:R1:W-:Y:S01]  /*14920*/  STL [R1+0x620], R11 ;  /* 0x0006200b01007387 */ /* 0x0003e20000100800 */
[----:B0-----:R-:W-:Y:S02]  /*14930*/  LEA R12, P0, R4, R7, 0x1 ;  /* 0x00000007040c7211 */ /* 0x001fe400078008ff */
[-C--:B-1----:R-:W-:Y:S02]  /*14940*/  LEA.HI.X.SX32 R11, R25, R2.reuse, 0x1, P1 ;  /* 0x00000002190b7211 */ /* 0x082fe400008f0eff */
[----:B------:R-:W5:Y:S04]  /*14950*/  LDL.LU R25, [R1+0x128] ;  /* 0x0001280001197983 */ /* 0x000f680000300800 */
        /* <DEDUP_REMOVED lines=35> */
[----:B------:R-:W-:Y:S04]  /*14b90*/  STL [R1+0x694], R12 ;  /* 0x0006940c01007387 */ /* 0x000fe80000100800 */
[----:B------:R0:W-:Y:S02]  /*14ba0*/  STL [R1+0x660], R11 ;  /* 0x0006600b01007387 */ /* 0x0001e40000100800 */
[-C--:B0-----:R-:W-:Y:S02]  /*14bb0*/  LEA.HI.X.SX32 R11, R17, R2.reuse, 0x1, P2 ;  /* 0x00000002110b7211 */ /* 0x081fe400010f0eff */
[----:B---3--:R-:W-:Y:S01]  /*14bc0*/  LEA R12, P1, R28, R7, 0x1 ;  /* 0x000000071c0c7211 */ /* 0x008fe200078208ff */
[----:B------:R-:W2:Y:S04]  /*14bd0*/  LDL.LU R17, [R1+0x148] ;  /* 0x0001480001117983 */ /* 0x000ea80000300800 */
[----:B------:R-:W-:Y:S04]  /*14be0*/  STL [R1+0x69c], R12 ;  /* 0x00069c0c01007387 */ /* 0x000fe80000100800 */
[----:B------:R0:W-:Y:S02]  /*14bf0*/  STL [R1+0x668], R11 ;  /* 0x0006680b01007387 */ /* 0x0001e40000100800 */
[----:B0-----:R-:W-:-:S02]  /*14c00*/  LEA.HI.X.SX32 R11, R18, R2, 0x1, P3 ;  /* 0x00000002120b7211 */ /* 0x001fc400018f0eff */
[----:B----4-:R-:W-:Y:S01]  /*14c10*/  LEA R12, P2, R27, R7, 0x1 ;  /* 0x000000071b0c7211 */ /* 0x010fe200078408ff */
[----:B------:R-:W3:Y:S04]  /*14c20*/  LDL.LU R18, [R1+0x14c] ;  /* 0x00014c0001127983 */ /* 0x000ee80000300800 */
[----:B------:R-:W-:Y:S04]  /*14c30*/  STL [R1+0x6a4], R12 ;  /* 0x0006a40c01007387 */ /* 0x000fe80000100800 */
[----:B------:R0:W-:Y:S02]  /*14c40*/  STL [R1+0x670], R11 ;  /* 0x0006700b01007387 */ /* 0x0001e40000100800 */
[----:B0-----:R-:W-:-:S02]  /*14c50*/  LEA.HI.X.SX32 R11, R19, R2, 0x1, P4 ;  /* 0x00000002130b7211 */ /* 0x001fc400020f0eff */
[----:B------:R-:W4:Y:S01]  /*14c60*/  LDL.LU R19, [R1+0x150] ;  /* 0x0001500001137983 */ /* 0x000f220000300800 */
[----:B-----5:R-:W-:-:S05]  /*14c70*/  LEA R12, P3, R26, R7, 0x1 ;  /* 0x000000071a0c7211 */ /* 0x020fca00078608ff */
[----:B------:R-:W-:Y:S04]  /*14c80*/  STL [R1+0x6ac], R12 ;  /* 0x0006ac0c01007387 */ /* 0x000fe80000100800 */
[----:B------:R0:W-:Y:S02]  /*14c90*/  STL [R1+0x678], R11 ;  /* 0x0006780b01007387 */ /* 0x0001e40000100800 */
[----:B0-----:R-:W-:Y:S02]  /*14ca0*/  LEA.HI.X.SX32 R11, R20, R2, 0x1, P5 ;  /* 0x00000002140b7211 */ /* 0x001fe400028f0eff */
        /* <DEDUP_REMOVED lines=122> */
[----:B------:R-:W-:Y:S04]  /*15450*/  STL [R1+0x774], R12 ;  /* 0x0007740c01007387 */ /* 0x000fe80000100800 */
[----:B------:R0:W-:Y:S02]  /*15460*/  STL [R1+0x740], R11 ;  /* 0x0007400b01007387 */ /* 0x0001e40000100800 */
[-C--:B0-----:R-:W-:Y:S02]  /*15470*/  LEA.HI.X.SX32 R11, R10, R2.reuse, 0x1, P2 ;  /* 0x000000020a0b7211 */ /* 0x081fe400010f0eff */
[----:B------:R-:W-:Y:S01]  /*15480*/  LEA R12, P1, R17, R7, 0x1 ;  /* 0x00000007110c7211 */ /* 0x000fe200078208ff */
        /* <DEDUP_REMOVED lines=79> */
[-C--:B------:R-:W-:Y:S01]  /*15980*/  LEA R12, P3, R0, R7.reuse, 0x1 ;  /* 0x00000007000c7211 */ /* 0x080fe200078608ff */
        /* <DEDUP_REMOVED lines=69> */
[----:B------:R-:W-:Y:S01]  /*15de0*/  LEA R12, P3, R8, R7, 0x1 ;  /* 0x00000007080c7211 */ /* 0x000fe200078608ff */
        /* <DEDUP_REMOVED lines=365> */
[-C--:B------:R-:W-:Y:S02]  /*174c0*/  LEA.HI.X.SX32 R5, R5, R2.reuse, 0x1, P2 ;  /* 0x0000000205057211 */ /* 0x080fe400010f0eff */
[-C--:B------:R-:W-:Y:S02]  /*174d0*/  LEA.HI.X.SX32 R4, R4, R2.reuse, 0x1, P3 ;  /* 0x0000000204047211 */ /* 0x080fe400018f0eff */
[-C--:B------:R-:W-:Y:S02]  /*174e0*/  LEA.HI.X.SX32 R0, R0, R2.reuse, 0x1, P4 ;  /* 0x0000000200007211 */ /* 0x080fe400020f0eff */
[----:B------:R-:W-:Y:S02]  /*174f0*/  LEA.HI.X.SX32 R15, R17, R2, 0x1, P5 ;  /* 0x00000002110f7211 */ /* 0x000fe400028f0eff */
[----:B--2---:R-:W-:-:S05]  /*17500*/  LEA R12, P6, R18, R7, 0x1 ;  /* 0x00000007120c7211 */ /* 0x004fca00078c08ff */
[----:B------:R-:W-:Y:S04]  /*17510*/  STL [R1+0xab4], R12 ;  /* 0x000ab40c01007387 */ /* 0x000fe80000100800 */
[----:B------:R0:W-:Y:S02]  /*17520*/  STL [R1+0xa80], R11 ;  /* 0x000a800b01007387 */ /* 0x0001e40000100800 */
[----:B0-----:R-:W-:Y:S02]  /*17530*/  LEA.HI.X.SX32 R11, R8, R2, 0x1, P1 ;  /* 0x00000002080b7211 */ /* 0x001fe400008f0eff */
[-C--:B---3--:R-:W-:Y:S01]  /*17540*/  LEA R12, P0, R19, R7.reuse, 0x1 ;  /* 0x00000007130c7211 */ /* 0x088fe200078008ff */
[----:B------:R-:W2:Y:S04]  /*17550*/  LDL.LU R8, [R1+0x1e0] ;  /* 0x0001e00001087983 */ /* 0x000ea80000300800 */
[----:B------:R-:W-:Y:S04]  /*17560*/  STL [R1+0xabc], R12 ;  /* 0x000abc0c01007387 */ /* 0x000fe80000100800 */
[----:B------:R0:W-:Y:S04]  /*17570*/  STL [R1+0xa88], R11 ;  /* 0x000a880b01007387 */ /* 0x0001e80000100800 */
[----:B0-----:R-:W3:Y:S01]  /*17580*/  LDL.LU R11, [R1+0x1dc] ;  /* 0x0001dc00010b7983 */ /* 0x001ee20000300800 */
[----:B----4-:R-:W-:-:S05]  /*17590*/  LEA R12, P1, R20, R7, 0x1 ;  /* 0x00000007140c7211 */ /* 0x010fca00078208ff */
[----:B------:R-:W-:Y:S04]  /*175a0*/  STL [R1+0xac4], R12 ;  /* 0x000ac40c01007387 */ /* 0x000fe80000100800 */
[----:B------:R0:W-:Y:S04]  /*175b0*/  STL [R1+0xa90], R5 ;  /* 0x000a900501007387 */ /* 0x0001e80000100800 */
[----:B0-----:R-:W4:Y:S01]  /*175c0*/  LDL.LU R5, [R1+0x1d8] ;  /* 0x0001d80001057983 */ /* 0x001f220000300800 */
[----:B-----5:R-:W-:-:S05]  /*175d0*/  LEA R12, P2, R21, R7, 0x1 ;  /* 0x00000007150c7211 */ /* 0x020fca00078408ff */
[----:B------:R-:W-:Y:S04]  /*175e0*/  STL [R1+0xacc], R12 ;  /* 0x000acc0c01007387 */ /* 0x000fe80000100800 */
[----:B------:R0:W-:Y:S04]  /*175f0*/  STL [R1+0xa98], R4 ;  /* 0x000a980401007387 */ /* 0x0001e80000100800 */
[----:B0-----:R-:W5:Y:S01]  /*17600*/  LDL.LU R4, [R1+0x1d4] ;  /* 0x0001d40001047983 */ /* 0x001f620000300800 */
[----:B------:R-:W-:-:S05]  /*17610*/  LEA R12, P3, R22, R7, 0x1 ;  /* 0x00000007160c7211 */ /* 0x000fca00078608ff */
[----:B------:R-:W-:Y:S04]  /*17620*/  STL [R1+0xad4], R12 ;  /* 0x000ad40c01007387 */ /* 0x000fe80000100800 */
[----:B------:R0:W-:Y:S04]  /*17630*/  STL [R1+0xaa0], R0 ;  /* 0x000aa00001007387 */ /* 0x0001e80000100800 */
[----:B0-----:R-:W5:Y:S01]  /*17640*/  LDL.LU R0, [R1+0x1d0] ;  /* 0x0001d00001007983 */ /* 0x001f620000300800 */
[----:B------:R-:W-:-:S05]  /*17650*/  LEA R12, P4, R28, R7, 0x1 ;  /* 0x000000071c0c7211 */ /* 0x000fca00078808ff */
[----:B------:R-:W-:Y:S04]  /*17660*/  STL [R1+0xadc], R12 ;  /* 0x000adc0c01007387 */ /* 0x000fe80000100800 */
[----:B------:R0:W-:Y:S04]  /*17670*/  STL [R1+0xaa8], R15 ;  /* 0x000aa80f01007387 */ /* 0x0001e80000100800 */
[----:B------:R-:W5:Y:S01]  /*17680*/  LDL.LU R17, [R1+0x1cc] ;  /* 0x0001cc0001117983 */ /* 0x000f620000300800 */
[----:B0-----:R-:W-:Y:S02]  /*17690*/  LEA.HI.X.SX32 R15, R18, R2, 0x1, P6 ;  /* 0x00000002120f7211 */ /* 0x001fe400030f0eff */
        /* <DEDUP_REMOVED lines=34> */
[----:B---3--:R-:W-:Y:S02]  /*178c0*/  LEA R12, P5, R11, R7, 0x1 ;  /* 0x000000070b0c7211 */ /* 0x008fe400078a08ff */
[----:B0-----:R-:W-:-:S03]  /*178d0*/  LEA.HI.X.SX32 R15, R26, R2, 0x1, P6 ;  /* 0x000000021a0f7211 */ /* 0x001fc600030f0eff */
[----:B------:R-:W-:Y:S04]  /*178e0*/  STL [R1+0xb1c], R12 ;  /* 0x000b1c0c01007387 */ /* 0x000fe80000100800 */
[----:B------:R0:W-:Y:S04]  /*178f0*/  STL [R1+0xae8], R15 ;  /* 0x000ae80f01007387 */ /* 0x0001e80000100800 */
[----:B------:R-:W3:Y:S01]  /*17900*/  LDL.LU R26, [R1+0x174] ;  /* 0x00017400011a7983 */ /* 0x000ee20000300800 */
[----:B0-----:R-:W-:Y:S02]  /*17910*/  LEA.HI.X.SX32 R15, R25, R2, 0x1, P0 ;  /* 0x00000002190f7211 */ /* 0x001fe400000f0eff */
[----:B----4-:R-:W-:-:S05]  /*17920*/  LEA R12, P6, R5, R7, 0x1 ;  /* 0x00000007050c7211 */ /* 0x010fca00078c08ff */
[----:B------:R5:W-:Y:S04]  /*17930*/  STL [R1+0xb24], R12 ;  /* 0x000b240c01007387 */ /* 0x000be80000100800 */
[----:B------:R0:W-:Y:S04]  /*17940*/  STL [R1+0xaf0], R15 ;  /* 0x000af00f01007387 */ /* 0x0001e80000100800 */
[----:B------:R-:W4:Y:S01]  /*17950*/  LDL.LU R25, [R1+0x170] ;  /* 0x0001700001197983 */ /* 0x000f220000300800 */
[----:B-----5:R-:W-:Y:S02]  /*17960*/  LEA R12, P0, R4, R7, 0x1 ;  /* 0x00000007040c7211 */ /* 0x020fe400078008ff */
[----:B0-----:R-:W-:-:S03]  /*17970*/  LEA.HI.X.SX32 R15, R29, R2, 0x1, P1 ;  /* 0x000000021d0f7211 */ /* 0x001fc600008f0eff */
[----:B------:R0:W-:Y:S04]  /*17980*/  STL [R1+0xb2c], R12 ;  /* 0x000b2c0c01007387 */ /* 0x0001e80000100800 */
[----:B------:R-:W5:Y:S04]  /*17990*/  LDL.LU R29, [R1+0x15c] ;  /* 0x00015c00011d7983 */ /* 0x000f680000300800 */
[----:B------:R1:W-:Y:S01]  /*179a0*/  STL [R1+0xaf8], R15 ;  /* 0x000af80f01007387 */ /* 0x0003e20000100800 */
[----:B0-----:R-:W-:Y:S02]  /*179b0*/  LEA R12, P1, R0, R7, 0x1 ;  /* 0x00000007000c7211 */ /* 0x001fe400078208ff */
[----:B-1----:R-:W-:-:S03]  /*179c0*/  LEA.HI.X.SX32 R15, R10, R2, 0x1, P2 ;  /* 0x000000020a0f7211 */ /* 0x002fc600010f0eff */
[----:B------:R0:W-:Y:S04]  /*179d0*/  STL [R1+0xb34], R12 ;  /* 0x000b340c01007387 */ /* 0x0001e80000100800 */
[----:B------:R-:W5:Y:S01]  /*179e0*/  LDL.LU R10, [R1+0xd8] ;  /* 0x0000d800010a7983 */ /* 0x000f620000300800 */
[----:B0-----:R-:W-:-:S03]  /*179f0*/  LEA R12, P2, R17, R7, 0x1 ;  /* 0x00000007110c7211 */ /* 0x001fc600078408ff */
[----:B------:R0:W-:Y:S04]  /*17a00*/  STL [R1+0xb00], R15 ;  /* 0x000b000f01007387 */ /* 0x0001e80000100800 */
[----:B------:R1:W-:Y:S01]  /*17a10*/  STL [R1+0xb3c], R12 ;  /* 0x000b3c0c01007387 */ /* 0x0003e20000100800 */
[----:B0-----:R-:W-:-:S03]  /*17a20*/  LEA.HI.X.SX32 R15, R9, R2, 0x1, P3 ;  /* 0x00000002090f7211 */ /* 0x001fc600018f0eff */
[----:B------:R-:W5:Y:S04]  /*17a30*/  LDL.LU R9, [R1+0xcc] ;  /* 0x0000cc0001097983 */ /* 0x000f680000300800 */
[----:B------:R0:W-:Y:S01]  /*17a40*/  STL [R1+0xb08], R15 ;  /* 0x000b080f01007387 */ /* 0x0001e20000100800 */
[----:B-1----:R-:W-:-:S05]  /*17a50*/  LEA R12, P3, R18, R7, 0x1 ;  /* 0x00000007120c7211 */ /* 0x002fca00078608ff */
[----:B------:R1:W-:Y:S01]  /*17a60*/  STL [R1+0xb44], R12 ;  /* 0x000b440c01007387 */ /* 0x0003e20000100800 */
[----:B0-----:R-:W-:-:S03]  /*17a70*/  LEA.HI.X.SX32 R15, R8, R2, 0x1, P4 ;  /* 0x00000002080f7211 */ /* 0x001fc600020f0eff */
[----:B------:R-:W5:Y:S04]  /*17a80*/  LDL.LU R8, [R1+0xb8] ;  /* 0x0000b80001087983 */ /* 0x000f680000300800 */
[----:B------:R0:W-:Y:S01]  /*17a90*/  STL [R1+0xb10], R15 ;  /* 0x000b100f01007387 */ /* 0x0001e20000100800 */
[-C--:B-1----:R-:W-:Y:S02]  /*17aa0*/  LEA R12, P4, R19, R7.reuse, 0x1 ;  /* 0x00000007130c7211 */ /* 0x082fe400078808ff */
[-C--:B0-----:R-:W-:Y:S02]  /*17ab0*/  LEA.HI.X.SX32 R15, R11, R2.reuse, 0x1, P5 ;  /* 0x000000020b0f7211 */ /* 0x081fe400028f0eff */
[----:B------:R-:W-:Y:S01]  /*17ac0*/  LEA.HI.X.SX32 R11, R5, R2, 0x1, P6 ;  /* 0x00000002050b7211 */ /* 0x000fe200030f0eff */
[----:B------:R0:W-:Y:S04]  /*17ad0*/  STL [R1+0xb4c], R12 ;  /* 0x000b4c0c01007387 */ /* 0x0001e80000100800 */
[----:B------:R-:W-:Y:S04]  /*17ae0*/  STL [R1+0xb18], R15 ;  /* 0x000b180f01007387 */ /* 0x000fe80000100800 */
[----:B------:R-:W5:Y:S01]  /*17af0*/  LDL.LU R5, [R1+0xb4] ;  /* 0x0000b40001057983 */ /* 0x000f620000300800 */
[----:B0-----:R-:W-:-:S05]  /*17b00*/  LEA R12, P5, R20, R7, 0x1 ;  /* 0x00000007140c7211 */ /* 0x001fca00078a08ff */
        /* <DEDUP_REMOVED lines=16> */
[----:B------:R0:W-:Y:S04]  /*17c10*/  STL [R1+0xb38], R11 ;  /* 0x000b380b01007387 */ /* 0x0001e80000100800 */
[----:B0-----:R-:W5:Y:S01]  /*17c20*/  LDL.LU R11, [R1+0xa4] ;  /* 0x0000a400010b7983 */ /* 0x001f620000300800 */
[----:B------:R-:W-:-:S02]  /*17c30*/  LEA.HI.X.SX32 R12, R18, R2, 0x1, P3 ;  /* 0x00000002120c7211 */ /* 0x000fc400018f0eff */
[----:B--2---:R-:W-:-:S05]  /*17c40*/  LEA R15, P2, R27, R7, 0x1 ;  /* 0x000000071b0f7211 */ /* 0x004fca00078408ff */
[----:B------:R-:W-:Y:S04]  /*17c50*/  STL [R1+0xb74], R15 ;  /* 0x000b740f01007387 */ /* 0x000fe80000100800 */
[----:B------:R0:W-:Y:S01]  /*17c60*/  STL [R1+0xb40], R12 ;  /* 0x000b400c01007387 */ /* 0x0001e20000100800 */
[----:B---3--:R-:W-:Y:S02]  /*17c70*/  LEA R18, P3, R26, R7, 0x1 ;  /* 0x000000071a127211 */ /* 0x008fe400078608ff */
[----:B0-----:R-:W-:-:S03]  /*17c80*/  LEA.HI.X.SX32 R12, R19, R2, 0x1, P4 ;  /* 0x00000002130c7211 */ /* 0x001fc600020f0eff */
[----:B------:R0:W-:Y:S04]  /*17c90*/  STL [R1+0xb7c], R18 ;  /* 0x000b7c1201007387 */ /* 0x0001e80000100800 */
[----:B0-----:R-:W2:Y:S01]  /*17ca0*/  LDL.LU R18, [R1+0xa0] ;  /* 0x0000a00001127983 */ /* 0x001ea20000300800 */
[----:B----4-:R-:W-:-:S03]  /*17cb0*/  LEA R15, P4, R25, R7, 0x1 ;  /* 0x00000007190f7211 */ /* 0x010fc600078808ff */
[----:B------:R0:W-:Y:S04]  /*17cc0*/  STL [R1+0xb48], R12 ;  /* 0x000b480c01007387 */ /* 0x0001e80000100800 */
[----:B------:R5:W-:Y:S04]  /*17cd0*/  STL [R1+0xb84], R15 ;  /* 0x000b840f01007387 */ /* 0x000be80000100800 */
[----:B------:R-:W3:Y:S01]  /*17ce0*/  LDL.LU R19, [R1+0x94] ;  /* 0x0000940001137983 */ /* 0x000ee20000300800 */
[----:B0-----:R-:W-:Y:S02]  /*17cf0*/  LEA.HI.X.SX32 R12, R20, R2, 0x1, P5 ;  /* 0x00000002140c7211 */ /* 0x001fe400028f0eff */
[----:B-----5:R-:W-:-:S03]  /*17d00*/  LEA R15, P5, R29, R7, 0x1 ;  /* 0x000000071d0f7211 */ /* 0x020fc600078a08ff */
[----:B------:R0:W-:Y:S04]  /*17d10*/  STL [R1+0xb50], R12 ;  /* 0x000b500c01007387 */ /* 0x0001e80000100800 */
[----:B------:R1:W-:Y:S04]  /*17d20*/  STL [R1+0xb8c], R15 ;  /* 0x000b8c0f01007387 */ /* 0x0003e80000100800 */
[----:B------:R-:W4:Y:S01]  /*17d30*/  LDL.LU R20, [R1+0x90] ;  /* 0x0000900001147983 */ /* 0x000f220000300800 */
[----:B0-----:R-:W-:-:S05]  /*17d40*/  LEA.HI.X.SX32 R12, R21, R2, 0x1, P6 ;  /* 0x00000002150c7211 */ /* 0x001fca00030f0eff */
[----:B------:R0:W-:Y:S01]  /*17d50*/  STL [R1+0xb58], R12 ;  /* 0x000b580c01007387 */ /* 0x0001e20000100800 */
[----:B-1----:R-:W-:Y:S02]  /*17d60*/  LEA R15, P6, R10, R7, 0x1 ;  /* 0x000000070a0f7211 */ /* 0x002fe400078c08ff */
[----:B0-----:R-:W-:-:S03]  /*17d70*/  LEA.HI.X.SX32 R12, R22, R2, 0x1, P0 ;  /* 0x00000002160c7211 */ /* 0x001fc600000f0eff */
[----:B------:R0:W-:Y:S04]  /*17d80*/  STL [R1+0xb94], R15 ;  /* 0x000b940f01007387 */ /* 0x0001e80000100800 */
[----:B------:R-:W5:Y:S04]  /*17d90*/  LDL.LU R21, [R1+0x8c] ;  /* 0x00008c0001157983 */ /* 0x000f680000300800 */
[----:B------:R1:W-:Y:S01]  /*17da0*/  STL [R1+0xb60], R12 ;  /* 0x000b600c01007387 */ /* 0x0003e20000100800 */
[----:B0-----:R-:W-:-:S05]  /*17db0*/  LEA R15, P0, R9, R7, 0x1 ;  /* 0x00000007090f7211 */ /* 0x001fca00078008ff */
[----:B------:R0:W-:Y:S04]  /*17dc0*/  STL [R1+0xb9c], R15 ;  /* 0x000b9c0f01007387 */ /* 0x0001e80000100800 */
[----:B------:R-:W5:Y:S01]  /*17dd0*/  LDL.LU R22, [R1+0x88] ;  /* 0x0000880001167983 */ /* 0x000f620000300800 */
[----:B-1----:R-:W-:Y:S02]  /*17de0*/  LEA.HI.X.SX32 R12, R28, R2, 0x1, P1 ;  /* 0x000000021c0c7211 */ /* 0x002fe400008f0eff */
[----:B0-----:R-:W-:-:S03]  /*17df0*/  LEA R15, P1, R8, R7, 0x1 ;  /* 0x00000007080f7211 */ /* 0x001fc600078208ff */
[----:B------:R0:W-:Y:S04]  /*17e00*/  STL [R1+0xb68], R12 ;  /* 0x000b680c01007387 */ /* 0x0001e80000100800 */
[----:B------:R1:W-:Y:S04]  /*17e10*/  STL [R1+0xba4], R15 ;  /* 0x000ba40f01007387 */ /* 0x0003e80000100800 */
[----:B------:R-:W5:Y:S01]  /*17e20*/  LDL.LU R28, [R1+0x84] ;  /* 0x00008400011c7983 */ /* 0x000f620000300800 */
[----:B0-----:R-:W-:-:S05]  /*17e30*/  LEA.HI.X.SX32 R12, R27, R2, 0x1, P2 ;  /* 0x000000021b0c7211 */ /* 0x001fca00010f0eff */
[----:B------:R0:W-:Y:S04]  /*17e40*/  STL [R1+0xb70], R12 ;  /* 0x000b700c01007387 */ /* 0x0001e80000100800 */
[----:B------:R-:W5:Y:S01]  /*17e50*/  LDL.LU R27, [R1+0x80] ;  /* 0x00008000011b7983 */ /* 0x000f620000300800 */
[----:B-1----:R-:W-:Y:S02]  /*17e60*/  LEA R15, P2, R5, R7, 0x1 ;  /* 0x00000007050f7211 */ /* 0x002fe400078408ff */
[----:B0-----:R-:W-:-:S03]  /*17e70*/  LEA.HI.X.SX32 R12, R26, R2, 0x1, P3 ;  /* 0x000000021a0c7211 */ /* 0x001fc600018f0eff */
        /* <DEDUP_REMOVED lines=10> */
[----:B------:R0:W-:Y:S04]  /*17f20*/  STL [R1+0xbbc], R15 ;  /* 0x000bbc0f01007387 */ /* 0x0001e80000100800 */
[----:B------:R-:W5:Y:S04]  /*17f30*/  LDL.LU R29, [R1+0x74] ;  /* 0x00007400011d7983 */ /* 0x000f680000300800 */
[----:B------:R1:W-:Y:S01]  /*17f40*/  STL [R1+0xb88], R12 ;  /* 0x000b880c01007387 */ /* 0x0003e20000100800 */
[----:B0-----:R-:W-:Y:S02]  /*17f50*/  LEA R15, P5, R17, R7, 0x1 ;  /* 0x00000007110f7211 */ /* 0x001fe400078a08ff */
[----:B-1----:R-:W-:-:S03]  /*17f60*/  LEA.HI.X.SX32 R12, R10, R2, 0x1, P6 ;  /* 0x000000020a0c7211 */ /* 0x002fc600030f0eff */
[----:B------:R0:W-:Y:S04]  /*17f70*/  STL [R1+0xbc4], R15 ;  /* 0x000bc40f01007387 */ /* 0x0001e80000100800 */
[----:B------:R-:W5:Y:S04]  /*17f80*/  LDL.LU R10, [R1+0x70] ;  /* 0x00007000010a7983 */ /* 0x000f680000300800 */
[----:B------:R1:W-:Y:S01]  /*17f90*/  STL [R1+0xb90], R12 ;  /* 0x000b900c01007387 */ /* 0x0003e20000100800 */
[----:B0-----:R-:W-:Y:S02]  /*17fa0*/  LEA R15, P6, R11, R7, 0x1 ;  /* 0x000000070b0f7211 */ /* 0x001fe400078c08ff */
[----:B-1----:R-:W-:-:S03]  /*17fb0*/  LEA.HI.X.SX32 R12, R9, R2, 0x1, P0 ;  /* 0x00000002090c7211 */ /* 0x002fc600000f0eff */
[----:B------:R-:W-:Y:S04]  /*17fc0*/  STL [R1+0xbcc], R15 ;  /* 0x000bcc0f01007387 */ /* 0x000fe80000100800 */
[----:B------:R-:W5:Y:S04]  /*17fd0*/  LDL.LU R9, [R1+0x6c] ;  /* 0x00006c0001097983 */ /* 0x000f680000300800 */
[----:B------:R0:W-:Y:S02]  /*17fe0*/  STL [R1+0xb98], R12 ;  /* 0x000b980c01007387 */ /* 0x0001e40000100800 */
[----:B0-----:R-:W-:-:S02]  /*17ff0*/  LEA.HI.X.SX32 R12, R8, R2, 0x1, P1 ;  /* 0x00000002080c7211 */ /* 0x001fc400008f0eff */
[----:B------:R-:W5:Y:S01]  /*18000*/  LDL.LU R8, [R1+0x68] ;  /* 0x0000680001087983 */ /* 0x000f620000300800 */
[----:B--2---:R-:W-:-:S05]  /*18010*/  LEA R15, P0, R18, R7, 0x1 ;  /* 0x00000007120f7211 */ /* 0x004fca00078008ff */
[----:B------:R3:W-:Y:S04]  /*18020*/  STL [R1+0xbd4], R15 ;  /* 0x000bd40f01007387 */ /* 0x0007e80000100800 */
[----:B------:R0:W-:Y:S01]  /*18030*/  STL [R1+0xba0], R12 ;  /* 0x000ba00c01007387 */ /* 0x0001e20000100800 */
[-C--:B---3--:R-:W-:Y:S02]  /*18040*/  LEA R15, P1, R19, R7.reuse, 0x1 ;  /* 0x00000007130f7211 */ /* 0x088fe400078208ff */
[----:B0-----:R-:W-:Y:S02]  /*18050*/  LEA.HI.X.SX32 R12, R5, R2, 0x1, P2 ;  /* 0x00000002050c7211 */ /* 0x001fe400010f0eff */
[----:B------:R-:W2:Y:S04]  /*18060*/  LDL.LU R5, [R1+0x64] ;  /* 0x0000640001057983 */ /* 0x000ea80000300800 */
[----:B------:R4:W-:Y:S04]  /*18070*/  STL [R1+0xbdc], R15 ;  /* 0x000bdc0f01007387 */ /* 0x0009e80000100800 */
[----:B------:R0:W-:Y:S01]  /*18080*/  STL [R1+0xba8], R12 ;  /* 0x000ba80c01007387 */ /* 0x0001e20000100800 */
[----:B----4-:R-:W-:-:S02]  /*18090*/  LEA R15, P2, R20, R7, 0x1 ;  /* 0x00000007140f7211 */ /* 0x010fc400078408ff */
[-C--:B0-----:R-:W-:Y:S02]  /*180a0*/  LEA.HI.X.SX32 R12, R4, R2.reuse, 0x1, P3 ;  /* 0x00000002040c7211 */ /* 0x081fe400018f0eff */
[----:B------:R-:W3:Y:S04]  /*180b0*/  LDL.LU R4, [R1+0x60] ;  /* 0x0000600001047983 */ /* 0x000ee80000300800 */
[----:B------:R-:W-:Y:S04]  /*180c0*/  STL [R1+0xbe4], R15 ;  /* 0x000be40f01007387 */ /* 0x000fe80000100800 */
[----:B------:R0:W-:Y:S02]  /*180d0*/  STL [R1+0xbb0], R12 ;  /* 0x000bb00c01007387 */ /* 0x0001e40000100800 */
[----:B0-----:R-:W-:-:S02]  /*180e0*/  LEA.HI.X.SX32 R12, R0, R2, 0x1, P4 ;  /* 0x00000002000c7211 */ /* 0x001fc400020f0eff */
[----:B------:R-:W4:Y:S01]  /*180f0*/  LDL.LU R0, [R1+0x5c] ;  /* 0x00005c0001007983 */ /* 0x000f220000300800 */
[----:B-----5:R-:W-:-:S05]  /*18100*/  LEA R15, P3, R21, R7, 0x1 ;  /* 0x00000007150f7211 */ /* 0x020fca00078608ff */
[----:B------:R0:W-:Y:S04]  /*18110*/  STL [R1+0xbec], R15 ;  /* 0x000bec0f01007387 */ /* 0x0001e80000100800 */
[----:B------:R1:W-:Y:S01]  /*18120*/  STL [R1+0xbb8], R12 ;  /* 0x000bb80c01007387 */ /* 0x0003e20000100800 */
[----:B------:R-:W-:Y:S02]  /*18130*/  LEA R23, P4, R22, R7, 0x1 ;  /* 0x0000000716177211 */ /* 0x000fe400078808ff */
[----:B0-----:R-:W-:-:S03]  /*18140*/  LEA.HI.X.SX32 R15, R17, R2, 0x1, P5 ;  /* 0x00000002110f7211 */ /* 0x001fc600028f0eff */
[----:B------:R-:W-:Y:S04]  /*18150*/  STL [R1+0xbf4], R23 ;  /* 0x000bf41701007387 */ /* 0x000fe80000100800 */
[----:B------:R-:W5:Y:S04]  /*18160*/  LDL.LU R17, [R1+0x58] ;  /* 0x0000580001117983 */ /* 0x000f680000300800 */
[----:B------:R0:W-:Y:S01]  /*18170*/  STL [R1+0xbc0], R15 ;  /* 0x000bc00f01007387 */ /* 0x0001e20000100800 */
[----:B-1----:R-:W-:Y:S02]  /*18180*/  LEA R12, P5, R28, R7, 0x1 ;  /* 0x000000071c0c7211 */ /* 0x002fe400078a08ff */
[----:B0-----:R-:W-:-:S03]  /*18190*/  LEA.HI.X.SX32 R15, R11, R2, 0x1, P6 ;  /* 0x000000020b0f7211 */ /* 0x001fc600030f0eff */
[----:B------:R0:W-:Y:S01]  /*181a0*/  STL [R1+0xbfc], R12 ;  /* 0x000bfc0c01007387 */ /* 0x0001e20000100800 */
[----:B------:R-:W-:-:S03]  /*181b0*/  LEA.HI.X.SX32 R11, R18, R2, 0x1, P0 ;  /* 0x00000002120b7211 */ /* 0x000fc600000f0eff */
[----:B------:R1:W-:Y:S04]  /*181c0*/  STL [R1+0xbc8], R15 ;  /* 0x000bc80f01007387 */ /* 0x0003e80000100800 */
[----:B------:R-:W5:Y:S01]  /*181d0*/  LDL.LU R18, [R1+0x54] ;  /* 0x0000540001127983 */ /* 0x000f620000300800 */
[----:B0-----:R-:W-:-:S05]  /*181e0*/  LEA R12, P6, R27, R7, 0x1 ;  /* 0x000000071b0c7211 */ /* 0x001fca00078c08ff */
[----:B------:R0:W-:Y:S04]  /*181f0*/  STL [R1+0xc04], R12 ;  /* 0x000c040c01007387 */ /* 0x0001e80000100800 */
[----:B------:R-:W-:Y:S01]  /*18200*/  STL [R1+0xbd0], R11 ;  /* 0x000bd00b01007387 */ /* 0x000fe20000100800 */
[----:B-1----:R-:W-:Y:S02]  /*18210*/  LEA R15, P0, R26, R7, 0x1 ;  /* 0x000000071a0f7211 */ /* 0x002fe400078008ff */
[----:B0-----:R-:W-:-:S03]  /*18220*/  LEA.HI.X.SX32 R12, R19, R2, 0x1, P1 ;  /* 0x00000002130c7211 */ /* 0x001fc600008f0eff */
[----:B------:R0:W-:Y:S04]  /*18230*/  STL [R1+0xc0c], R15 ;  /* 0x000c0c0f01007387 */ /* 0x0001e80000100800 */
[----:B------:R-:W5:Y:S01]  /*18240*/  LDL.LU R19, [R1+0x50] ;  /* 0x0000500001137983 */ /* 0x000f620000300800 */
[----:B0-----:R-:W-:-:S03]  /*18250*/  LEA.HI.X.SX32 R15, R20, R2, 0x1, P2 ;  /* 0x00000002140f7211 */ /* 0x001fc600010f0eff */
[----:B------:R-:W-:Y:S01]  /*18260*/  STL [R1+0xbd8], R12 ;  /* 0x000bd80c01007387 */ /* 0x000fe20000100800 */
[----:B------:R-:W-:-:S05]  /*18270*/  LEA R11, P1, R25, R7, 0x1 ;  /* 0x00000007190b7211 */ /* 0x000fca00078208ff */
[----:B------:R0:W-:Y:S04]  /*18280*/  STL [R1+0xc14], R11 ;  /* 0x000c140b01007387 */ /* 0x0001e80000100800 */
[----:B------:R-:W-:Y:S04]  /*18290*/  STL [R1+0xbe0], R15 ;  /* 0x000be00f01007387 */ /* 0x000fe80000100800 */
[----:B------:R-:W5:Y:S01]  /*182a0*/  LDL.LU R20, [R1+0x4c] ;  /* 0x00004c0001147983 */ /* 0x000f620000300800 */
[----:B0-----:R-:W-:Y:S02]  /*182b0*/  LEA.HI.X.SX32 R11, R21, R2, 0x1, P3 ;  /* 0x00000002150b7211 */ /* 0x001fe400018f0eff */
[----:B------:R-:W-:-:S05]  /*182c0*/  LEA R12, P2, R29, R7, 0x1 ;  /* 0x000000071d0c7211 */ /* 0x000fca00078408ff */
[----:B------:R0:W-:Y:S04]  /*182d0*/  STL [R1+0xc1c], R12 ;  /* 0x000c1c0c01007387 */ /* 0x0001e80000100800 */
[----:B------:R-:W-:Y:S01]  /*182e0*/  STL [R1+0xbe8], R11 ;  /* 0x000be80b01007387 */ /* 0x000fe20000100800 */
[----:B0-----:R-:W-:Y:S02]  /*182f0*/  LEA.HI.X.SX32 R12, R22, R2, 0x1, P4 ;  /* 0x00000002160c7211 */ /* 0x001fe400020f0eff */
[----:B------:R-:W-:-:S05]  /*18300*/  LEA R15, P3, R10, R7, 0x1 ;  /* 0x000000070a0f7211 */ /* 0x000fca00078608ff */
[----:B------:R0:W-:Y:S04]  /*18310*/  STL [R1+0xc24], R15 ;  /* 0x000c240f01007387 */ /* 0x0001e80000100800 */
[----:B------:R-:W5:Y:S01]  /*18320*/  LDL.LU R21, [R1+0x48] ;  /* 0x0000480001157983 */ /* 0x000f620000300800 */
[-C--:B0-----:R-:W-:Y:S02]  /*18330*/  LEA.HI.X.SX32 R15, R28, R2.reuse, 0x1, P5 ;  /* 0x000000021c0f7211 */ /* 0x081fe400028f0eff */
[----:B------:R-:W-:Y:S01]  /*18340*/  LEA R11, P4, R9, R7, 0x1 ;  /* 0x00000007090b7211 */ /* 0x000fe200078808ff */
[----:B------:R0:W-:Y:S04]  /*18350*/  STL [R1+0xbf0], R12 ;  /* 0x000bf00c01007387 */ /* 0x0001e80000100800 */
[----:B------:R1:W-:Y:S04]  /*18360*/  STL [R1+0xc2c], R11 ;  /* 0x000c2c0b01007387 */ /* 0x0003e80000100800 */
[----:B------:R-:W-:Y:S01]  /*18370*/  STL [R1+0xbf8], R15 ;  /* 0x000bf80f01007387 */ /* 0x000fe20000100800 */
[----:B0-----:R-:W-:-:S03]  /*18380*/  LEA.HI.X.SX32 R12, R27, R2, 0x1, P6 ;  /* 0x000000021b0c7211 */ /* 0x001fc600030f0eff */
[----:B------:R-:W5:Y:S01]  /*18390*/  LDL.LU R22, [R1+0x44] ;  /* 0x0000440001167983 */ /* 0x000f620000300800 */
[----:B-1----:R-:W-:-:S05]  /*183a0*/  LEA R11, P5, R8, R7, 0x1 ;  /* 0x00000007080b7211 */ /* 0x002fca00078a08ff */
[----:B------:R-:W-:Y:S04]  /*183b0*/  STL [R1+0xc34], R11 ;  /* 0x000c340b01007387 */ /* 0x000fe80000100800 */
[----:B------:R0:W-:Y:S04]  /*183c0*/  STL [R1+0xc00], R12 ;  /* 0x000c000c01007387 */ /* 0x0001e80000100800 */
[----:B------:R-:W5:Y:S01]  /*183d0*/  LDL.LU R28, [R1+0x40] ;  /* 0x00004000011c7983 */ /* 0x000f620000300800 */
[-C--:B0-----:R-:W-:Y:S02]  /*183e0*/  LEA.HI.X.SX32 R12, R26, R2.reuse, 0x1, P0 ;  /* 0x000000021a0c7211 */ /* 0x081fe400000f0eff */
[----:B------:R-:W-:-:S02]  /*183f0*/  LEA.HI.X.SX32 R10, R10, R2, 0x1, P3 ;  /* 0x000000020a0a7211 */ /* 0x000fc400018f0eff */
[----:B--2---:R-:W-:-:S05]  /*18400*/  LEA R11, P6, R5, R7, 0x1 ;  /* 0x00000007050b7211 */ /* 0x004fca00078c08ff */
[----:B------:R-:W-:Y:S04]  /*18410*/  STL [R1+0xc3c], R11 ;  /* 0x000c3c0b01007387 */ /* 0x000fe80000100800 */
[----:B------:R0:W-:Y:S04]  /*18420*/  STL [R1+0xc08], R12 ;  /* 0x000c080c01007387 */ /* 0x0001e80000100800 */
[----:B------:R-:W2:Y:S01]  /*18430*/  LDL.LU R27, [R1+0x3c] ;  /* 0x00003c00011b7983 */ /* 0x000ea20000300800 */
[----:B0-----:R-:W-:Y:S02]  /*18440*/  LEA.HI.X.SX32 R12, R25, R2, 0x1, P1 ;  /* 0x00000002190c7211 */ /* 0x001fe400008f0eff */
[----:B---3--:R-:W-:-:S05]  /*18450*/  LEA R11, P0, R4, R7, 0x1 ;  /* 0x00000007040b7211 */ /* 0x008fca00078008ff */
[----:B------:R4:W-:Y:S04]  /*18460*/  STL [R1+0xc44], R11 ;  /* 0x000c440b01007387 */ /* 0x0009e80000100800 */
[----:B------:R0:W-:Y:S04]  /*18470*/  STL [R1+0xc10], R12 ;  /* 0x000c100c01007387 */ /* 0x0001e80000100800 */
[----:B------:R-:W3:Y:S01]  /*18480*/  LDL.LU R26, [R1+0x38] ;  /* 0x00003800011a7983 */ /* 0x000ee20000300800 */
[----:B----4-:R-:W-:Y:S02]  /*18490*/  LEA R11, P1, R0, R7, 0x1 ;  /* 0x00000007000b7211 */ /* 0x010fe400078208ff */
[----:B0-----:R-:W-:-:S03]  /*184a0*/  LEA.HI.X.SX32 R12, R29, R2, 0x1, P2 ;  /* 0x000000021d0c7211 */ /* 0x001fc600010f0eff */
[----:B------:R5:W-:Y:S04]  /*184b0*/  STL [R1+0xc4c], R11 ;  /* 0x000c4c0b01007387 */ /* 0x000be80000100800 */
[----:B------:R-:W4:Y:S04]  /*184c0*/  LDL.LU R25, [R1+0x34] ;  /* 0x0000340001197983 */ /* 0x000f280000300800 */
[----:B------:R0:W-:Y:S04]  /*184d0*/  STL [R1+0xc18], R12 ;  /* 0x000c180c01007387 */ /* 0x0001e80000100800 */
[----:B------:R-:W4:Y:S01]  /*184e0*/  LDL.LU R29, [R1+0x30] ;  /* 0x00003000011d7983 */ /* 0x000f220000300800 */
[----:B-----5:R-:W-:-:S05]  /*184f0*/  LEA R11, P2, R17, R7, 0x1 ;  /* 0x00000007110b7211 */ /* 0x020fca00078408ff */
[----:B------:R1:W-:Y:S04]  /*18500*/  STL [R1+0xc54], R11 ;  /* 0x000c540b01007387 */ /* 0x0003e80000100800 */
[----:B------:R-:W5:Y:S04]  /*18510*/  LDL.LU R24, [R1+0x2c] ;  /* 0x00002c0001187983 */ /* 0x000f680000300800 */
[----:B------:R1:W-:Y:S04]  /*18520*/  STL [R1+0xc20], R10 ;  /* 0x000c200a01007387 */ /* 0x0003e80000100800 */
[----:B0-----:R-:W5:Y:S01]  /*18530*/  LDL.LU R12, [R1+0x28] ;  /* 0x00002800010c7983 */ /* 0x001f620000300800 */
[----:B-1----:R-:W-:-:S02]  /*18540*/  LEA R11, P3, R18, R7, 0x1 ;  /* 0x00000007120b7211 */ /* 0x002fc400078608ff */
[----:B------:R-:W-:-:S03]  /*18550*/  LEA.HI.X.SX32 R10, R9, R2, 0x1, P4 ;  /* 0x00000002090a7211 */ /* 0x000fc600020f0eff */
[----:B------:R0:W-:Y:S04]  /*18560*/  STL [R1+0xc5c], R11 ;  /* 0x000c5c0b01007387 */ /* 0x0001e80000100800 */
[----:B------:R-:W5:Y:S04]  /*18570*/  LDL.LU R23, [R1+0x24] ;  /* 0x0000240001177983 */ /* 0x000f680000300800 */
[----:B------:R1:W-:Y:S04]  /*18580*/  STL [R1+0xc28], R10 ;  /* 0x000c280a01007387 */ /* 0x0003e80000100800 */
[----:B------:R-:W5:Y:S01]  /*18590*/  LDL.LU R15, [R1+0x20] ;  /* 0x00002000010f7983 */ /* 0x000f620000300800 */
[----:B------:R-:W-:-:S02]  /*185a0*/  LEA R9, P4, R19, R7, 0x1 ;  /* 0x0000000713097211 */ /* 0x000fc400078808ff */
[----:B------:R-:W-:-:S03]  /*185b0*/  LEA.HI.X.SX32 R8, R8, R2, 0x1, P5 ;  /* 0x0000000208087211 */ /* 0x000fc600028f0eff */
[----:B------:R-:W-:Y:S04]  /*185c0*/  STL [R1+0xc64], R9 ;  /* 0x000c640901007387 */ /* 0x000fe80000100800 */
[----:B0-----:R-:W5:Y:S04]  /*185d0*/  LDL.LU R11, [R1+0x1c] ;  /* 0x00001c00010b7983 */ /* 0x001f680000300800 */
[----:B------:R0:W-:Y:S04]  /*185e0*/  STL [R1+0xc30], R8 ;  /* 0x000c300801007387 */ /* 0x0001e80000100800 */
[----:B-1----:R-:W5:Y:S01]  /*185f0*/  LDL.LU R10, [R1+0x18] ;  /* 0x00001800010a7983 */ /* 0x002f620000300800 */
[----:B------:R-:W-:-:S02]  /*18600*/  LEA.HI.X.SX32 R4, R4, R2, 0x1, P0 ;  /* 0x0000000204047211 */ /* 0x000fc400000f0eff */
[----:B0-----:R-:W-:Y:S02]  /*18610*/  LEA.HI.X.SX32 R8, R5, R2, 0x1, P6 ;  /* 0x0000000205087211 */ /* 0x001fe400030f0eff */
[----:B------:R-:W-:-:S05]  /*18620*/  LEA R9, P5, R20, R7, 0x1 ;  /* 0x0000000714097211 */ /* 0x000fca00078a08ff */
[----:B------:R0:W-:Y:S01]  /*18630*/  STL [R1+0xc6c], R9 ;  /* 0x000c6c0901007387 */ /* 0x0001e20000100800 */
[----:B------:R-:W-:-:S03]  /*18640*/  LEA.HI.X.SX32 R0, R0, R2, 0x1, P1 ;  /* 0x0000000200007211 */ /* 0x000fc600008f0eff */
[----:B0-----:R-:W5:Y:S04]  /*18650*/  LDL.LU R9, [R1+0x14] ;  /* 0x0000140001097983 */ /* 0x001f680000300800 */
[----:B------:R0:W-:Y:S04]  /*18660*/  STL [R1+0xc38], R8 ;  /* 0x000c380801007387 */ /* 0x0001e80000100800 */
[----:B0-----:R-:W5:Y:S01]  /*18670*/  LDL.LU R8, [R1+0xc] ;  /* 0x00000c0001087983 */ /* 0x001f620000300800 */
[----:B------:R-:W-:-:S05]  /*18680*/  LEA R5, P6, R21, R7, 0x1 ;  /* 0x0000000715057211 */ /* 0x000fca00078c08ff */
[----:B------:R0:W-:Y:S04]  /*18690*/  STL [R1+0xc74], R5 ;  /* 0x000c740501007387 */ /* 0x0001e80000100800 */
[----:B0-----:R-:W5:Y:S04]  /*186a0*/  LDL.LU R5, [R1+0x4] ;  /* 0x0000040001057983 */ /* 0x001f680000300800 */
[----:B------:R0:W-:Y:S02]  /*186b0*/  STL [R1+0xc40], R4 ;  /* 0x000c400401007387 */ /* 0x0001e40000100800 */
[----:B0-----:R-:W-:-:S05]  /*186c0*/  LEA R4, P0, R22, R7, 0x1 ;  /* 0x0000000716047211 */ /* 0x001fca00078008ff */
[----:B------:R0:W-:Y:S01]  /*186d0*/  STL [R1+0xc7c], R4 ;  /* 0x000c7c0401007387 */ /* 0x0001e20000100800 */
[----:B------:R-:W-:-:S03]  /*186e0*/  LEA.HI.X.SX32 R17, R17, R2, 0x1, P2 ;  /* 0x0000000211117211 */ /* 0x000fc600010f0eff */
[----:B0-----:R-:W5:Y:S04]  /*186f0*/  LDL.LU R4, [R1] ;  /* 0x0000000001047983 */ /* 0x001f680000300800 */
[----:B------:R0:W-:Y:S02]  /*18700*/  STL [R1+0xc48], R0 ;  /* 0x000c480001007387 */ /* 0x0001e40000100800 */
[----:B0-----:R-:W-:-:S05]  /*18710*/  LEA R0, P1, R28, R7, 0x1 ;  /* 0x000000071c007211 */ /* 0x001fca00078208ff */
[----:B------:R0:W-:Y:S01]  /*18720*/  STL [R1+0xc84], R0 ;  /* 0x000c840001007387 */ /* 0x0001e20000100800 */
[----:B------:R-:W-:-:S03]  /*18730*/  LEA.HI.X.SX32 R18, R18, R2, 0x1, P3 ;  /* 0x0000000212127211 */ /* 0x000fc600018f0eff */
[----:B0-----:R-:W5:Y:S04]  /*18740*/  LDL.LU R0, [R1+0x3a0] ;  /* 0x0003a00001007983 */ /* 0x001f680000300800 */
[----:B------:R2:W-:Y:S01]  /*18750*/  STL [R1+0xc50], R17 ;  /* 0x000c501101007387 */ /* 0x0005e20000100800 */
[-C--:B------:R-:W-:Y:S02]  /*18760*/  LEA.HI.X.SX32 R19, R19, R2.reuse, 0x1, P4 ;  /* 0x0000000213137211 */ /* 0x080fe400020f0eff */
[-C--:B------:R-:W-:Y:S02]  /*18770*/  LEA.HI.X.SX32 R20, R20, R2.reuse, 0x1, P5 ;  /* 0x0000000214147211 */ /* 0x080fe400028f0eff */
[-C--:B------:R-:W-:Y:S02]  /*18780*/  LEA.HI.X.SX32 R21, R21, R2.reuse, 0x1, P6 ;  /* 0x0000000215157211 */ /* 0x080fe400030f0eff */
[----:B------:R-:W-:-:S02]  /*18790*/  LEA.HI.X.SX32 R22, R22, R2, 0x1, P0 ;  /* 0x0000000216167211 */ /* 0x000fc400000f0eff */
[----:B------:R-:W-:Y:S02]  /*187a0*/  LEA.HI.X.SX32 R28, R28, R2, 0x1, P1 ;  /* 0x000000021c1c7211 */ /* 0x000fe400008f0eff */
[----:B--2---:R-:W-:-:S05]  /*187b0*/  LEA R17, P2, R27, R7, 0x1 ;  /* 0x000000071b117211 */ /* 0x004fca00078408ff */
[----:B------:R0:W-:Y:S04]  /*187c0*/  STL [R1+0xc8c], R17 ;  /* 0x000c8c1101007387 */ /* 0x0001e80000100800 */
[----:B0-----:R-:W2:Y:S04]  /*187d0*/  LDL.LU R17, [R1+0xe28] ;  /* 0x000e280001117983 */ /* 0x001ea80000300800 */
[----:B------:R3:W-:Y:S02]  /*187e0*/  STL [R1+0xc58], R18 ;  /* 0x000c581201007387 */ /* 0x0007e40000100800 */
[----:B---3--:R-:W-:-:S05]  /*187f0*/  LEA R18, P3, R26, R7, 0x1 ;  /* 0x000000071a127211 */ /* 0x008fca00078608ff */
[----:B------:R0:W-:Y:S04]  /*18800*/  STL [R1+0xc94], R18 ;  /* 0x000c941201007387 */ /* 0x0001e80000100800 */
[----:B0-----:R-:W3:Y:S04]  /*18810*/  LDL.LU R18, [R1+0xe24] ;  /* 0x000e240001127983 */ /* 0x001ee80000300800 */
[----:B------:R4:W-:Y:S02]  /*18820*/  STL [R1+0xc60], R19 ;  /* 0x000c601301007387 */ /* 0x0009e40000100800 */
[----:B----4-:R-:W-:-:S05]  /*18830*/  LEA R19, P4, R25, R7, 0x1 ;  /* 0x0000000719137211 */ /* 0x010fca00078808ff */
[----:B------:R0:W-:Y:S04]  /*18840*/  STL [R1+0xc9c], R19 ;  /* 0x000c9c1301007387 */ /* 0x0001e80000100800 */
[----:B0-----:R-:W4:Y:S04]  /*18850*/  LDL.LU R19, [R1+0xe20] ;  /* 0x000e200001137983 */ /* 0x001f280000300800 */
[----:B------:R0:W-:Y:S02]  /*18860*/  STL [R1+0xc68], R20 ;  /* 0x000c681401007387 */ /* 0x0001e40000100800 */
[----:B0-----:R-:W-:-:S05]  /*18870*/  LEA R20, P5, R29, R7, 0x1 ;  /* 0x000000071d147211 */ /* 0x001fca00078a08ff */
[----:B------:R0:W-:Y:S04]  /*18880*/  STL [R1+0xca4], R20 ;  /* 0x000ca41401007387 */ /* 0x0001e80000100800 */
[----:B0-----:R-:W2:Y:S04]  /*18890*/  LDL.LU R20, [R1+0xe1c] ;  /* 0x000e1c0001147983 */ /* 0x001ea80000300800 */
[----:B------:R5:W-:Y:S02]  /*188a0*/  STL [R1+0xc70], R21 ;  /* 0x000c701501007387 */ /* 0x000be40000100800 */
[----:B-----5:R-:W-:-:S05]  /*188b0*/  LEA R21, P6, R24, R7, 0x1 ;  /* 0x0000000718157211 */ /* 0x020fca00078c08ff */
[----:B------:R0:W-:Y:S04]  /*188c0*/  STL [R1+0xcac], R21 ;  /* 0x000cac1501007387 */ /* 0x0001e80000100800 */
[----:B0-----:R-:W5:Y:S04]  /*188d0*/  LDL.LU R21, [R1+0xe18] ;  /* 0x000e180001157983 */ /* 0x001f680000300800 */
[----:B------:R0:W-:Y:S02]  /*188e0*/  STL [R1+0xc78], R22 ;  /* 0x000c781601007387 */ /* 0x0001e40000100800 */
[----:B0-----:R-:W-:-:S05]  /*188f0*/  LEA R22, P0, R12, R7, 0x1 ;  /* 0x000000070c167211 */ /* 0x001fca00078008ff */
[----:B------:R0:W-:Y:S01]  /*18900*/  STL [R1+0xcb4], R22 ;  /* 0x000cb41601007387 */ /* 0x0001e20000100800 */
[----:B------:R-:W-:-:S03]  /*18910*/  LEA.HI.X.SX32 R27, R27, R2, 0x1, P2 ;  /* 0x000000021b1b7211 */ /* 0x000fc600010f0eff */
[----:B0-----:R-:W3:Y:S04]  /*18920*/  LDL.LU R22, [R1+0xe14] ;  /* 0x000e140001167983 */ /* 0x001ee80000300800 */
[----:B------:R0:W-:Y:S02]  /*18930*/  STL [R1+0xc80], R28 ;  /* 0x000c801c01007387 */ /* 0x0001e40000100800 */
[----:B0-----:R-:W-:-:S05]  /*18940*/  LEA R28, P1, R23, R7, 0x1 ;  /* 0x00000007171c7211 */ /* 0x001fca00078208ff */
[----:B------:R0:W-:Y:S01]  /*18950*/  STL [R1+0xcbc], R28 ;  /* 0x000cbc1c01007387 */ /* 0x0001e20000100800 */
[----:B------:R-:W-:-:S03]  /*18960*/  LEA.HI.X.SX32 R26, R26, R2, 0x1, P3 ;  /* 0x000000021a1a7211 */ /* 0x000fc600018f0eff */
[----:B0-----:R-:W4:Y:S04]  /*18970*/  LDL.LU R28, [R1+0xe10] ;  /* 0x000e1000011c7983 */ /* 0x001f280000300800 */
[----:B------:R0:W-:Y:S02]  /*18980*/  STL [R1+0xc88], R27 ;  /* 0x000c881b01007387 */ /* 0x0001e40000100800 */
[----:B0-----:R-:W-:-:S05]  /*18990*/  LEA R27, P2, R15, R7, 0x1 ;  /* 0x000000070f1b7211 */ /* 0x001fca00078408ff */
[----:B------:R0:W-:Y:S01]  /*189a0*/  STL [R1+0xcc4], R27 ;  /* 0x000cc41b01007387 */ /* 0x0001e20000100800 */
[----:B------:R-:W-:-:S03]  /*189b0*/  LEA.HI.X.SX32 R25, R25, R2, 0x1, P4 ;  /* 0x0000000219197211 */ /* 0x000fc600020f0eff */
[----:B0-----:R-:W2:Y:S04]  /*189c0*/  LDL.LU R27, [R1+0xe0c] ;  /* 0x000e0c00011b7983 */ /* 0x001ea80000300800 */
[----:B------:R0:W-:Y:S02]  /*189d0*/  STL [R1+0xc90], R26 ;  /* 0x000c901a01007387 */ /* 0x0001e40000100800 */
[----:B0-----:R-:W-:-:S05]  /*189e0*/  LEA R26, P3, R11, R7, 0x1 ;  /* 0x000000070b1a7211 */ /* 0x001fca00078608ff */
[----:B------:R0:W-:Y:S04]  /*189f0*/  STL [R1+0xccc], R26 ;  /* 0x000ccc1a01007387 */ /* 0x0001e80000100800 */
[----:B0-----:R-:W5:Y:S04]  /*18a00*/  LDL.LU R26, [R1+0xe08] ;  /* 0x000e0800011a7983 */ /* 0x001f680000300800 */
[----:B------:R0:W-:Y:S02]  /*18a10*/  STL [R1+0xc98], R25 ;  /* 0x000c981901007387 */ /* 0x0001e40000100800 */
[----:B0-----:R-:W-:-:S05]  /*18a20*/  LEA R25, P4, R10, R7, 0x1 ;  /* 0x000000070a197211 */ /* 0x001fca00078808ff */
[----:B------:R0:W-:Y:S04]  /*18a30*/  STL [R1+0xcd4], R25 ;  /* 0x000cd41901007387 */ /* 0x0001e80000100800 */
[----:B0-----:R-:W3:Y:S01]  /*18a40*/  LDL.LU R25, [R1+0xe04] ;  /* 0x000e040001197983 */ /* 0x001ee20000300800 */
[-C--:B------:R-:W-:Y:S02]  /*18a50*/  LEA.HI.X.SX32 R29, R29, R2.reuse, 0x1, P5 ;  /* 0x000000021d1d7211 */ /* 0x080fe400028f0eff */
[----:B------:R-:W-:-:S03]  /*18a60*/  LEA.HI.X.SX32 R24, R24, R2, 0x1, P6 ;  /* 0x0000000218187211 */ /* 0x000fc600030f0eff */
[----:B------:R0:W-:Y:S01]  /*18a70*/  STL [R1+0xca0], R29 ;  /* 0x000ca01d01007387 */ /* 0x0001e20000100800 */
[----:B------:R-:W-:Y:S02]  /*18a80*/  LEA.HI.X.SX32 R12, R12, R2, 0x1, P0 ;  /* 0x000000020c0c7211 */ /* 0x000fe400000f0eff */
[----:B0-----:R-:W-:-:S05]  /*18a90*/  LEA R29, P5, R9, R7, 0x1 ;  /* 0x00000007091d7211 */ /* 0x001fca00078a08ff */
[----:B------:R0:W-:Y:S04]  /*18aa0*/  STL [R1+0xcdc], R29 ;  /* 0x000cdc1d01007387 */ /* 0x0001e80000100800 */
[----:B0-----:R-:W4:Y:S04]  /*18ab0*/  LDL.LU R29, [R1+0xe00] ;  /* 0x000e0000011d7983 */ /* 0x001f280000300800 */
[----:B------:R0:W-:Y:S02]  /*18ac0*/  STL [R1+0xca8], R24 ;  /* 0x000ca81801007387 */ /* 0x0001e40000100800 */
[----:B0-----:R-:W-:-:S05]  /*18ad0*/  LEA R24, P6, R8, R7, 0x1 ;  /* 0x0000000708187211 */ /* 0x001fca00078c08ff */
[----:B------:R-:W-:Y:S04]  /*18ae0*/  STL [R1+0xce4], R24 ;  /* 0x000ce41801007387 */ /* 0x000fe80000100800 */
[----:B------:R0:W-:Y:S04]  /*18af0*/  STL [R1+0xcb0], R12 ;  /* 0x000cb00c01007387 */ /* 0x0001e80000100800 */
[----:B0-----:R-:W4:Y:S01]  /*18b00*/  LDL.LU R12, [R1+0x10] ;  /* 0x00001000010c7983 */ /* 0x001f220000300800 */
[----:B------:R-:W-:Y:S02]  /*18b10*/  LEA R24, P0, R5, R7, 0x1 ;  /* 0x0000000705187211 */ /* 0x000fe400078008ff */
[----:B------:R-:W-:-:S03]  /*18b20*/  LEA.HI.X.SX32 R23, R23, R2, 0x1, P1 ;  /* 0x0000000217177211 */ /* 0x000fc600008f0eff */
[----:B------:R0:W-:Y:S01]  /*18b30*/  STL [R1+0xcec], R24 ;  /* 0x000cec1801007387 */ /* 0x0001e20000100800 */
[-C--:B------:R-:W-:Y:S01]  /*18b40*/  LEA.HI.X.SX32 R15, R15, R2.reuse, 0x1, P2 ;  /* 0x000000020f0f7211 */ /* 0x080fe200010f0eff */
[----:B------:R-:W-:Y:S02]  /*18b50*/  IMAD R6, R6, UR4, RZ ;  /* 0x0000000406067c24 */ /* 0x000fe4000f8e02ff */
[----:B------:R1:W-:Y:S01]  /*18b60*/  STL [R1+0xcb8], R23 ;  /* 0x000cb81701007387 */ /* 0x0003e20000100800 */
[-C--:B0-----:R-:W-:Y:S02]  /*18b70*/  LEA R24, P1, R4, R7.reuse, 0x1 ;  /* 0x0000000704187211 */ /* 0x081fe400078208ff */
[-C--:B------:R-:W-:Y:S02]  /*18b80*/  LEA.HI.X.SX32 R11, R11, R2.reuse, 0x1, P3 ;  /* 0x000000020b0b7211 */ /* 0x080fe400018f0eff */
[----:B-1----:R-:W-:Y:S01]  /*18b90*/  LEA R23, P2, R0, R7, 0x1 ;  /* 0x0000000700177211 */ /* 0x002fe200078408ff */
[----:B------:R-:W-:Y:S01]  /*18ba0*/  STL [R1+0xcf4], R24 ;  /* 0x000cf41801007387 */ /* 0x000fe20000100800 */
[----:B------:R-:W-:-:S03]  /*18bb0*/  LEA.HI.X.SX32 R10, R10, R2, 0x1, P4 ;  /* 0x000000020a0a7211 */ /* 0x000fc600020f0eff */
[----:B------:R0:W-:Y:S01]  /*18bc0*/  STL [R1+0xcc0], R15 ;  /* 0x000cc00f01007387 */ /* 0x0001e20000100800 */
[----:B------:R-:W-:-:S03]  /*18bd0*/  LEA.HI.X.SX32 R9, R9, R2, 0x1, P5 ;  /* 0x0000000209097211 */ /* 0x000fc600028f0eff */
[----:B------:R-:W-:Y:S01]  /*18be0*/  STL [R1+0xd5c], R23 ;  /* 0x000d5c1701007387 */ /* 0x000fe20000100800 */
[----:B0-----:R-:W-:-:S03]  /*18bf0*/  LEA R15, P3, R6, R7, 0x1 ;  /* 0x00000007060f7211 */ /* 0x001fc600078608ff */
[----:B------:R-:W-:Y:S01]  /*18c00*/  STL [R1+0xcc8], R11 ;  /* 0x000cc80b01007387 */ /* 0x000fe20000100800 */
[----:B------:R-:W-:-:S03]  /*18c10*/  LEA.HI.X.SX32 R8, R8, R2, 0x1, P6 ;  /* 0x0000000208087211 */ /* 0x000fc600030f0eff */
[----:B------:R-:W-:Y:S04]  /*18c20*/  STL [R1+0xcfc], R15 ;  /* 0x000cfc0f01007387 */ /* 0x000fe80000100800 */
[----:B------:R5:W-:Y:S01]  /*18c30*/  STL [R1+0xcd0], R10 ;  /* 0x000cd00a01007387 */ /* 0x000be20000100800 */
[-C--:B------:R-:W-:Y:S02]  /*18c40*/  LEA.HI.X.SX32 R5, R5, R2.reuse, 0x1, P0 ;  /* 0x0000000205057211 */ /* 0x080fe400000f0eff */
[----:B------:R-:W-:Y:S02]  /*18c50*/  LEA.HI.X.SX32 R4, R4, R2, 0x1, P1 ;  /* 0x0000000204047211 */ /* 0x000fe400008f0eff */
[-C--:B-----5:R-:W-:Y:S02]  /*18c60*/  LEA R10, P5, R26, R7.reuse, 0x1 ;  /* 0x000000071a0a7211 */ /* 0x0a0fe400078a08ff */
[----:B---3--:R-:W-:-:S05]  /*18c70*/  LEA R11, P4, R25, R7, 0x1 ;  /* 0x00000007190b7211 */ /* 0x008fca00078808ff */
[----:B------:R-:W-:Y:S04]  /*18c80*/  STL [R1+0xd04], R11 ;  /* 0x000d040b01007387 */ /* 0x000fe80000100800 */
[----:B------:R2:W-:Y:S04]  /*18c90*/  STL [R1+0xcd8], R9 ;  /* 0x000cd80901007387 */ /* 0x0005e80000100800 */
[----:B------:R-:W-:Y:S04]  /*18ca0*/  STL [R1+0xd0c], R10 ;  /* 0x000d0c0a01007387 */ /* 0x000fe80000100800 */
[----:B------:R4:W-:Y:S01]  /*18cb0*/  STL [R1+0xce0], R8 ;  /* 0x000ce00801007387 */ /* 0x0009e20000100800 */
[----:B--2---:R-:W-:-:S05]  /*18cc0*/  LEA R9, P6, R27, R7, 0x1 ;  /* 0x000000071b097211 */ /* 0x004fca00078c08ff */
[----:B------:R-:W-:Y:S01]  /*18cd0*/  STL [R1+0xd14], R9 ;  /* 0x000d140901007387 */ /* 0x000fe20000100800 */
[----:B----4-:R-:W-:-:S03]  /*18ce0*/  LEA R8, P0, R28, R7, 0x1 ;  /* 0x000000071c087211 */ /* 0x010fc600078008ff */
[----:B------:R0:W-:Y:S04]  /*18cf0*/  STL [R1+0xce8], R5 ;  /* 0x000ce80501007387 */ /* 0x0001e80000100800 */
[----:B------:R1:W-:Y:S01]  /*18d00*/  STL [R1+0xd1c], R8 ;  /* 0x000d1c0801007387 */ /* 0x0003e20000100800 */
[----:B0-----:R-:W-:-:S03]  /*18d10*/  LEA R5, P1, R22, R7, 0x1 ;  /* 0x0000000716057211 */ /* 0x001fc600078208ff */
[----:B-1----:R-:W2:Y:S04]  /*18d20*/  LDL.LU R8, [R1+0x340] ;  /* 0x0003400001087983 */ /* 0x002ea80000300800 */
[----:B------:R0:W-:Y:S04]  /*18d30*/  STL [R1+0xcf0], R4 ;  /* 0x000cf00401007387 */ /* 0x0001e80000100800 */
[----:B------:R1:W-:Y:S01]  /*18d40*/  STL [R1+0xd24], R5 ;  /* 0x000d240501007387 */ /* 0x0003e20000100800 */
[----:B0-----:R-:W-:Y:S02]  /*18d50*/  LEA.HI.X.SX32 R4, R0, R2, 0x1, P2 ;  /* 0x0000000200047211 */ /* 0x001fe400010f0eff */
[----:B------:R-:W-:-:S02]  /*18d60*/  LEA R0, P2, R21, R7, 0x1 ;  /* 0x0000000715007211 */ /* 0x000fc400078408ff */
[----:B-1----:R-:W-:Y:S01]  /*18d70*/  LEA.HI.X.SX32 R5, R6, R2, 0x1, P3 ;  /* 0x0000000206057211 */ /* 0x002fe200018f0eff */
[----:B------:R0:W-:Y:S04]  /*18d80*/  STL [R1+0xd58], R4 ;  /* 0x000d580401007387 */ /* 0x0001e80000100800 */
[----:B------:R1:W-:Y:S01]  /*18d90*/  STL [R1+0xd2c], R0 ;  /* 0x000d2c0001007387 */ /* 0x0003e20000100800 */
[----:B0-----:R-:W-:-:S03]  /*18da0*/  LEA R4, P3, R20, R7, 0x1 ;  /* 0x0000000714047211 */ /* 0x001fc600078608ff */
[----:B------:R0:W-:Y:S01]  /*18db0*/  STL [R1+0xcf8], R5 ;  /* 0x000cf80501007387 */ /* 0x0001e20000100800 */
[----:B-1----:R-:W-:-:S03]  /*18dc0*/  LEA.HI.X.SX32 R0, R25, R2, 0x1, P4 ;  /* 0x0000000219007211 */ /* 0x002fc600020f0eff */
[----:B0-----:R-:W3:Y:S04]  /*18dd0*/  LDL.LU R5, [R1+0x408] ;  /* 0x0004080001057983 */ /* 0x001ee80000300800 */
[----:B------:R-:W-:Y:S04]  /*18de0*/  STL [R1+0xd34], R4 ;  /* 0x000d340401007387 */ /* 0x000fe80000100800 */
[----:B------:R-:W4:Y:S04]  /*18df0*/  LDL.LU R11, [R1+0x40c] ;  /* 0x00040c00010b7983 */ /* 0x000f280000300800 */
[----:B------:R0:W-:Y:S04]  /*18e00*/  STL [R1+0xd00], R0 ;  /* 0x000d000001007387 */ /* 0x0001e80000100800 */
[----:B------:R-:W5:Y:S04]  /*18e10*/  LDL.LU R10, [R1+0x404] ;  /* 0x00040400010a7983 */ /* 0x000f680000300800 */
[----:B------:R-:W5:Y:S01]  /*18e20*/  LDL.LU R9, [R1+0x33c] ;  /* 0x00033c0001097983 */ /* 0x000f620000300800 */
[----:B------:R-:W-:-:S02]  /*18e30*/  LEA R6, P4, R19, R7, 0x1 ;  /* 0x0000000713067211 */ /* 0x000fc400078808ff */
[-C--:B0-----:R-:W-:Y:S02]  /*18e40*/  LEA.HI.X.SX32 R0, R26, R2.reuse, 0x1, P5 ;  /* 0x000000021a007211 */ /* 0x081fe400028f0eff */
[----:B------:R-:W-:Y:S01]  /*18e50*/  LEA R4, P5, R18, R7, 0x1 ;  /* 0x0000000712047211 */ /* 0x000fe200078a08ff */
[----:B------:R0:W-:Y:S04]  /*18e60*/  STL [R1+0xd3c], R6 ;  /* 0x000d3c0601007387 */ /* 0x0001e80000100800 */
[----:B------:R1:W-:Y:S04]  /*18e70*/  STL [R1+0xd08], R0 ;  /* 0x000d080001007387 */ /* 0x0003e80000100800 */
[----:B------:R1:W-:Y:S01]  /*18e80*/  STL [R1+0xd40], R4 ;  /* 0x000d400401007387 */ /* 0x0003e20000100800 */
[----:B0-----:R-:W-:-:S02]  /*18e90*/  LEA.HI.X.SX32 R6, R27, R2, 0x1, P6 ;  /* 0x000000021b067211 */ /* 0x001fc400030f0eff */
[----:B-1----:R-:W-:-:S03]  /*18ea0*/  LEA R0, P6, R12, R7, 0x1 ;  /* 0x000000070c007211 */ /* 0x002fc600078c08ff */
[----:B------:R0:W-:Y:S01]  /*18eb0*/  STL [R1+0xd10], R6 ;  /* 0x000d100601007387 */ /* 0x0001e20000100800 */
[----:B------:R-:W-:-:S03]  /*18ec0*/  LEA.HI.X.SX32 R4, R28, R2, 0x1, P0 ;  /* 0x000000021c047211 */ /* 0x000fc600000f0eff */
[----:B------:R1:W-:Y:S04]  /*18ed0*/  STL [R1+0xd44], R0 ;  /* 0x000d440001007387 */ /* 0x0003e80000100800 */
[----:B------:R1:W-:Y:S01]  /*18ee0*/  STL [R1+0xd18], R4 ;  /* 0x000d180401007387 */ /* 0x0003e20000100800 */
[----:B0-----:R-:W-:Y:S02]  /*18ef0*/  LEA R6, P0, R17, R7, 0x1 ;  /* 0x0000000711067211 */ /* 0x001fe400078008ff */
[----:B-1----:R-:W-:-:S03]  /*18f00*/  LEA.HI.X.SX32 R0, R22, R2, 0x1, P1 ;  /* 0x0000000216007211 */ /* 0x002fc600008f0eff */
[----:B------:R0:W-:Y:S01]  /*18f10*/  STL [R1+0xd48], R6 ;  /* 0x000d480601007387 */ /* 0x0001e20000100800 */
[----:B------:R-:W-:-:S03]  /*18f20*/  LEA R4, P1, R16, R7, 0x1 ;  /* 0x0000000710047211 */ /* 0x000fc600078208ff */
[----:B------:R1:W-:Y:S01]  /*18f30*/  STL [R1+0xd20], R0 ;  /* 0x000d200001007387 */ /* 0x0003e20000100800 */
[----:B------:R-:W-:-:S03]  /*18f40*/  IMAD R3, R3, UR4, RZ ;  /* 0x0000000403037c24 */ /* 0x000fc6000f8e02ff */
[----:B------:R1:W-:Y:S01]  /*18f50*/  STL [R1+0xd4c], R4 ;  /* 0x000d4c0401007387 */ /* 0x0003e20000100800 */
[----:B0-----:R-:W-:Y:S02]  /*18f60*/  LEA.HI.X.SX32 R6, R21, R2, 0x1, P2 ;  /* 0x0000000215067211 */ /* 0x001fe400010f0eff */
[----:B-1----:R-:W-:-:S03]  /*18f70*/  LEA R0, P2, R14, R7, 0x1 ;  /* 0x000000070e007211 */ /* 0x002fc600078408ff */
[----:B------:R0:W-:Y:S01]  /*18f80*/  STL [R1+0xd28], R6 ;  /* 0x000d280601007387 */ /* 0x0001e20000100800 */
[----:B------:R-:W-:-:S03]  /*18f90*/  LEA.HI.X.SX32 R4, R20, R2, 0x1, P3 ;  /* 0x0000000214047211 */ /* 0x000fc600018f0eff */
[----:B------:R1:W-:Y:S04]  /*18fa0*/  STL [R1+0xd50], R0 ;  /* 0x000d500001007387 */ /* 0x0003e80000100800 */
[----:B------:R1:W-:Y:S01]  /*18fb0*/  STL [R1+0xd30], R4 ;  /* 0x000d300401007387 */ /* 0x0003e20000100800 */
[----:B0-----:R-:W-:Y:S02]  /*18fc0*/  LEA R6, P3, R13, R7, 0x1 ;  /* 0x000000070d067211 */ /* 0x001fe400078608ff */
[----:B-1----:R-:W-:-:S03]  /*18fd0*/  LEA.HI.X.SX32 R0, R19, R2, 0x1, P4 ;  /* 0x0000000213007211 */ /* 0x002fc600020f0eff */
[----:B------:R-:W-:Y:S01]  /*18fe0*/  STL [R1+0xd54], R6 ;  /* 0x000d540601007387 */ /* 0x000fe20000100800 */
[----:B------:R-:W-:-:S03]  /*18ff0*/  LEA R4, P4, R3, R7, 0x1 ;  /* 0x0000000703047211 */ /* 0x000fc600078808ff */
[----:B------:R-:W-:Y:S04]  /*19000*/  STL [R1+0xd38], R0 ;  /* 0x000d380001007387 */ /* 0x000fe80000100800 */
[----:B------:R0:W-:Y:S02]  /*19010*/  STL [R1+0x5e0], R4 ;  /* 0x0005e00401007387 */ /* 0x0001e40000100800 */
[----:B0-----:R-:W0:Y:S01]  /*19020*/  S2R R4, SR_TID.X ;  /* 0x0000000000047919 */ /* 0x001e220000002100 */
[-C--:B------:R-:W-:Y:S02]  /*19030*/  LEA.HI.X.SX32 R6, R18, R2.reuse, 0x1, P5 ;  /* 0x0000000212067211 */ /* 0x080fe400028f0eff */
[-C--:B------:R-:W-:Y:S02]  /*19040*/  LEA.HI.X.SX32 R12, R12, R2.reuse, 0x1, P6 ;  /* 0x000000020c0c7211 */ /* 0x080fe400030f0eff */
[-C--:B------:R-:W-:Y:S01]  /*19050*/  LEA.HI.X.SX32 R7, R17, R2.reuse, 0x1, P0 ;  /* 0x0000000211077211 */ /* 0x080fe200000f0eff */
[----:B------:R1:W-:Y:S04]  /*19060*/  STL [R1+0x5c8], R6 ;  /* 0x0005c80601007387 */ /* 0x0003e80000100800 */
[----:B------:R-:W-:Y:S01]  /*19070*/  STL [R1+0x5cc], R12 ;  /* 0x0005cc0c01007387 */ /* 0x000fe20000100800 */
[----:B-1----:R-:W-:-:S03]  /*19080*/  LEA.HI.X.SX32 R6, R16, R2, 0x1, P1 ;  /* 0x0000000210067211 */ /* 0x002fc600008f0eff */
[----:B------:R1:W-:Y:S04]  /*19090*/  STL [R1+0x5d0], R7 ;  /* 0x0005d00701007387 */ /* 0x0003e80000100800 */
[----:B------:R1:W-:Y:S01]  /*190a0*/  STL [R1+0x5d4], R6 ;  /* 0x0005d40601007387 */ /* 0x0003e20000100800 */
[----:B0-----:R-:W-:-:S04]  /*190b0*/  SHF.R.U32.HI R4, RZ, 0x4, R4 ;  /* 0x00000004ff047819 */ /* 0x001fc80000011604 */
[----:B------:R-:W-:Y:S02]  /*190c0*/  SGXT.U32 R4, R4, 0x2 ;  /* 0x000000020404781a */ /* 0x000fe40000000000 */
[-C--:B-1----:R-:W-:Y:S02]  /*190d0*/  LEA.HI.X.SX32 R7, R14, R2.reuse, 0x1, P2 ;  /* 0x000000020e077211 */ /* 0x082fe400010f0eff */
[----:B------:R-:W-:Y:S02]  /*190e0*/  LOP3.LUT R12, R4, 0x1c, RZ, 0xfc, !PT ;  /* 0x0000001c040c7812 */ /* 0x000fe400078efcff */
[-C--:B------:R-:W-:Y:S02]  /*190f0*/  LEA.HI.X.SX32 R6, R13, R2.reuse, 0x1, P3 ;  /* 0x000000020d067211 */ /* 0x080fe400018f0eff */
[----:B------:R-:W-:Y:S01]  /*19100*/  LEA.HI.X.SX32 R2, R3, R2, 0x1, P4 ;  /* 0x0000000203027211 */ /* 0x000fe200020f0eff */
[----:B------:R-:W-:Y:S01]  /*19110*/  IMAD R12, R12, UR6, RZ ;  /* 0x000000060c0c7c24 */ /* 0x000fe2000f8e02ff */
[----:B------:R-:W-:Y:S01]  /*19120*/  LEA R0, P5, R29, UR12, 0x1 ;  /* 0x0000000c1d007c11 */ /* 0x000fe2000f8a08ff */
[----:B------:R-:W-:Y:S04]  /*19130*/  STL [R1+0x5d8], R7 ;  /* 0x0005d80701007387 */ /* 0x000fe80000100800 */
[----:B------:R-:W-:Y:S01]  /*19140*/  STL [R1+0x5dc], R6 ;  /* 0x0005dc0601007387 */ /* 0x000fe20000100800 */
[----:B------:R-:W-:-:S03]  /*19150*/  LEA R13, P4, R12, R0, 0x1 ;  /* 0x000000000c0d7211 */ /* 0x000fc600078808ff */
[----:B------:R0:W-:Y:S04]  /*19160*/  STL [R1+0x584], R2 ;  /* 0x0005840201007387 */ /* 0x0001e80000100800 */
[----:B------:R5:W-:Y:S01]  /*19170*/  STL [R1+0x58c], R13 ;  /* 0x00058c0d01007387 */ /* 0x000be20000100800 */
[----:B0-----:R-:W-:Y:S01]  /*19180*/  LEA.HI.X.SX32 R2, R29, UR13, 0x1, P5 ;  /* 0x0000000d1d027c11 */ /* 0x001fe2000a8f0eff */
[----:B------:R-:W-:Y:S02]  /*19190*/  IMAD R15, RZ, RZ, -UR6 ;  /* 0x80000006ff0f7e24 */ /* 0x000fe4000f8e02ff */
[----:B------:R-:W-:Y:S01]  /*191a0*/  IMAD R4, R4, UR6, RZ ;  /* 0x0000000604047c24 */ /* 0x000fe2000f8e02ff */
[----:B------:R-:W-:Y:S01]  /*191b0*/  LEA.HI.X.SX32 R12, R12, R2, 0x1, P4 ;  /* 0x000000020c0c7211 */ /* 0x000fe200020f0eff */
[----:B--2---:R-:W-:Y:S01]  /*191c0*/  IMAD R3, R15, 0x4, R8 ;  /* 0x000000040f037824 */ /* 0x004fe200078e0208 */
[----:B---3--:R-:W-:-:S02]  /*191d0*/  LEA R7, P5, R5, R0, 0x1 ;  /* 0x0000000005077211 */ /* 0x008fc400078a08ff */
[----:B----4-:R-:W-:-:S03]  /*191e0*/  LEA R6, P3, R11, R0, 0x1 ;  /* 0x000000000b067211 */ /* 0x010fc600078608ff */
[----:B------:R0:W-:Y:S04]  /*191f0*/  STL [R1+0x594], R7 ;  /* 0x0005940701007387 */ /* 0x0001e80000100800 */
[----:B------:R1:W-:Y:S01]  /*19200*/  STL [R1+0x59c], R6 ;  /* 0x00059c0601007387 */ /* 0x0003e20000100800 */
[-C--:B-----5:R-:W-:Y:S02]  /*19210*/  LEA R13, P2, R10, R0.reuse, 0x1 ;  /* 0x000000000a0d7211 */ /* 0x0a0fe400078408ff */
[-C--:B0-----:R-:W-:Y:S02]  /*19220*/  LEA R7, P1, R9, R0.reuse, 0x1 ;  /* 0x0000000009077211 */ /* 0x081fe400078208ff */
[----:B-1----:R-:W-:Y:S01]  /*19230*/  LEA R6, P0, R8, R0, 0x1 ;  /* 0x0000000008067211 */ /* 0x002fe200078008ff */
[----:B------:R-:W-:Y:S04]  /*19240*/  STL [R1+0x5a4], R13 ;  /* 0x0005a40d01007387 */ /* 0x000fe80000100800 */
[----:B------:R-:W-:Y:S04]  /*19250*/  STL [R1+0x5ac], R7 ;  /* 0x0005ac0701007387 */ /* 0x000fe80000100800 */
[----:B------:R0:W-:Y:S02]  /*19260*/  STL [R1+0x5b4], R6 ;  /* 0x0005b40601007387 */ /* 0x0001e40000100800 */
[----:B0-----:R-:W-:-:S02]  /*19270*/  LEA.HI.X.SX32 R6, R5, R2, 0x1, P5 ;  /* 0x0000000205067211 */ /* 0x001fc400028f0eff */
[----:B------:R-:W0:Y:S01]  /*19280*/  S2R R5, SR_TID.X ;  /* 0x0000000000057919 */ /* 0x000e220000002100 */
[-C--:B------:R-:W-:Y:S02]  /*19290*/  LEA R7, P4, R3, R0.reuse, 0x1 ;  /* 0x0000000003077211 */ /* 0x080fe400078808ff */
[----:B------:R-:W-:Y:S01]  /*192a0*/  LEA R0, P5, R4, R0, 0x1 ;  /* 0x0000000004007211 */ /* 0x000fe200078a08ff */
[----:B------:R-:W-:Y:S04]  /*192b0*/  STL [R1+0x588], R12 ;  /* 0x0005880c01007387 */ /* 0x000fe80000100800 */
[----:B------:R1:W-:Y:S04]  /*192c0*/  STL [R1+0x5bc], R7 ;  /* 0x0005bc0701007387 */ /* 0x0003e80000100800 */
[----:B------:R2:W-:Y:S04]  /*192d0*/  STL [R1+0x590], R6 ;  /* 0x0005900601007387 */ /* 0x0005e80000100800 */
[----:B------:R3:W-:Y:S01]  /*192e0*/  STL [R1+0x5c4], R0 ;  /* 0x0005c40001007387 */ /* 0x0007e20000100800 */
[----:B-1----:R-:W-:-:S02]  /*192f0*/  LEA.HI.X.SX32 R7, R11, R2, 0x1, P3 ;  /* 0x000000020b077211 */ /* 0x002fc400018f0eff */
[----:B--2---:R-:W-:-:S03]  /*19300*/  LEA.HI.X.SX32 R6, R10, R2, 0x1, P2 ;  /* 0x000000020a067211 */ /* 0x004fc600010f0eff */
[----:B------:R1:W-:Y:S01]  /*19310*/  STL [R1+0x598], R7 ;  /* 0x0005980701007387 */ /* 0x0003e20000100800 */
[----:B---3--:R-:W-:-:S03]  /*19320*/  LEA.HI.X.SX32 R0, R9, R2, 0x1, P1 ;  /* 0x0000000209007211 */ /* 0x008fc600008f0eff */
[----:B------:R2:W-:Y:S04]  /*19330*/  STL [R1+0x5a0], R6 ;  /* 0x0005a00601007387 */ /* 0x0005e80000100800 */
[----:B------:R3:W-:Y:S01]  /*19340*/  STL [R1+0x5a8], R0 ;  /* 0x0005a80001007387 */ /* 0x0007e20000100800 */
[----:B0-----:R-:W-:Y:S02]  /*19350*/  LOP3.LUT R5, R5, 0x20, RZ, 0xc0, !PT ;  /* 0x0000002005057812 */ /* 0x001fe400078ec0ff */
[-C--:B-1----:R-:W-:Y:S02]  /*19360*/  LEA.HI.X.SX32 R7, R8, R2.reuse, 0x1, P0 ;  /* 0x0000000208077211 */ /* 0x082fe400000f0eff */
[-C--:B--2---:R-:W-:Y:S01]  /*19370*/  LEA.HI.X.SX32 R6, R3, R2.reuse, 0x1, P4 ;  /* 0x0000000203067211 */ /* 0x084fe200020f0eff */
[----:B------:R-:W-:Y:S01]  /*19380*/  IMAD.SHL.U32 R3, R5, 0x10, RZ ;  /* 0x0000001005037824 */ /* 0x000fe200078e00ff */
[----:B---3--:R-:W-:Y:S01]  /*19390*/  LEA.HI.X.SX32 R0, R4, R2, 0x1, P5 ;  /* 0x0000000204007211 */ /* 0x008fe200028f0eff */
[----:B------:R-:W-:Y:S04]  /*193a0*/  STL [R1+0x5b0], R7 ;  /* 0x0005b00701007387 */ /* 0x000fe80000100800 */
[----:B------:R-:W-:Y:S04]  /*193b0*/  STL [R1+0x5b8], R6 ;  /* 0x0005b80601007387 */ /* 0x000fe80000100800 */
[----:B------:R0:W-:Y:S04]  /*193c0*/  STL [R1+0x5c0], R0 ;  /* 0x0005c00001007387 */ /* 0x0001e80000100800 */
[----:B------:R-:W-:Y:S04]  /*193d0*/  STL [R1+0x1a0], RZ ;  /* 0x0001a0ff01007387 */ /* 0x000fe80000100800 */
[----:B------:R-:W-:Y:S04]  /*193e0*/  STL [R1+0x1a4], RZ ;  /* 0x0001a4ff01007387 */ /* 0x000fe80000100800 */
[----:B------:R1:W-:Y:S04]  /*193f0*/  STL [R1+0xdf4], R3 ;  /* 0x000df40301007387 */ /* 0x0003e80000100800 */
[----:B------:R-:W-:Y:S04]  /*19400*/  STL [R1+0x1a8], RZ ;  /* 0x0001a8ff01007387 */ /* 0x000fe80000100800 */
        /* <DEDUP_REMOVED lines=87> */
[----:B------:R-:W-:Y:S01]  /*19980*/  STL [R1+0x448], RZ ;  /* 0x000448ff01007387 */ /* 0x000fe20000100800 */
[----:B------:R-:W-:-:S02]  /*19990*/  USHF.L.U32 UR6, UR6, 0x5, URZ ;  /* 0x0000000506067899 */ /* 0x000fc4000800063f */
[----:B------:R-:W-:Y:S01]  /*199a0*/  USHF.L.U32 UR7, UR7, 0x5, URZ ;  /* 0x0000000507077899 */ /* 0x000fe2000800063f */
[----:B------:R-:W-:Y:S01]  /*199b0*/  UMOV UR4, URZ ;  /* 0x0000003f00047c82 */ /* 0x000fe20008000000 */
[----:B------:R-:W-:Y:S02]  /*199c0*/  USHF.R.S32.HI UR8, URZ, 0x1f, UR6 ;  /* 0x0000001f3f087899 */ /* 0x000fe40008011406 */
[----:B------:R-:W-:Y:S02]  /*199d0*/  USHF.R.S32.HI UR9, URZ, 0x1f, UR7 ;  /* 0x0000001f3f097899 */ /* 0x000fe40008011407 */
[----:B------:R-:W-:Y:S01]  /*199e0*/  USHF.L.U32 UR13, UR6, 0x1, URZ ;  /* 0x00000001060d7899 */ /* 0x000fe2000800063f */
[----:B------:R-:W2:Y:S02]  /*199f0*/  S2R R8, SR_TID.X ;  /* 0x0000000000087919 */ /* 0x000ea40000002100 */
[C---:B--2---:R-:W-:Y:S02]  /*19a00*/  IMAD.SHL.U32 R5, R8.reuse, 0x40, RZ ;  /* 0x0000004008057824 */ /* 0x044fe400078e00ff */
[----:B------:R-:W-:-:S03]  /*19a10*/  IMAD.SHL.U32 R9, R8, 0x8, RZ ;  /* 0x0000000808097824 */ /* 0x000fc600078e00ff */
[----:B------:R-:W-:Y:S02]  /*19a20*/  LOP3.LUT R8, R5, 0x1c0, RZ, 0xc0, !PT ;  /* 0x000001c005087812 */ /* 0x000fe400078ec0ff */
[----:B------:R-:W2:Y:S02]  /*19a30*/  S2R R5, SR_TID.X ;  /* 0x0000000000057919 */ /* 0x000ea40000002100 */
[----:B------:R-:W-:Y:S01]  /*19a40*/  LOP3.LUT R9, R8, 0x30, R9, 0xf8, !PT ;  /* 0x0000003008097812 */ /* 0x000fe200078ef809 */
[----:B--2---:R-:W-:Y:S02]  /*19a50*/  IMAD.SHL.U32 R8, R5, 0x2, RZ ;  /* 0x0000000205087824 */ /* 0x004fe400078e00ff */
[----:B------:R-:W2:Y:S01]  /*19a60*/  LDL.LU R5, [R1+0x420] ;  /* 0x0004200001057983 */ /* 0x000ea20000300800 */
[----:B------:R-:W-:Y:S02]  /*19a70*/  USHF.L.U32 UR12, UR7, 0x1, URZ ;  /* 0x00000001070c7899 */ /* 0x000fe4000800063f */
[----:B------:R-:W-:Y:S01]  /*19a80*/  LOP3.LUT R2, R9, 0x30, R8, 0x78, !PT ;  /* 0x0000003009027812 */ /* 0x000fe200078e7808 */
[----:B------:R-:W-:Y:S01]  /*19a90*/  USHF.L.U64.HI UR9, UR7, 0x1, UR9 ;  /* 0x0000000107097899 */ /* 0x000fe20008010209 */
[----:B0-----:R-:W-:Y:S01]  /*19aa0*/  LOP3.LUT R0, R8, 0x7e, RZ, 0xc0, !PT ;  /* 0x0000007e08007812 */ /* 0x001fe200078ec0ff */
[----:B------:R-:W-:Y:S01]  /*19ab0*/  USHF.L.U64.HI UR8, UR6, 0x1, UR8 ;  /* 0x0000000106087899 */ /* 0x000fe20008010208 */
[----:B------:R-:W-:Y:S01]  /*19ac0*/  IADD3 R2, R2, UR5, R3 ;  /* 0x0000000502027c10 */ /* 0x000fe2000fffe003 */
[----:B------:R-:W-:Y:S01]  /*19ad0*/  ULDC UR7, c[0x0][0x230] ;  /* 0x00008c0000077ab9 */ /* 0x000fe20000000800 */
[----:B-1----:R-:W-:-:S02]  /*19ae0*/  LOP3.LUT R3, R0, 0x30, RZ, 0x3c, !PT ;  /* 0x0000003000037812 */ /* 0x002fc400078e3cff */
[----:B--2---:R-:W-:Y:S02]  /*19af0*/  SHF.R.S32.HI R4, RZ, 0x5, R5 ;  /* 0x00000005ff047819 */ /* 0x004fe40000011405 */
[----:B------:R-:W-:-:S03]  /*19b00*/  LOP3.LUT R5, R0, 0x10, RZ, 0x3c, !PT ;  /* 0x0000001000057812 */ /* 0x000fc600078e3cff */
[----:B------:R0:W-:Y:S04]  /*19b10*/  STL [R1+0xdd4], R4 ;  /* 0x000dd40401007387 */ /* 0x0001e80000100800 */
[----:B------:R1:W-:Y:S04]  /*19b20*/  STL [R1+0x44c], RZ ;  /* 0x00044cff01007387 */ /* 0x0003e80000100800 */
[----:B------:R1:W-:Y:S01]  /*19b30*/  STL [R1+0x430], RZ ;  /* 0x000430ff01007387 */ /* 0x0003e20000100800 */
[----:B0-----:R-:W-:-:S03]  /*19b40*/  LOP3.LUT R4, R0, 0x20, RZ, 0x3c, !PT ;  /* 0x0000002000047812 */ /* 0x001fc600078e3cff */
        /* <DEDUP_REMOVED lines=34> */
[----:B------:R1:W-:Y:S02]  /*19d70*/  STL [R1+0x3bc], RZ ;  /* 0x0003bcff01007387 */ /* 0x0003e40000100800 */
.L_x_2:
[----:B------:R0:W-:Y:S04]  /*19d80*/  STL [R1+0x163c], R16 ;  /* 0x00163c1001007387 */ /* 0x0001e80000100800 */
[----:B------:R-:W-:Y:S04]  /*19d90*/  STL [R1+0x1638], R24 ;  /* 0x0016381801007387 */ /* 0x000fe80000100800 */
[----:B-----5:R-:W2:Y:S04]  /*19da0*/  LDL R5, [R1+0x5b8] ;  /* 0x0005b80001057983 */ /* 0x020ea80000100800 */
[----:B------:R-:W2:Y:S04]  /*19db0*/  LDL R4, [R1+0x5bc] ;  /* 0x0005bc0001047983 */ /* 0x000ea80000100800 */
[----:B------:R-:W-:Y:S04]  /*19dc0*/  STL [R1+0x1634], R25 ;  /* 0x0016341901007387 */ /* 0x000fe80000100800 */
[----:B------:R3:W-:Y:S01]  /*19dd0*/  STL [R1+0x1630], R26 ;  /* 0x0016301a01007387 */ /* 0x0007e20000100800 */
[----:B0-----:R-:W0:Y:S03]  /*19de0*/  S2R R16, SR_TID.X ;  /* 0x0000000000107919 */ /* 0x001e260000002100 */
[----:B---3--:R-:W3:Y:S01]  /*19df0*/  LDL R26, [R1+0x5b4] ;  /* 0x0005b400011a7983 */ /* 0x008ee20000100800 */
[----:B------:R-:W-:-:S03]  /*19e00*/  UIMAD UR6, UR4, -0x20, UR7 ;  /* 0xffffffe0040678a4 */ /* 0x000fc6000f8e0207 */
[----:B------:R-:W-:Y:S04]  /*19e10*/  STL [R1+0x15d8], R9 ;  /* 0x0015d80901007387 */ /* 0x000fe80000100800 */
[----:B------:R-:W-:Y:S04]  /*19e20*/  STL [R1+0x15dc], R9 ;  /* 0x0015dc0901007387 */ /* 0x000fe80000100800 */
[----:B------:R-:W-:Y:S04]  /*19e30*/  STL [R1+0x15e0], R9 ;  /* 0x0015e00901007387 */ /* 0x000fe80000100800 */
[----:B------:R-:W-:Y:S04]  /*19e40*/  STL [R1+0x15e4], R9 ;  /* 0x0015e40901007387 */ /* 0x000fe80000100800 */
[----:B------:R-:W-:Y:S04]  /*19e50*/  STL [R1+0x15e8], R9 ;  /* 0x0015e80901007387 */ /* 0x000fe80000100800 */
[----:B------:R-:W-:Y:S01]  /*19e60*/  STL [R1+0x15ec], R9 ;  /* 0x0015ec0901007387 */ /* 0x000fe20000100800 */
[----:B0-----:R-:W-:-:S03]  /*19e70*/  SHF.R.U32.HI R24, RZ, 0x4, R16 ;  /* 0x00000004ff187819 */ /* 0x001fc60000011610 */
[----:B------:R-:W-:Y:S01]  /*19e80*/  STL [R1+0x15f0], R9 ;  /* 0x0015f00901007387 */ /* 0x000fe20000100800 */
[----:B------:R-:W-:-:S03]  /*19e90*/  SGXT.U32 R24, R24, 0x2 ;  /* 0x000000021818781a */ /* 0x000fc60000000000 */
[----:B------:R-:W-:Y:S01]  /*19ea0*/  STL [R1+0x15f4], R9 ;  /* 0x0015f40901007387 */ /* 0x000fe20000100800 */
[----:B------:R-:W-:-:S03]  /*19eb0*/  LOP3.LUT R16, R24, 0x4, RZ, 0xfc, !PT ;  /* 0x0000000418107812 */ /* 0x000fc600078efcff */
[----:B------:R-:W-:Y:S01]  /*19ec0*/  STL [R1+0x15fc], R9 ;  /* 0x0015fc0901007387 */ /* 0x000fe20000100800 */
[----:B------:R-:W-:Y:S02]  /*19ed0*/  LOP3.LUT R25, R24, 0x8, RZ, 0xfc, !PT ;  /* 0x0000000818197812 */ /* 0x000fe400078efcff */
[----:B------:R-:W-:Y:S01]  /*19ee0*/  ISETP.GE.AND P0, PT, R16, UR6, PT ;  /* 0x0000000610007c0c */ /* 0x000fe2000bf06270 */
[----:B------:R-:W-:Y:S01]  /*19ef0*/  STL [R1+0x1604], R9 ;  /* 0x0016040901007387 */ /* 0x000fe20000100800 */
[----:B------:R-:W-:-:S03]  /*19f00*/  LOP3.LUT R24, R24, 0xc, RZ, 0xfc, !PT ;  /* 0x0000000c18187812 */ /* 0x000fc600078efcff */
[----:B------:R-:W-:Y:S04]  /*19f10*/  STL [R1+0x160c], R9 ;  /* 0x00160c0901007387 */ /* 0x000fe80000100800 */
[----:B------:R-:W-:Y:S04]  /*19f20*/  STL [R1+0x1614], R9 ;  /* 0x0016140901007387 */ /* 0x000fe80000100800 */
[----:B------:R-:W-:Y:S04]  /*19f30*/  STL [R1+0x161c], R9 ;  /* 0x00161c0901007387 */ /* 0x000fe80000100800 */
[----:B------:R-:W-:Y:S04]  /*19f40*/  STL [R1+0x1624], R9 ;  /* 0x0016240901007387 */ /* 0x000fe80000100800 */
[----:B------:R0:W-:Y:S04]  /*19f50*/  STL [R1+0x162c], R9 ;  /* 0x00162c0901007387 */ /* 0x0001e80000100800 */
[----:B------:R-:W-:Y:S04]  /*19f60*/  STL [R1+0x15d4], R7 ;  /* 0x0015d40701007387 */ /* 0x000fe80000100800 */
        /* <DEDUP_REMOVED lines=33> */
[----:B------:R-:W-:Y:S01]  /*1a180*/  STL [R1+0x1430], R2 ;  /* 0x0014300201007387 */ /* 0x000fe20000100800 */
[----:B------:R-:W-:-:S03]  /*1a190*/  PRMT R20, RZ, 0x7610, R20 ;  /* 0x00007610ff147816 */ /* 0x000fc60000000014 */
[----:B------:R-:W-:Y:S04]  /*1a1a0*/  STL [R1+0x1438], R2 ;  /* 0x0014380201007387 */ /* 0x000fe80000100800 */
[----:B------:R-:W-:Y:S04]  /*1a1b0*/  STL [R1+0x1440], R2 ;  /* 0x0014400201007387 */ /* 0x000fe80000100800 */
[----:B------:R-:W-:Y:S04]  /*1a1c0*/  STL [R1+0x1448], R2 ;  /* 0x0014480201007387 */ /* 0x000fe80000100800 */
[----:B------:R-:W-:Y:S04]  /*1a1d0*/  STL [R1+0x1450], R2 ;  /* 0x0014500201007387 */ /* 0x000fe80000100800 */
[----:B------:R-:W-:Y:S01]  /*1a1e0*/  STL [R1+0x1458], R2 ;  /* 0x0014580201007387 */ /* 0x000fe20000100800 */
[----:B------:R-:W-:-:S03]  /*1a1f0*/  ISETP.GE.AND P2, PT, R24, UR6, PT ;  /* 0x0000000618007c0c */ /* 0x000fc6000bf46270 */
[----:B------:R-:W-:Y:S04]  /*1a200*/  STL [R1+0x1460], R2 ;  /* 0x0014600201007387 */ /* 0x000fe80000100800 */
[----:B------:R-:W-:Y:S04]  /*1a210*/  STL [R1+0x1468], R2 ;  /* 0x0014680201007387 */ /* 0x000fe80000100800 */
[----:B------:R-:W-:Y:S04]  /*1a220*/  STL [R1+0x1578], R2 ;  /* 0x0015780201007387 */ /* 0x000fe80000100800 */
[----:B------:R-:W4:Y:S01]  /*1a230*/  LDL.LU R16, [R1+0x163c] ;  /* 0x00163c0001107983 */ /* 0x000f220000300800 */
[----:B------:R-:W-:-:S03]  /*1a240*/  ISETP.GE.AND P1, PT, R25, UR6, PT ;  /* 0x0000000619007c0c */ /* 0x000fc6000bf26270 */
[----:B------:R-:W4:Y:S01]  /*1a250*/  LDL.LU R24, [R1+0x1638] ;  /* 0x0016380001187983 */ /* 0x000f220000300800 */
[----:B------:R-:W1:Y:S03]  /*1a260*/  S2R R25, SR_TID.X ;  /* 0x0000000000197919 */ /* 0x000e660000002100 */
[----:B--2---:R2:W4:Y:S04]  /*1a270*/  @!P0 LDG.E.U16 R20, desc[UR10][R4.64] ;  /* 0x0000000a04148981 */ /* 0x004528000c1e1500 */
[----:B------:R-:W4:Y:S01]  /*1a280*/  LDL R5, [R1+0x5b0] ;  /* 0x0005b00001057983 */ /* 0x000f220000100800 */
[----:B-1----:R-:W-:-:S04]  /*1a290*/  SHF.R.U32.HI R25, RZ, 0x4, R25 ;  /* 0x00000004ff197819 */ /* 0x002fc80000011619 */
[----:B------:R-:W-:-:S04]  /*1a2a0*/  SGXT.U32 R25, R25, 0x2 ;  /* 0x000000021919781a */ /* 0x000fc80000000000 */
[----:B--2---:R-:W-:Y:S02]  /*1a2b0*/  LOP3.LUT R4, R25, 0x10, RZ, 0xfc, !PT ;  /* 0x0000001019047812 */ /* 0x004fe400078efcff */
[----:B------:R-:W-:Y:S02]  /*1a2c0*/  PRMT R3, RZ, 0x7610, R3 ;  /* 0x00007610ff037816 */ /* 0x000fe40000000003 */
[----:B------:R-:W-:Y:S01]  /*1a2d0*/  ISETP.GE.AND P3, PT, R4, UR6, PT ;  /* 0x0000000604007c0c */ /* 0x000fe2000bf66270 */
[----:B---3--:R-:W-:Y:S01]  /*1a2e0*/  @!P1 IMAD.MOV.U32 R4, RZ, RZ, R26 ;  /* 0x000000ffff049224 */ /* 0x008fe200078e001a */
[----:B----4-:R-:W-:Y:S04]  /*1a2f0*/  STL [R1+0x1598], R20 ;  /* 0x0015981401007387 */ /* 0x010fe80000100800 */
[----:B------:R1:W2:Y:S04]  /*1a300*/  @!P1 LDG.E.U16 R3, desc[UR10][R4.64] ;  /* 0x0000000a04039981 */ /* 0x0002a8000c1e1500 */
[----:B------:R-:W1:Y:S04]  /*1a310*/  LDL R4, [R1+0x5a8] ;  /* 0x0005a80001047983 */ /* 0x000e680000100800 */
[----:B------:R-:W1:Y:S01]  /*1a320*/  LDL R5, [R1+0x5ac] ;  /* 0x0005ac0001057983 */ /* 0x000e620000100800 */
[----:B------:R-:W3:Y:S01]  /*1a330*/  S2R R26, SR_TID.X ;  /* 0x00000000001a7919 */ /* 0x000ee20000002100 */
[----:B------:R-:W-:Y:S01]  /*1a340*/  PRMT R21, RZ, 0x7610, R21 ;  /* 0x00007610ff157816 */ /* 0x000fe20000000015 */
[----:B------:R-:W4:Y:S01]  /*1a350*/  S2R R25, SR_TID.X ;  /* 0x0000000000197919 */ /* 0x000f220000002100 */
[----:B---3--:R-:W-:-:S04]  /*1a360*/  SHF.R.U32.HI R26, RZ, 0x4, R26 ;  /* 0x00000004ff1a7819 */ /* 0x008fc8000001161a */
[----:B------:R-:W-:Y:S02]  /*1a370*/  SGXT.U32 R26, R26, 0x2 ;  /* 0x000000021a1a781a */ /* 0x000fe40000000000 */
[----:B----4-:R-:W-:-:S04]  /*1a380*/  SHF.R.U32.HI R25, RZ, 0x4, R25 ;  /* 0x00000004ff197819 */ /* 0x010fc80000011619 */
[----:B------:R-:W-:-:S04]  /*1a390*/  SGXT.U32 R25, R25, 0x2 ;  /* 0x000000021919781a */ /* 0x000fc80000000000 */
[----:B------:R-:W-:-:S04]  /*1a3a0*/  LOP3.LUT R25, R25, 0x14, RZ, 0xfc, !PT ;  /* 0x0000001419197812 */ /* 0x000fc800078efcff */
[----:B------:R-:W-:Y:S02]  /*1a3b0*/  ISETP.GE.AND P1, PT, R25, UR6, PT ;  /* 0x0000000619007c0c */ /* 0x000fe4000bf26270 */
[----:B------:R-:W3:Y:S01]  /*1a3c0*/  LDL.LU R25, [R1+0x1634] ;  /* 0x0016340001197983 */ /* 0x000ee20000300800 */
[----:B-1----:R-:W-:-:S04]  /*1a3d0*/  @!P2 LOP3.LUT R5, R5, R4, RZ, 0x3c, !PT ;  /* 0x000000040505a212 */ /* 0x002fc800078e3cff */
[----:B------:R-:W-:-:S04]  /*1a3e0*/  @!P2 LOP3.LUT R4, R5, R4, RZ, 0x3c, !PT ;  /* 0x000000040504a212 */ /* 0x000fc800078e3cff */
[----:B------:R-:W-:-:S05]  /*1a3f0*/  @!P2 LOP3.LUT R5, R5, R4, RZ, 0x3c, !PT ;  /* 0x000000040505a212 */ /* 0x000fca00078e3cff */
[----:B------:R1:W4:Y:S02]  /*1a400*/  @!P2 LDG.E.U16 R21, desc[UR10][R4.64] ;  /* 0x0000000a0415a981 */ /* 0x000324000c1e1500 */
[----:B-1----:R-:W-:Y:S02]  /*1a410*/  LOP3.LUT R4, R26, 0x18, RZ, 0xfc, !PT ;  /* 0x000000181a047812 */ /* 0x002fe400078efcff */
[----:B------:R-:W2:Y:S02]  /*1a420*/  LDL R5, [R1+0x5a4] ;  /* 0x0005a40001057983 */ /* 0x000ea40000100800 */
[----:B------:R-:W-:Y:S02]  /*1a430*/  ISETP.GE.AND P2, PT, R4, UR6, PT ;  /* 0x0000000604007c0c */ /* 0x000fe4000bf46270 */
[----:B------:R-:W1:Y:S02]  /*1a440*/  S2R R4, SR_TID.X ;  /* 0x0000000000047919 */ /* 0x000e640000002100 */
[----:B-1----:R-:W-:-:S04]  /*1a450*/  SHF.R.U32.HI R4, RZ, 0x4, R4 ;  /* 0x00000004ff047819 */ /* 0x002fc80000011604 */
[----:B------:R-:W-:-:S04]  /*1a460*/  SGXT.U32 R4, R4, 0x2 ;  /* 0x000000020404781a */ /* 0x000fc80000000000 */
[----:B------:R-:W-:Y:S02]  /*1a470*/  ISETP.GE.AND P0, PT, R4, UR6, PT ;  /* 0x0000000604007c0c */ /* 0x000fe4000bf06270 */
[----:B------:R-:W2:Y:S01]  /*1a480*/  LDL R4, [R1+0x5a0] ;  /* 0x0005a00001047983 */ /* 0x000ea20000100800 */
[----:B------:R-:W-:Y:S02]  /*1a490*/  PRMT R18, RZ, 0x7610, R18 ;  /* 0x00007610ff127816 */ /* 0x000fe40000000012 */
[----:B------:R-:W-:-:S04]  /*1a4a0*/  LOP3.LUT R26, R26, 0x1c, RZ, 0xfc, !PT ;  /* 0x0000001c1a1a7812 */ /* 0x000fc800078efcff */
[----:B------:R-:W-:Y:S02]  /*1a4b0*/  ISETP.GE.AND P4, PT, R26, UR6, PT ;  /* 0x000000061a007c0c */ /* 0x000fe4000bf86270 */
[----:B------:R-:W1:Y:S01]  /*1a4c0*/  S2R R26, SR_TID.X ;  /* 0x00000000001a7919 */ /* 0x000e620000002100 */
[----:B--2---:R-:W-:-:S04]  /*1a4d0*/  @!P3 LOP3.LUT R5, R5, R4, RZ, 0x3c, !PT ;  /* 0x000000040505b212 */ /* 0x004fc800078e3cff */
[----:B------:R-:W-:-:S04]  /*1a4e0*/  @!P3 LOP3.LUT R4, R5, R4, RZ, 0x3c, !PT ;  /* 0x000000040504b212 */ /* 0x000fc800078e3cff */
[----:B------:R-:W-:-:S05]  /*1a4f0*/  @!P3 LOP3.LUT R5, R5, R4, RZ, 0x3c, !PT ;  /* 0x000000040505b212 */ /* 0x000fca00078e3cff */
[----:B------:R2:W4:Y:S04]  /*1a500*/  @!P3 LDG.E.U16 R18, desc[UR10][R4.64] ;  /* 0x0000000a0412b981 */ /* 0x000528000c1e1500 */
[----:B------:R-:W2:Y:S04]  /*1a510*/  LDL R4, [R1+0x598] ;  /* 0x0005980001047983 */ /* 0x000ea80000100800 */
[----:B------:R-:W2:Y:S01]  /*1a520*/  LDL R5, [R1+0x59c] ;  /* 0x00059c0001057983 */ /* 0x000ea20000100800 */
[----:B------:R-:W-:Y:S02]  /*1a530*/  PRMT R22, RZ, 0x7610, R22 ;  /* 0x00007610ff167816 */ /* 0x000fe40000000016 */
[----:B-1----:R-:W-:-:S04]  /*1a540*/  LOP3.LUT R26, R26, 0x1f, RZ, 0xc0, !PT ;  /* 0x0000001f1a1a7812 */ /* 0x002fc800078ec0ff */
[----:B------:R-:W-:Y:S02]  /*1a550*/  ISETP.GE.AND P3, PT, R26, UR6, PT ;  /* 0x000000061a007c0c */ /* 0x000fe4000bf66270 */
[----:B------:R-:W4:Y:S01]  /*1a560*/  LDL.LU R26, [R1+0x1630] ;  /* 0x00163000011a7983 */ /* 0x000f220000300800 */
[----:B--2---:R-:W-:-:S04]  /*1a570*/  @!P1 LOP3.LUT R5, R5, R4, RZ, 0x3c, !PT ;  /* 0x0000000405059212 */ /* 0x004fc800078e3cff */
[----:B------:R-:W-:-:S04]  /*1a580*/  @!P1 LOP3.LUT R4, R5, R4, RZ, 0x3c, !PT ;  /* 0x0000000405049212 */ /* 0x000fc800078e3cff */
[----:B------:R-:W-:-:S05]  /*1a590*/  @!P1 LOP3.LUT R5, R5, R4, RZ, 0x3c, !PT ;  /* 0x0000000405059212 */ /* 0x000fca00078e3cff */
[----:B------:R1:W2:Y:S04]  /*1a5a0*/  @!P1 LDG.E.U16 R22, desc[UR10][R4.64] ;  /* 0x0000000a04169981 */ /* 0x0002a8000c1e1500 */
[----:B------:R-:W1:Y:S04]  /*1a5b0*/  LDL R4, [R1+0x590] ;  /* 0x0005900001047983 */ /* 0x000e680000100800 */
[----:B------:R-:W1:Y:S01]  /*1a5c0*/  LDL R5, [R1+0x594] ;  /* 0x0005940001057983 */ /* 0x000e620000100800 */
[----:B------:R-:W-:Y:S02]  /*1a5d0*/  PRMT R19, RZ, 0x7610, R19 ;  /* 0x00007610ff137816 */ /* 0x000fe40000000013 */
[----:B-1----:R-:W-:-:S04]  /*1a5e0*/  @!P2 LOP3.LUT R5, R5, R4, RZ, 0x3c, !PT ;  /* 0x000000040505a212 */ /* 0x002fc800078e3cff */
        /* <DEDUP_REMOVED lines=9> */
[----:B------:R-:W3:Y:S04]  /*1a680*/  @!P4 LDG.E.U16 R23, desc[UR10][R4.64] ;  /* 0x0000000a0417c981 */ /* 0x000ee8000c1e1500 */
[----:B------:R-:W4:Y:S04]  /*1a690*/  LDL R4, [R1+0x5c0] ;  /* 0x0005c00001047983 */ /* 0x000f280000100800 */
[----:B------:R-:W4:Y:S01]  /*1a6a0*/  LDL R5, [R1+0x5c4] ;  /* 0x0005c40001057983 */ /* 0x000f220000100800 */
[----:B------:R-:W-:-:S03]  /*1a6b0*/  PRMT R16, RZ, 0x7610, R16 ;  /* 0x00007610ff107816 */ /* 0x000fc60000000010 */
[----:B---3--:R-:W-:Y:S01]  /*1a6c0*/  STL [R1+0x1594], R23 ;  /* 0x0015941701007387 */ /* 0x008fe20000100800 */
[----:B----4-:R-:W-:-:S04]  /*1a6d0*/  @!P0 LOP3.LUT R5, R5, R4, RZ, 0x3c, !PT ;  /* 0x0000000405058212 */ /* 0x010fc800078e3cff */
[----:B------:R-:W-:-:S04]  /*1a6e0*/  @!P0 LOP3.LUT R4, R5, R4, RZ, 0x3c, !PT ;  /* 0x0000000405048212 */ /* 0x000fc800078e3cff */
[----:B------:R-:W-:-:S05]  /*1a6f0*/  @!P0 LOP3.LUT R5, R5, R4, RZ, 0x3c, !PT ;  /* 0x0000000405058212 */ /* 0x000fca00078e3cff */
[----:B------:R1:W3:Y:S04]  /*1a700*/  @!P0 LDG.E.U16 R16, desc[UR10][R4.64] ;  /* 0x0000000a04108981 */ /* 0x0002e8000c1e1500 */
[----:B------:R-:W1:Y:S04]  /*1a710*/  LDL R4, [R1+0xd58] ;  /* 0x000d580001047983 */ /* 0x000e680000100800 */
[----:B------:R-:W1:Y:S01]  /*1a720*/  LDL R5, [R1+0xd5c] ;  /* 0x000d5c0001057983 */ /* 0x000e620000100800 */
[----:B------:R-:W-:Y:S01]  /*1a730*/  PRMT R24, RZ, 0x7610, R24 ;  /* 0x00007610ff187816 */ /* 0x000fe20000000018 */
[----:B------:R-:W-:Y:S01]  /*1a740*/  BAR.SYNC.DEFER_BLOCKING 0x0 ;  /* 0x0000000000007b1d */ /* 0x000fe20000010000 */
[----:B-1----:R-:W-:-:S04]  /*1a750*/  @!P3 LOP3.LUT R5, R5, R4, RZ, 0x3c, !PT ;  /* 0x000000040505b212 */ /* 0x002fc800078e3cff */
[----:B------:R-:W-:-:S04]  /*1a760*/  @!P3 LOP3.LUT R4, R5, R4, RZ, 0x3c, !PT ;  /* 0x000000040504b212 */ /* 0x000fc800078e3cff */
[----:B------:R-:W-:-:S05]  /*1a770*/  @!P3 LOP3.LUT R5, R5, R4, RZ, 0x3c, !PT ;  /* 0x000000040505b212 */ /* 0x000fca00078e3cff */
[----:B------:R1:W4:Y:S04]  /*1a780*/  @!P3 LDG.E.U16 R24, desc[UR10][R4.64] ;  /* 0x0000000a0418b981 */ /* 0x000328000c1e1500 */
[----:B------:R-:W1:Y:S04]  /*1a790*/  LDL R4, [R1+0x5d4] ;  /* 0x0005d40001047983 */ /* 0x000e680000100800 */
[----:B------:R-:W1:Y:S01]  /*1a7a0*/  LDL R5, [R1+0xd4c] ;  /* 0x000d4c0001057983 */ /* 0x000e620000100800 */
[----:B------:R-:W-:Y:S02]  /*1a7b0*/  PRMT R25, RZ, 0x7610, R25 ;  /* 0x00007610ff197816 */ /* 0x000fe40000000019 */
        /* <DEDUP_REMOVED lines=13> */
[----:B0-----:R-:W-:Y:S02]  /*1a890*/  PRMT R9, RZ, 0x7610, R9 ;  /* 0x00007610ff097816 */ /* 0x001fe40000000009 */
[----:B-1----:R-:W-:-:S04]  /*1a8a0*/  @!P3 LOP3.LUT R5, R5, R4, RZ, 0x3c, !PT ;  /* 0x000000040505b212 */ /* 0x002fc800078e3cff */
[----:B------:R-:W-:-:S04]  /*1a8b0*/  @!P3 LOP3.LUT R4, R5, R4, RZ, 0x3c, !PT ;  /* 0x000000040504b212 */ /* 0x000fc800078e3cff */
[----:B------:R-:W-:-:S05]  /*1a8c0*/  @!P3 LOP3.LUT R5, R5, R4, RZ, 0x3c, !PT ;  /* 0x000000040505b212 */ /* 0x000fca00078e3cff */
[----:B------:R-:W2:Y:S04]  /*1a8d0*/  @!P3 LDG.E.U16 R9, desc[UR10][R4.64] ;  /* 0x0000000a0409b981 */ /* 0x000ea8000c1e1500 */
[----:B--2---:R0:W-:Y:S04]  /*1a8e0*/  STL [R1+0xa8], R9 ;  /* 0x0000a80901007387 */ /* 0x0041e80000100800 */
[----:B0-----:R-:W2:Y:S04]  /*1a8f0*/  LDL.LU R9, [R1+0x162c] ;  /* 0x00162c0001097983 */ /* 0x001ea80000300800 */
[----:B------:R-:W3:Y:S04]  /*1a900*/  LDL R4, [R1+0xcf8] ;  /* 0x000cf80001047983 */ /* 0x000ee80000100800 */
[----:B------:R-:W3:Y:S01]  /*1a910*/  LDL R5, [R1+0xcfc] ;  /* 0x000cfc0001057983 */ /* 0x000ee20000100800 */
[----:B------:R-:W-:-:S02]  /*1a920*/  PRMT R7, RZ, 0x7610, R7 ;  /* 0x00007610ff077816 */ /* 0x000fc40000000007 */
[----:B---3--:R-:W-:-:S04]  /*1a930*/  @!P3 LOP3.LUT R5, R5, R4, RZ, 0x3c, !PT ;  /* 0x000000040505b212 */ /* 0x008fc800078e3cff */
[----:B------:R-:W-:-:S04]  /*1a940*/  @!P3 LOP3.LUT R4, R5, R4, RZ, 0x3c, !PT ;  /* 0x000000040504b212 */ /* 0x000fc800078e3cff */
[----:B------:R-:W-:-:S05]  /*1a950*/  @!P3 LOP3.LUT R5, R5, R4, RZ, 0x3c, !PT ;  /* 0x000000040505b212 */ /* 0x000fca00078e3cff */
[----:B------:R-:W3:Y:S04]  /*1a960*/  @!P3 LDG.E.U16 R7, desc[UR10][R4.64] ;  /* 0x0000000a0407b981 */ /* 0x000ee8000c1e1500 */
[----:B---3--:R0:W-:Y:S04]  /*1a970*/  STL [R1+0xa4], R7 ;  /* 0x0000a40701007387 */ /* 0x0081e80000100800 */
[----:B0-----:R-:W3:Y:S04]  /*1a980*/  LDL.LU R7, [R1+0x1628] ;  /* 0x0016280001077983 */ /* 0x001ee80000300800 */
[----:B------:R-:W4:Y:S04]  /*1a990*/  LDL R4, [R1+0xcd8] ;  /* 0x000cd80001047983 */ /* 0x000f280000100800 */
[----:B------:R-:W4:Y:S01]  /*1a9a0*/  LDL R5, [R1+0xcdc] ;  /* 0x000cdc0001057983 */ /* 0x000f220000100800 */
[----:B--2---:R-:W-:-:S02]  /*1a9b0*/  PRMT R9, RZ, 0x7610, R9 ;  /* 0x00007610ff097816 */ /* 0x004fc40000000009 */
[----:B----4-:R-:W-:-:S04]  /*1a9c0*/  @!P3 LOP3.LUT R5, R5, R4, RZ, 0x3c, !PT ;  /* 0x000000040505b212 */ /* 0x010fc800078e3cff */
[----:B------:R-:W-:-:S04]  /*1a9d0*/  @!P3 LOP3.LUT R4, R5, R4, RZ, 0x3c, !PT ;  /* 0x000000040504b212 */ /* 0x000fc800078e3cff */
[----:B------:R-:W-:-:S05]  /*1a9e0*/  @!P3 LOP3.LUT R5, R5, R4, RZ, 0x3c, !PT ;  /* 0x000000040505b212 */ /* 0x000fca00078e3cff */
[----:B------:R-:W2:Y:S04]  /*1a9f0*/  @!P3 LDG.E.U16 R9, desc[UR10][R4.64] ;  /* 0x0000000a0409b981 */ /* 0x000ea8000c1e1500 */
[----:B--2---:R0:W-:Y:S04]  /*1aa00*/  STL [R1+0xa0], R9 ;  /* 0x0000a00901007387 */ /* 0x0041e80000100800 */
[----:B0-----:R-:W2:Y:S04]  /*1aa10*/  LDL.LU R9, [R1+0x1624] ;  /* 0x0016240001097983 */ /* 0x001ea80000300800 */
[----:B------:R-:W4:Y:S04]  /*1aa20*/  LDL R4, [R1+0xcb8] ;  /* 0x000cb80001047983 */ /* 0x000f280000100800 */
[----:B------:R-:W4:Y:S01]  /*1aa30*/  LDL R5, [R1+0xcbc] ;  /* 0x000cbc0001057983 */ /* 0x000f220000100800 */
[----:B---3--:R-:W-:-:S02]  /*1aa40*/  PRMT R7, RZ, 0x7610, R7 ;  /* 0x00007610ff077816 */ /* 0x008fc40000000007 */
[----:B----4-:R-:W-:-:S04]  /*1aa50*/  @!P3 LOP3.LUT R5, R5, R4, RZ, 0x3c, !PT ;  /* 0x000000040505b212 */ /* 0x010fc800078e3cff */
        /* <DEDUP_REMOVED lines=106> */
[----:B------:R-:W-:-:S02]  /*1b100*/  PRMT R2, RZ, 0x7610, R2 ;  /* 0x00007610ff027816 */ /* 0x000fc40000000002 */
[----:B----4-:R-:W-:-:S04]  /*1b110*/  @!P3 LOP3.LUT R5, R5, R4, RZ, 0x3c, !PT ;  /* 0x000000040505b212 */ /* 0x010fc800078e3cff */
[----:B------:R-:W-:-:S04]  /*1b120*/  @!P3 LOP3.LUT R4, R5, R4, RZ, 0x3c, !PT ;  /* 0x000000040504b212 */ /* 0x000fc800078e3cff */
[----:B------:R-:W-:-:S05]  /*1b130*/  @!P3 LOP3.LUT R5, R5, R4, RZ, 0x3c, !PT ;  /* 0x000000040505b212 */ /* 0x000fca00078e3cff */
[----:B------:R0:W4:Y:S04]  /*1b140*/  @!P3 LDG.E.U16 R2, desc[UR10][R4.64] ;  /* 0x0000000a0402b981 */ /* 0x000128000c1e1500 */
[----:B------:R-:W0:Y:S04]  /*1b150*/  LDL R4, [R1+0xb18] ;  /* 0x000b180001047983 */ /* 0x000e280000100800 */
[----:B------:R-:W0:Y:S01]  /*1b160*/  LDL R5, [R1+0xb1c] ;  /* 0x000b1c0001057983 */ /* 0x000e220000100800 */
[----:B--2---:R-:W-:Y:S02]  /*1b170*/  PRMT R9, RZ, 0x7610, R9 ;  /* 0x00007610ff097816 */ /* 0x004fe40000000009 */
[----:B0-----:R-:W-:-:S04]  /*1b180*/  @!P3 LOP3.LUT R5, R5, R4, RZ, 0x3c, !PT ;  /* 0x000000040505b212 */ /* 0x001fc800078e3cff */
[----:B------:R-:W-:-:S04]  /*1b190*/  @!P3 LOP3.LUT R4, R5, R4, RZ, 0x3c, !PT ;  /* 0x000000040504b212 */ /* 0x000fc800078e3cff */
[----:B------:R-:W-:-:S05]  /*1b1a0*/  @!P3 LOP3.LUT R5, R5, R4, RZ, 0x3c, !PT ;  /* 0x000000040505b212 */ /* 0x000fca00078e3cff */
[----:B------:R-:W2:Y:S04]  /*1b1b0*/  @!P3 LDG.E.U16 R9, desc[UR10][R4.64] ;  /* 0x0000000a0409b981 */ /* 0x000ea8000c1e1500 */
[----:B----4-:R-:W-:Y:S04]  /*1b1c0*/  STL [R1+0x157c], R2 ;  /* 0x00157c0201007387 */ /* 0x010fe80000100800 */
[----:B------:R-:W-:Y:S04]  /*1b1d0*/  STL [R1+0x158c], R2 ;  /* 0x00158c0201007387 */ /* 0x000fe80000100800 */
[----:B--2---:R0:W-:Y:S04]  /*1b1e0*/  STL [R1+0x68], R9 ;  /* 0x0000680901007387 */ /* 0x0041e80000100800 */
[----:B0-----:R-:W2:Y:S04]  /*1b1f0*/  LDL.LU R9, [R1+0x15f0] ;  /* 0x0015f00001097983 */ /* 0x001ea80000300800 */
        /* <DEDUP_REMOVED lines=65> */
[----:B------:R-:W-:-:S02]  /*1b610*/  PRMT R11, RZ, 0x7610, R11 ;  /* 0x00007610ff0b7816 */ /* 0x000fc4000000000b */
[----:B----4-:R-:W-:-:S04]  /*1b620*/  @!P3 LOP3.LUT R5, R5, R4, RZ, 0x3c, !PT ;  /* 0x000000040505b212 */ /* 0x010fc800078e3cff */
[----:B------:R-:W-:-:S04]  /*1b630*/  @!P3 LOP3.LUT R4, R5, R4, RZ, 0x3c, !PT ;  /* 0x000000040504b212 */ /* 0x000fc800078e3cff */
[----:B------:R-:W-:-:S05]  /*1b640*/  @!P3 LOP3.LUT R5, R5, R4, RZ, 0x3c, !PT ;  /* 0x000000040505b212 */ /* 0x000fca00078e3cff */
[----:B------:R-:W4:Y:S04]  /*1b650*/  @!P3 LDG.E.U16 R11, desc[UR10][R4.64] ;  /* 0x0000000a040bb981 */ /* 0x000f28000c1e1500 */
[----:B----4-:R0:W-:Y:S04]  /*1b660*/  STL [R1+0x48], R11 ;  /* 0x0000480b01007387 */ /* 0x0101e80000100800 */
[----:B0-----:R-:W4:Y:S04]  /*1b670*/  LDL.LU R11, [R1+0x15d0] ;  /* 0x0015d000010b7983 */ /* 0x001f280000300800 */
[----:B------:R-:W2:Y:S04]  /*1b680*/  LDL R4, [R1+0x9f8] ;  /* 0x0009f80001047983 */ /* 0x000ea80000100800 */
[----:B------:R-:W2:Y:S01]  /*1b690*/  LDL R5, [R1+0x9fc] ;  /* 0x0009fc0001057983 */ /* 0x000ea20000100800 */
[----:B------:R-:W-:-:S02]  /*1b6a0*/  PRMT R8, RZ, 0x7610, R8 ;  /* 0x00007610ff087816 */ /* 0x000fc40000000008 */
[----:B--2---:R-:W-:-:S04]  /*1b6b0*/  @!P3 LOP3.LUT R5, R5, R4, RZ, 0x3c, !PT ;  /* 0x000000040505b212 */ /* 0x004fc800078e3cff */
        /* <DEDUP_REMOVED lines=11> */
[----:B------:R0:W3:Y:S04]  /*1b770*/  @!P3 LDG.E.U16 R9, desc[UR10][R4.64] ;  /* 0x0000000a0409b981 */ /* 0x0000e8000c1e1500 */
[----:B------:R-:W0:Y:S04]  /*1b780*/  LDL R4, [R1+0x9b8] ;  /* 0x0009b80001047983 */ /* 0x000e280000100800 */
[----:B------:R-:W0:Y:S01]  /*1b790*/  LDL R5, [R1+0x9bc] ;  /* 0x0009bc0001057983 */ /* 0x000e220000100800 */
[----:B------:R-:W-:Y:S02]  /*1b7a0*/  PRMT R10, RZ, 0x7610, R10 ;  /* 0x00007610ff0a7816 */ /* 0x000fe4000000000a */
[----:B0-----:R-:W-:-:S04]  /*1b7b0*/  @!P3 LOP3.LUT R5, R5, R4, RZ, 0x3c, !PT ;  /* 0x000000040505b212 */ /* 0x001fc800078e3cff */
[----:B------:R-:W-:-:S04]  /*1b7c0*/  @!P3 LOP3.LUT R4, R5, R4, RZ, 0x3c, !PT ;  /* 0x000000040504b212 */ /* 0x000fc800078e3cff */
[----:B------:R-:W-:-:S05]  /*1b7d0*/  @!P3 LOP3.LUT R5, R5, R4, RZ, 0x3c, !PT ;  /* 0x000000040505b212 */ /* 0x000fca00078e3cff */
[----:B------:R-:W4:Y:S04]  /*1b7e0*/  @!P3 LDG.E.U16 R10, desc[UR10][R4.64] ;  /* 0x0000000a040ab981 */ /* 0x000f28000c1e1500 */
[----:B---3--:R0:W-:Y:S04]  /*1b7f0*/  STL [R1+0x40], R9 ;  /* 0x0000400901007387 */ /* 0x0081e80000100800 */
[----:B0-----:R-:W3:Y:S04]  /*1b800*/  LDL R9, [R1+0x91c] ;  /* 0x00091c0001097983 */ /* 0x001ee80000100800 */
        /* <DEDUP_REMOVED lines=35> */
[----:B------:R-:W2:Y:S01]  /*1ba40*/  @!P3 LDG.E.U16 R28, desc[UR10][R4.64] ;  /* 0x0000000a041cb981 */ /* 0x000ea2000c1e1500 */
[----:B------:R-:W-:-:S03]  /*1ba50*/  PRMT R27, RZ, 0x7610, R27 ;  /* 0x00007610ff1b7816 */ /* 0x000fc6000000001b */
[----:B--2---:R0:W-:Y:S04]  /*1ba60*/  STL [R1+0x2c], R28 ;  /* 0x00002c1c01007387 */ /* 0x0041e80000100800 */
[----:B0-----:R-:W2:Y:S04]  /*1ba70*/  LDL.LU R28, [R1+0x15b8] ;  /* 0x0015b800011c7983 */ /* 0x001ea80000300800 */
[----:B------:R-:W3:Y:S01]  /*1ba80*/  LDL R5, [R1+0x918] ;  /* 0x0009180001057983 */ /* 0x000ee20000100800 */
[----:B------:R-:W-:-:S03]  /*1ba90*/  @!P3 IMAD.MOV.U32 R4, RZ, RZ, R9 ;  /* 0x000000ffff04b224 */ /* 0x000fc600078e0009 */
[----:B------:R-:W4:Y:S04]  /*1baa0*/  LDL R9, [R1+0x87c] ;  /* 0x00087c0001097983 */ /* 0x000f280000100800 */
[----:B---3--:R-:W3:Y:S04]  /*1bab0*/  @!P3 LDG.E.U16 R27, desc[UR10][R4.64] ;  /* 0x0000000a041bb981 */ /* 0x008ee8000c1e1500 */
[----:B---3--:R0:W-:Y:S04]  /*1bac0*/  STL [R1+0x28], R27 ;  /* 0x0000281b01007387 */ /* 0x0081e80000100800 */
[----:B0-----:R-:W3:Y:S04]  /*1bad0*/  LDL.LU R27, [R1+0x15b4] ;  /* 0x0015b400011b7983 */ /* 0x001ee80000300800 */
[----:B------:R-:W2:Y:S04]  /*1bae0*/  LDL R4, [R1+0x8f8] ;  /* 0x0008f80001047983 */ /* 0x000ea80000100800 */
[----:B------:R-:W2:Y:S01]  /*1baf0*/  LDL R5, [R1+0x8fc] ;  /* 0x0008fc0001057983 */ /* 0x000ea20000100800 */
[----:B------:R-:W-:-:S02]  /*1bb00*/  PRMT R7, RZ, 0x7610, R7 ;  /* 0x00007610ff077816 */ /* 0x000fc40000000007 */
[----:B--2---:R-:W-:-:S04]  /*1bb10*/  @!P3 LOP3.LUT R5, R5, R4, RZ, 0x3c, !PT ;  /* 0x000000040505b212 */ /* 0x004fc800078e3cff */
[----:B------:R-:W-:-:S04]  /*1bb20*/  @!P3 LOP3.LUT R4, R5, R4, RZ, 0x3c, !PT ;  /* 0x000000040504b212 */ /* 0x000fc800078e3cff */
[----:B------:R-:W-:-:S05]  /*1bb30*/  @!P3 LOP3.LUT R5, R5, R4, RZ, 0x3c, !PT ;  /* 0x000000040505b212 */ /* 0x000fca00078e3cff */
[----:B------:R0:W2:Y:S04]  /*1bb40*/  @!P3 LDG.E.U16 R7, desc[UR10][R4.64] ;  /* 0x0000000a0407b981 */ /* 0x0000a8000c1e1500 */
[----:B------:R-:W0:Y:S04]  /*1bb50*/  LDL R4, [R1+0x8d8] ;  /* 0x0008d80001047983 */ /* 0x000e280000100800 */
[----:B------:R-:W0:Y:S01]  /*1bb60*/  LDL R5, [R1+0x8dc] ;  /* 0x0008dc0001057983 */ /* 0x000e220000100800 */
[----:B------:R-:W-:Y:S02]  /*1bb70*/  PRMT R12, RZ, 0x7610, R12 ;  /* 0x00007610ff0c7816 */ /* 0x000fe4000000000c */
[----:B0-----:R-:W-:-:S04]  /*1bb80*/  @!P3 LOP3.LUT R5, R5, R4, RZ, 0x3c, !PT ;  /* 0x000000040505b212 */ /* 0x001fc800078e3cff */
[----:B------:R-:W-:-:S04]  /*1bb90*/  @!P3 LOP3.LUT R4, R5, R4, RZ, 0x3c, !PT ;  /* 0x000000040504b212 */ /* 0x000fc800078e3cff */
[----:B------:R-:W-:-:S05]  /*1bba0*/  @!P3 LOP3.LUT R5, R5, R4, RZ, 0x3c, !PT ;  /* 0x000000040505b212 */ /* 0x000fca00078e3cff */
[----:B------:R-:W4:Y:S04]  /*1bbb0*/  @!P3 LDG.E.U16 R12, desc[UR10][R4.64] ;  /* 0x0000000a040cb981 */ /* 0x000f28000c1e1500 */
[----:B--2---:R0:W-:Y:S04]  /*1bbc0*/  STL [R1+0x24], R7 ;  /* 0x0000240701007387 */ /* 0x0041e80000100800 */
[----:B0-----:R-:W2:Y:S04]  /*1bbd0*/  LDL R7, [R1+0x85c] ;  /* 0x00085c0001077983 */ /* 0x001ea80000100800 */
[----:B----4-:R0:W-:Y:S04]  /*1bbe0*/  STL [R1+0x20], R12 ;  /* 0x0000200c01007387 */ /* 0x0101e80000100800 */
[----:B0-----:R-:W4:Y:S04]  /*1bbf0*/  LDL.LU R12, [R1+0x15b0] ;  /* 0x0015b000010c7983 */ /* 0x001f280000300800 */
        /* <DEDUP_REMOVED lines=13> */
[----:B------:R-:W2:Y:S04]  /*1bcd0*/  @!P3 LDG.E.U16 R13, desc[UR10][R4.64] ;  /* 0x0000000a040db981 */ /* 0x000ea8000c1e1500 */
[----:B---3--:R0:W-:Y:S04]  /*1bce0*/  STL [R1+0x1c], R11 ;  /* 0x00001c0b01007387 */ /* 0x0081e80000100800 */
[----:B0-----:R-:W3:Y:S04]  /*1bcf0*/  LDL R11, [R1+0x81c] ;  /* 0x00081c00010b7983 */ /* 0x001ee80000100800 */
[----:B--2---:R0:W-:Y:S04]  /*1bd00*/  STL [R1+0x18], R13 ;  /* 0x0000180d01007387 */ /* 0x0041e80000100800 */
[----:B0-----:R-:W2:Y:S04]  /*1bd10*/  LDL.LU R13, [R1+0x15ac] ;  /* 0x0015ac00010d7983 */ /* 0x001ea80000300800 */
[----:B------:R-:W4:Y:S01]  /*1bd20*/  LDL R5, [R1+0x878] ;  /* 0x0008780001057983 */ /* 0x000f220000100800 */
[----:B------:R-:W-:Y:S01]  /*1bd30*/  PRMT R8, RZ, 0x7610, R8 ;  /* 0x00007610ff087816 */ /* 0x000fe20000000008 */
[----:B------:R-:W-:Y:S01]  /*1bd40*/  @!P3 IMAD.MOV.U32 R4, RZ, RZ, R9 ;  /* 0x000000ffff04b224 */ /* 0x000fe200078e0009 */
[----:B------:R-:W-:Y:S01]  /*1bd50*/  PRMT R6, RZ, 0x7610, R6 ;  /* 0x00007610ff067816 */ /* 0x000fe20000000006 */
[----:B------:R-:W2:Y:S04]  /*1bd60*/  LDL R9, [R1+0x7d8] ;  /* 0x0007d80001097983 */ /* 0x000ea80000100800 */
[----:B----4-:R0:W4:Y:S04]  /*1bd70*/  @!P3 LDG.E.U16 R8, desc[UR10][R4.64] ;  /* 0x0000000a0408b981 */ /* 0x010128000c1e1500 */
[----:B------:R-:W3:Y:S01]  /*1bd80*/  LDL R5, [R1+0x858] ;  /* 0x0008580001057983 */ /* 0x000ee20000100800 */
[----:B0-----:R-:W-:-:S03]  /*1bd90*/  @!P3 IMAD.MOV.U32 R4, RZ, RZ, R7 ;  /* 0x000000ffff04b224 */ /* 0x001fc600078e0007 */
[----:B----4-:R0:W-:Y:S01]  /*1bda0*/  STL [R1+0x14], R8 ;  /* 0x0000140801007387 */ /* 0x0101e20000100800 */
[----:B------:R-:W-:-:S03]  /*1bdb0*/  PRMT R17, RZ, 0x7610, R17 ;  /* 0x00007610ff117816 */ /* 0x000fc60000000011 */
[----:B------:R-:W4:Y:S04]  /*1bdc0*/  LDL R7, [R1+0x7b8] ;  /* 0x0007b80001077983 */ /* 0x000f280000100800 */
[----:B---3--:R1:W3:Y:S04]  /*1bdd0*/  @!P3 LDG.E.U16 R6, desc[UR10][R4.64] ;  /* 0x0000000a0406b981 */ /* 0x0082e8000c1e1500 */
[----:B0-----:R-:W2:Y:S04]  /*1bde0*/  LDL R8, [R1+0x7dc] ;  /* 0x0007dc0001087983 */ /* 0x001ea80000100800 */
[----:B------:R-:W1:Y:S04]  /*1bdf0*/  LDL R4, [R1+0x838] ;  /* 0x0008380001047983 */ /* 0x000e680000100800 */
[----:B------:R-:W1:Y:S02]  /*1be00*/  LDL R5, [R1+0x83c] ;  /* 0x00083c0001057983 */ /* 0x000e640000100800 */
[----:B-1----:R-:W-:-:S04]  /*1be10*/  @!P3 LOP3.LUT R5, R5, R4, RZ, 0x3c, !PT ;  /* 0x000000040505b212 */ /* 0x002fc800078e3cff */
[----:B------:R-:W-:-:S04]  /*1be20*/  @!P3 LOP3.LUT R4, R5, R4, RZ, 0x3c, !PT ;  /* 0x000000040504b212 */ /* 0x000fc800078e3cff */
[----:B------:R-:W-:-:S05]  /*1be30*/  @!P3 LOP3.LUT R5, R5, R4, RZ, 0x3c, !PT ;  /* 0x000000040505b212 */ /* 0x000fca00078e3cff */
[----:B------:R-:W4:Y:S04]  /*1be40*/  @!P3 LDG.E.U16 R17, desc[UR10][R4.64] ;  /* 0x0000000a0411b981 */ /* 0x000f28000c1e1500 */
[----:B---3--:R0:W-:Y:S04]  /*1be50*/  STL [R1+0x10], R6 ;  /* 0x0000100601007387 */ /* 0x0081e80000100800 */
[----:B0-----:R-:W3:Y:S04]  /*1be60*/  LDL R6, [R1+0x7bc] ;  /* 0x0007bc0001067983 */ /* 0x001ee80000100800 */
[----:B----4-:R0:W-:Y:S04]  /*1be70*/  STL [R1+0xc], R17 ;  /* 0x00000c1101007387 */ /* 0x0101e80000100800 */
[----:B0-----:R-:W4:Y:S04]  /*1be80*/  LDL.LU R17, [R1+0x15a8] ;  /* 0x0015a80001117983 */ /* 0x001f280000300800 */
[----:B------:R-:W2:Y:S01]  /*1be90*/  LDL R5, [R1+0x818] ;  /* 0x0008180001057983 */ /* 0x000ea20000100800 */
[----:B------:R-:W-:Y:S01]  /*1bea0*/  PRMT R10, RZ, 0x7610, R10 ;  /* 0x00007610ff0a7816 */ /* 0x000fe2000000000a */
[----:B------:R-:W-:Y:S01]  /*1beb0*/  @!P3 IMAD.MOV.U32 R4, RZ, RZ, R11 ;  /* 0x000000ffff04b224 */ /* 0x000fe200078e000b */
[----:B------:R-:W-:Y:S01]  /*1bec0*/  PRMT R15, RZ, 0x7610, R15 ;  /* 0x00007610ff0f7816 */ /* 0x000fe2000000000f */
[----:B------:R-:W4:Y:S04]  /*1bed0*/  LDL R11, [R1+0x798] ;  /* 0x00079800010b7983 */ /* 0x000f280000100800 */
[----:B--2---:R0:W2:Y:S04]  /*1bee0*/  @!P3 LDG.E.U16 R10, desc[UR10][R4.64] ;  /* 0x0000000a040ab981 */ /* 0x0040a8000c1e1500 */
[----:B------:R-:W0:Y:S04]  /*1bef0*/  LDL R4, [R1+0x7f8] ;  /* 0x0007f80001047983 */ /* 0x000e280000100800 */
[----:B------:R-:W0:Y:S01]  /*1bf00*/  LDL R5, [R1+0x7fc] ;  /* 0x0007fc0001057983 */ /* 0x000e220000100800 */
[----:B------:R-:W-:-:S02]  /*1bf10*/  PRMT R14, RZ, 0x7610, R14 ;  /* 0x00007610ff0e7816 */ /* 0x000fc4000000000e */
[----:B------:R-:W-:Y:S02]  /*1bf20*/  PRMT R29, RZ, 0x7610, R29 ;  /* 0x00007610ff1d7816 */ /* 0x000fe4000000001d */
[----:B0-----:R-:W-:-:S04]  /*1bf30*/  @!P3 LOP3.LUT R5, R5, R4, RZ, 0x3c, !PT ;  /* 0x000000040505b212 */ /* 0x001fc800078e3cff */
[----:B------:R-:W-:-:S04]  /*1bf40*/  @!P3 LOP3.LUT R4, R5, R4, RZ, 0x3c, !PT ;  /* 0x000000040504b212 */ /* 0x000fc800078e3cff */
[----:B------:R-:W-:-:S05]  /*1bf50*/  @!P3 LOP3.LUT R5, R5, R4, RZ, 0x3c, !PT ;  /* 0x000000040505b212 */ /* 0x000fca00078e3cff */
[----:B------:R0:W4:Y:S02]  /*1bf60*/  @!P3 LDG.E.U16 R15, desc[UR10][R4.64] ;  /* 0x0000000a040fb981 */ /* 0x000124000c1e1500 */
[----:B0-----:R-:W-:Y:S02]  /*1bf70*/  @!P3 IMAD.MOV.U32 R4, RZ, RZ, R8 ;  /* 0x000000ffff04b224 */ /* 0x001fe400078e0008 */
[----:B------:R-:W-:-:S05]  /*1bf80*/  @!P3 IMAD.MOV.U32 R5, RZ, RZ, R9 ;  /* 0x000000ffff05b224 */ /* 0x000fca00078e0009 */
[----:B------:R3:W4:Y:S02]  /*1bf90*/  @!P3 LDG.E.U16 R14, desc[UR10][R4.64] ;  /* 0x0000000a040eb981 */ /* 0x000724000c1e1500 */
[----:B---3--:R-:W-:Y:S02]  /*1bfa0*/  @!P3 IMAD.MOV.U32 R4, RZ, RZ, R6 ;  /* 0x000000ffff04b224 */ /* 0x008fe400078e0006 */
[----:B------:R-:W-:-:S05]  /*1bfb0*/  @!P3 IMAD.MOV.U32 R5, RZ, RZ, R7 ;  /* 0x000000ffff05b224 */ /* 0x000fca00078e0007 */
[----:B------:R4:W3:Y:S04]  /*1bfc0*/  @!P3 LDG.E.U16 R29, desc[UR10][R4.64] ;  /* 0x0000000a041db981 */ /* 0x0008e8000c1e1500 */
[----:B--2---:R0:W-:Y:S04]  /*1bfd0*/  STL [R1+0x8], R10 ;  /* 0x0000080a01007387 */ /* 0x0041e80000100800 */
[----:B------:R-:W2:Y:S04]  /*1bfe0*/  LDL R9, [R1+0x778] ;  /* 0x0007780001097983 */ /* 0x000ea80000100800 */
[----:B------:R-:W2:Y:S04]  /*1bff0*/  LDL R8, [R1+0x77c] ;  /* 0x00077c0001087983 */ /* 0x000ea80000100800 */
[----:B0-----:R-:W2:Y:S04]  /*1c000*/  LDL R10, [R1+0x79c] ;  /* 0x00079c00010a7983 */ /* 0x001ea80000100800 */
[----:B------:R-:W2:Y:S04]  /*1c010*/  LDL R7, [R1+0x758] ;  /* 0x0007580001077983 */ /* 0x000ea80000100800 */
[----:B------:R-:W2:Y:S01]  /*1c020*/  LDL R6, [R1+0x75c] ;  /* 0x00075c0001067983 */ /* 0x000ea20000100800 */
[----:B------:R-:W-:Y:S01]  /*1c030*/  PRMT R28, RZ, 0x7610, R28 ;  /* 0x00007610ff1c7816 */ /* 0x000fe2000000001c */
[----:B----4-:R-:W-:-:S02]  /*1c040*/  @!P3 IMAD.MOV.U32 R5, RZ, RZ, R11 ;  /* 0x000000ffff05b224 */ /* 0x010fc400078e000b */
[----:B---3--:R-:W-:Y:S04]  /*1c050*/  STL [R1+0x1554], R29 ;  /* 0x0015541d01007387 */ /* 0x008fe80000100800 */
[----:B------:R-:W-:Y:S04]  /*1c060*/  STL [R1+0x1574], R29 ;  /* 0x0015741d01007387 */ /* 0x000fe80000100800 */
[----:B------:R-:W-:Y:S04]  /*1c070*/  STL [R1+0x1580], R29 ;  /* 0x0015801d01007387 */ /* 0x000fe80000100800 */
[----:B------:R0:W-:Y:S01]  /*1c080*/  STL [R1+0x4], R15 ;  /* 0x0000040f01007387 */ /* 0x0001e20000100800 */
[----:B--2---:R-:W-:-:S05]  /*1c090*/  @!P3 IMAD.MOV.U32 R4, RZ, RZ, R10 ;  /* 0x000000ffff04b224 */ /* 0x004fca00078e000a */
[----:B------:R1:W2:Y:S04]  /*1c0a0*/  @!P3 LDG.E.U16 R28, desc[UR10][R4.64] ;  /* 0x0000000a041cb981 */ /* 0x0002a8000c1e1500 */
[----:B0-----:R-:W3:Y:S04]  /*1c0b0*/  LDL R15, [R1+0x738] ;  /* 0x00073800010f7983 */ /* 0x001ee80000100800 */
[----:B------:R0:W-:Y:S04]  /*1c0c0*/  STL [R1], R14 ;  /* 0x0000000e01007387 */ /* 0x0001e80000100800 */
[----:B0-----:R-:W4:Y:S01]  /*1c0d0*/  LDL R14, [R1+0x73c] ;  /* 0x00073c00010e7983 */ /* 0x001f220000100800 */
[----:B------:R-:W-:Y:S01]  /*1c0e0*/  PRMT R27, RZ, 0x7610, R27 ;  /* 0x00007610ff1b7816 */ /* 0x000fe2000000001b */
[----:B-1----:R-:W-:-:S02]  /*1c0f0*/  @!P3 IMAD.MOV.U32 R4, RZ, RZ, R8 ;  /* 0x000000ffff04b224 */ /* 0x002fc400078e0008 */
[----:B------:R-:W-:-:S05]  /*1c100*/  @!P3 IMAD.MOV.U32 R5, RZ, RZ, R9 ;  /* 0x000000ffff05b224 */ /* 0x000fca00078e0009 */
[----:B------:R0:W4:Y:S02]  /*1c110*/  @!P3 LDG.E.U16 R27, desc[UR10][R4.64] ;  /* 0x0000000a041bb981 */ /* 0x000124000c1e1500 */
[----:B0-----:R-:W-:Y:S02]  /*1c120*/  PRMT R4, RZ, 0x7610, R4 ;  /* 0x00007610ff047816 */ /* 0x001fe40000000004 */
[----:B------:R-:W-:-:S04]  /*1c130*/  PRMT R5, RZ, 0x7610, R5 ;  /* 0x00007610ff057816 */ /* 0x000fc80000000005 */
[----:B------:R3:W4:Y:S02]  /*1c140*/  @!P3 LDG.E.U16 R4, desc[UR10][R6.64] ;  /* 0x0000000a0604b981 */ /* 0x000724000c1e1500 */
[----:B---3--:R-:W-:Y:S02]  /*1c150*/  @!P3 IMAD.MOV.U32 R7, RZ, RZ, R15 ;  /* 0x000000ffff07b224 */ /* 0x008fe400078e000f */
[----:B--2---:R-:W-:Y:S04]  /*1c160*/  STL [R1+0x1558], R28 ;  /* 0x0015581c01007387 */ /* 0x004fe80000100800 */
[----:B------:R-:W2:Y:S04]  /*1c170*/  LDL R9, [R1+0x718] ;  /* 0x0007180001097983 */ /* 0x000ea80000100800 */
[----:B------:R-:W2:Y:S01]  /*1c180*/  LDL R8, [R1+0x71c] ;  /* 0x00071c0001087983 */ /* 0x000ea20000100800 */
[----:B----4-:R-:W-:-:S05]  /*1c190*/  @!P3 IMAD.MOV.U32 R6, RZ, RZ, R14 ;  /* 0x000000ffff06b224 */ /* 0x010fca00078e000e */
[----:B------:R0:W3:Y:S04]  /*1c1a0*/  @!P3 LDG.E.U16 R5, desc[UR10][R6.64] ;  /* 0x0000000a0605b981 */ /* 0x0000e8000c1e1500 */
[----:B------:R-:W-:Y:S04]  /*1c1b0*/  STL [R1+0x155c], R27 ;  /* 0x00155c1b01007387 */ /* 0x000fe80000100800 */
[----:B------:R-:W-:Y:S01]  /*1c1c0*/  STL [R1+0x1590], R27 ;  /* 0x0015901b01007387 */ /* 0x000fe20000100800 */
[----:B0-----:R-:W-:-:S03]  /*1c1d0*/  PRMT R6, RZ, 0x7610, R6 ;  /* 0x00007610ff067816 */ /* 0x001fc60000000006 */
[----:B------:R-:W4:Y:S04]  /*1c1e0*/  LDL R11, [R1+0x6d8] ;  /* 0x0006d800010b7983 */ /* 0x000f280000100800 */
[----:B------:R-:W4:Y:S04]  /*1c1f0*/  LDL R10, [R1+0x6dc] ;  /* 0x0006dc00010a7983 */ /* 0x000f280000100800 */
[----:B------:R-:W-:Y:S04]  /*1c200*/  STL [R1+0x1560], R4 ;  /* 0x0015600401007387 */ /* 0x000fe80000100800 */
[----:B------:R-:W-:Y:S04]  /*1c210*/  STL [R1+0x1588], R4 ;  /* 0x0015880401007387 */ /* 0x000fe80000100800 */
[----:B------:R-:W4:Y:S04]  /*1c220*/  LDL R15, [R1+0x698] ;  /* 0x00069800010f7983 */ /* 0x000f280000100800 */
[----:B------:R-:W4:Y:S04]  /*1c230*/  LDL R14, [R1+0x69c] ;  /* 0x00069c00010e7983 */ /* 0x000f280000100800 */
[----:B--2---:R0:W2:Y:S04]  /*1c240*/  @!P3 LDG.E.U16 R6, desc[UR10][R8.64] ;  /* 0x0000000a0806b981 */ /* 0x0040a8000c1e1500 */
[----:B---3--:R-:W-:Y:S04]  /*1c250*/  STL [R1+0x1564], R5 ;  /* 0x0015640501007387 */ /* 0x008fe80000100800 */
[----:B------:R-:W-:Y:S04]  /*1c260*/  STL [R1+0x1584], R5 ;  /* 0x0015840501007387 */ /* 0x000fe80000100800 */
[----:B------:R-:W0:Y:S04]  /*1c270*/  LDL R8, [R1+0x6f8] ;  /* 0x0006f80001087983 */ /* 0x000e280000100800 */
[----:B------:R-:W0:Y:S01]  /*1c280*/  LDL R9, [R1+0x6fc] ;  /* 0x0006fc0001097983 */ /* 0x000e220000100800 */
[----:B------:R-:W-:-:S02]  /*1c290*/  PRMT R7, RZ, 0x7610, R7 ;  /* 0x00007610ff077816 */ /* 0x000fc40000000007 */
[----:B0-----:R-:W-:-:S04]  /*1c2a0*/  @!P3 LOP3.LUT R9, R9, R8, RZ, 0x3c, !PT ;  /* 0x000000080909b212 */ /* 0x001fc800078e3cff */
[----:B------:R-:W-:-:S04]  /*1c2b0*/  @!P3 LOP3.LUT R8, R9, R8, RZ, 0x3c, !PT ;  /* 0x000000080908b212 */ /* 0x000fc800078e3cff */
[----:B------:R-:W-:-:S05]  /*1c2c0*/  @!P3 LOP3.LUT R9, R9, R8, RZ, 0x3c, !PT ;  /* 0x000000080909b212 */ /* 0x000fca00078e3cff */
[----:B------:R0:W3:Y:S04]  /*1c2d0*/  @!P3 LDG.E.U16 R7, desc[UR10][R8.64] ;  /* 0x0000000a0807b981 */ /* 0x0000e8000c1e1500 */
[----:B--2---:R-:W-:Y:S01]  /*1c2e0*/  STL [R1+0x1568], R6 ;  /* 0x0015680601007387 */ /* 0x004fe20000100800 */
[----:B0-----:R-:W-:-:S06]  /*1c2f0*/  PRMT R8, RZ, 0x7610, R8 ;  /* 0x00007610ff087816 */ /* 0x001fcc0000000008 */
[----:B----4-:R-:W2:Y:S04]  /*1c300*/  @!P3 LDG.E.U16 R8, desc[UR10][R10.64] ;  /* 0x0000000a0a08b981 */ /* 0x010ea8000c1e1500 */
[----:B---3--:R-:W-:Y:S04]  /*1c310*/  STL [R1+0x156c], R7 ;  /* 0x00156c0701007387 */ /* 0x008fe80000100800 */
[----:B------:R-:W3:Y:S04]  /*1c320*/  LDL R10, [R1+0x6b8] ;  /* 0x0006b800010a7983 */ /* 0x000ee80000100800 */
[----:B------:R-:W3:Y:S01]  /*1c330*/  LDL R11, [R1+0x6bc] ;  /* 0x0006bc00010b7983 */ /* 0x000ee20000100800 */
[----:B------:R-:W-:-:S03]  /*1c340*/  PRMT R12, RZ, 0x7610, R12 ;  /* 0x00007610ff0c7816 */ /* 0x000fc6000000000c */
[----:B--2---:R-:W-:Y:S01]  /*1c350*/  STL [R1+0x1570], R8 ;  /* 0x0015700801007387 */ /* 0x004fe20000100800 */
[----:B---3--:R-:W-:-:S04]  /*1c360*/  @!P3 LOP3.LUT R11, R11, R10, RZ, 0x3c, !PT ;  /* 0x0000000a0b0bb212 */ /* 0x008fc800078e3cff */
[----:B------:R-:W-:-:S04]  /*1c370*/  @!P3 LOP3.LUT R10, R11, R10, RZ, 0x3c, !PT ;  /* 0x0000000a0b0ab212 */ /* 0x000fc800078e3cff */
[----:B------:R-:W-:-:S05]  /*1c380*/  @!P3 LOP3.LUT R11, R11, R10, RZ, 0x3c, !PT ;  /* 0x0000000a0b0bb212 */ /* 0x000fca00078e3cff */
[----:B------:R0:W2:Y:S02]  /*1c390*/  @!P3 LDG.E.U16 R12, desc[UR10][R10.64] ;  /* 0x0000000a0a0cb981 */ /* 0x0000a4000c1e1500 */
[----:B0-----:R-:W-:-:S06]  /*1c3a0*/  PRMT R11, RZ, 0x7610, R11 ;  /* 0x00007610ff0b7816 */ /* 0x001fcc000000000b */
[----:B------:R0:W3:Y:S04]  /*1c3b0*/  @!P3 LDG.E.U16 R11, desc[UR10][R14.64] ;  /* 0x0000000a0e0bb981 */ /* 0x0000e8000c1e1500 */
[----:B------:R-:W0:Y:S04]  /*1c3c0*/  LDL R14, [R1+0x678] ;  /* 0x00067800010e7983 */ /* 0x000e280000100800 */
[----:B------:R-:W0:Y:S01]  /*1c3d0*/  LDL R15, [R1+0x67c] ;  /* 0x00067c00010f7983 */ /* 0x000e220000100800 */
[----:B------:R-:W-:Y:S02]  /*1c3e0*/  PRMT R10, RZ, 0x7610, R10 ;  /* 0x00007610ff0a7816 */ /* 0x000fe4000000000a */
[----:B0-----:R-:W-:-:S04]  /*1c3f0*/  @!P3 LOP3.LUT R15, R15, R14, RZ, 0x3c, !PT ;  /* 0x0000000e0f0fb212 */ /* 0x001fc800078e3cff */
[----:B------:R-:W-:-:S04]  /*1c400*/  @!P3 LOP3.LUT R14, R15, R14, RZ, 0x3c, !PT ;  /* 0x0000000e0f0eb212 */ /* 0x000fc800078e3cff */
[----:B------:R-:W-:-:S05]  /*1c410*/  @!P3 LOP3.LUT R15, R15, R14, RZ, 0x3c, !PT ;  /* 0x0000000e0f0fb212 */ /* 0x000fca00078e3cff */
[----:B------:R0:W4:Y:S04]  /*1c420*/  @!P3 LDG.E.U16 R10, desc[UR10][R14.64] ;  /* 0x0000000a0e0ab981 */ /* 0x000128000c1e1500 */
        /* <DEDUP_REMOVED lines=27> */
[----:B------:R-:W2:Y:S04]  /*1c5e0*/  @!P3 LDG.E.U16 R0, desc[UR10][R14.64] ;  /* 0x0000000a0e00b981 */ /* 0x000ea8000c1e1500 */
[----:B--2---:R0:W-:Y:S04]  /*1c5f0*/  STL [R1+0xb4], R0 ;  /* 0x0000b40001007387 */ /* 0x0041e80000100800 */
[----:B0-----:R-:W2:Y:S04]  /*1c600*/  LDL.LU R0, [R1+0x15a4] ;  /* 0x0015a40001007983 */ /* 0x001ea80000300800 */
[----:B------:R-:W3:Y:S04]  /*1c610*/  LDL R14, [R1+0x5ec] ;  /* 0x0005ec00010e7983 */ /* 0x000ee80000100800 */
[----:B------:R-:W3:Y:S01]  /*1c620*/  LDL R15, [R1+0xd84] ;  /* 0x000d8400010f7983 */ /* 0x000ee20000100800 */
[----:B--2---:R-:W-:-:S02]  /*1c630*/  PRMT R0, RZ, 0x7610, R0 ;  /* 0x00007610ff007816 */ /* 0x004fc40000000000 */
[----:B---3--:R-:W-:-:S04]  /*1c640*/  @!P3 LOP3.LUT R15, R15, R14, RZ, 0x3c, !PT ;  /* 0x0000000e0f0fb212 */ /* 0x008fc800078e3cff */
        /* <DEDUP_REMOVED lines=22> */
[----:B------:R-:W2:Y:S04]  /*1c7b0*/  LDL R14, [R1+0x584] ;  /* 0x00058400010e7983 */ /* 0x000ea80000100800 */
[----:B------:R-:W2:Y:S01]  /*1c7c0*/  LDL R15, [R1+0x5e0] ;  /* 0x0005e000010f7983 */ /* 0x000ea20000100800 */
[----:B------:R-:W-:-:S02]  /*1c7d0*/  PRMT R29, RZ, 0x7610, R29 ;  /* 0x00007610ff1d7816 */ /* 0x000fc4000000001d */
[----:B--2---:R-:W-:-:S04]  /*1c7e0*/  @!P3 LOP3.LUT R15, R15, R14, RZ, 0x3c, !PT ;  /* 0x0000000e0f0fb212 */ /* 0x004fc800078e3cff */
[----:B------:R-:W-:-:S04]  /*1c7f0*/  @!P3 LOP3.LUT R14, R15, R14, RZ, 0x3c, !PT ;  /* 0x0000000e0f0eb212 */ /* 0x000fc800078e3cff */
[----:B------:R-:W-:-:S05]  /*1c800*/  @!P3 LOP3.LUT R15, R15, R14, RZ, 0x3c, !PT ;  /* 0x0000000e0f0fb212 */ /* 0x000fca00078e3cff */
[----:B------:R-:W2:Y:S04]  /*1c810*/  @!P3 LDG.E.U16 R29, desc[UR10][R14.64] ;  /* 0x0000000a0e1db981 */ /* 0x000ea8000c1e1500 */
[----:B------:R-:W3:Y:S04]  /*1c820*/  LDL R14, [R1+0x5d0] ;  /* 0x0005d000010e7983 */ /* 0x000ee80000100800 */
[----:B------:R-:W3:Y:S01]  /*1c830*/  LDL R15, [R1+0xd48] ;  /* 0x000d4800010f7983 */ /* 0x000ee20000100800 */
[----:B------:R-:W-:Y:S01]  /*1c840*/  PRMT R28, RZ, 0x7610, R28 ;  /* 0x00007610ff1c7816 */ /* 0x000fe2000000001c */
[----:B0-----:R-:W0:Y:S02]  /*1c850*/  S2R R0, SR_TID.X ;  /* 0x0000000000007919 */ /* 0x001e240000002100 */
[----:B--2---:R1:W-:Y:S01]  /*1c860*/  STL [R1+0x174], R29 ;  /* 0x0001741d01007387 */ /* 0x0043e20000100800 */
[----:B---3--:R-:W-:Y:S01]  /*1c870*/  @!P3 LOP3.LUT R15, R15, R14, RZ, 0x3c, !PT ;  /* 0x0000000e0f0fb212 */ /* 0x008fe200078e3cff */
[----:B0-----:R-:W-:-:S02]  /*1c880*/  IMAD.SHL.U32 R0, R0, 0x2, RZ ;  /* 0x0000000200007824 */ /* 0x001fc400078e00ff */
[----:B-1----:R-:W2:Y:S01]  /*1c890*/  LDL R29, [R1+0xcf4] ;  /* 0x000cf400011d7983 */ /* 0x002ea20000100800 */
[----:B------:R-:W-:-:S04]  /*1c8a0*/  @!P3 LOP3.LUT R14, R15, R14, RZ, 0x3c, !PT ;  /* 0x0000000e0f0eb212 */ /* 0x000fc800078e3cff */
[----:B------:R-:W-:-:S05]  /*1c8b0*/  @!P3 LOP3.LUT R15, R15, R14, RZ, 0x3c, !PT ;  /* 0x0000000e0f0fb212 */ /* 0x000fca00078e3cff */
[----:B------:R0:W3:Y:S04]  /*1c8c0*/  @!P3 LDG.E.U16 R28, desc[UR10][R14.64] ;  /* 0x0000000a0e1cb981 */ /* 0x0000e8000c1e1500 */
[----:B------:R-:W0:Y:S04]  /*1c8d0*/  LDL R14, [R1+0xd30] ;  /* 0x000d3000010e7983 */ /* 0x000e280000100800 */
[----:B------:R-:W0:Y:S01]  /*1c8e0*/  LDL R15, [R1+0xd34] ;  /* 0x000d3400010f7983 */ /* 0x000e220000100800 */
[----:B------:R-:W-:-:S05]  /*1c8f0*/  LOP3.LUT R0, R0, 0x7e, RZ, 0xc0, !PT ;  /* 0x0000007e00007812 */ /* 0x000fca00078ec0ff */
[----:B------:R-:W-:Y:S04]  /*1c900*/  STS.U16 [R0+UR5+0x8000], R16 ;  /* 0x0080001000007988 */ /* 0x000fe80008000405 */
[----:B------:R-:W-:Y:S04]  /*1c910*/  STS.U16 [R0+UR5+0x8100], R3 ;  /* 0x0081000300007988 */ /* 0x000fe80008000405 */
[----:B------:R1:W-:Y:S02]  /*1c920*/  STS.U16 [R0+UR5+0x8200], R18 ;  /* 0x0082001200007988 */ /* 0x0003e40008000405 */
[----:B-1----:R-:W-:-:S02]  /*1c930*/  PRMT R0, RZ, 0x7610, R0 ;  /* 0x00007610ff007816 */ /* 0x002fc40000000000 */
[----:B0-----:R-:W-:-:S04]  /*1c940*/  @!P3 LOP3.LUT R15, R15, R14, RZ, 0x3c, !PT ;  /* 0x0000000e0f0fb212 */ /* 0x001fc800078e3cff */
[----:B------:R-:W-:-:S04]  /*1c950*/  @!P3 LOP3.LUT R14, R15, R14, RZ, 0x3c, !PT ;  /* 0x0000000e0f0eb212 */ /* 0x000fc800078e3cff */
[----:B------:R-:W-:-:S05]  /*1c960*/  @!P3 LOP3.LUT R15, R15, R14, RZ, 0x3c, !PT ;  /* 0x0000000e0f0fb212 */ /* 0x000fca00078e3cff */
[----:B------:R-:W4:Y:S04]  /*1c970*/  @!P3 LDG.E.U16 R0, desc[UR10][R14.64] ;  /* 0x0000000a0e00b981 */ /* 0x000f28000c1e1500 */
[----:B---3--:R-:W-:Y:S04]  /*1c980*/  STL [R1+0x170], R28 ;  /* 0x0001701c01007387 */ /* 0x008fe80000100800 */
[----:B----4-:R0:W-:Y:S04]  /*1c990*/  STL [R1+0x16c], R0 ;  /* 0x00016c0001007387 */ /* 0x0101e80000100800 */
[----:B------:R-:W3:Y:S04]  /*1c9a0*/  LDL R14, [R1+0xd10] ;  /* 0x000d1000010e7983 */ /* 0x000ee80000100800 */
[----:B------:R-:W3:Y:S01]  /*1c9b0*/  LDL R15, [R1+0xd14] ;  /* 0x000d1400010f7983 */ /* 0x000ee20000100800 */
[----:B------:R-:W-:Y:S01]  /*1c9c0*/  PRMT R20, RZ, 0x7610, R20 ;  /* 0x00007610ff147816 */ /* 0x000fe20000000014 */
[----:B0-----:R-:W0:Y:S01]  /*1c9d0*/  S2R R0, SR_TID.X ;  /* 0x0000000000007919 */ /* 0x001e220000002100 */
[----:B------:R-:W1:Y:S01]  /*1c9e0*/  S2R R28, SR_TID.X ;  /* 0x00000000001c7919 */ /* 0x000e620000002100 */
[----:B---3--:R-:W-:-:S04]  /*1c9f0*/  @!P3 LOP3.LUT R15, R15, R14, RZ, 0x3c, !PT ;  /* 0x0000000e0f0fb212 */ /* 0x008fc800078e3cff */
[----:B------:R-:W-:-:S04]  /*1ca00*/  @!P3 LOP3.LUT R14, R15, R14, RZ, 0x3c, !PT ;  /* 0x0000000e0f0eb212 */ /* 0x000fc800078e3cff */
[----:B------:R-:W-:-:S05]  /*1ca10*/  @!P3 LOP3.LUT R15, R15, R14, RZ, 0x3c, !PT ;  /* 0x0000000e0f0fb212 */ /* 0x000fca00078e3cff */
[----:B------:R-:W3:Y:S01]  /*1ca20*/  @!P3 LDG.E.U16 R20, desc[UR10][R14.64] ;  /* 0x0000000a0e14b981 */ /* 0x000ee2000c1e1500 */
[----:B0-----:R-:W-:Y:S02]  /*1ca30*/  IMAD.SHL.U32 R0, R0, 0x2, RZ ;  /* 0x0000000200007824 */ /* 0x001fe400078e00ff */
[----:B-1----:R-:W-:-:S03]  /*1ca40*/  IMAD.SHL.U32 R28, R28, 0x2, RZ ;  /* 0x000000021c1c7824 */ /* 0x002fc600078e00ff */
[----:B------:R-:W-:-:S05]  /*1ca50*/  LOP3.LUT R0, R0, 0x7e, RZ, 0xc0, !PT ;  /* 0x0000007e00007812 */ /* 0x000fca00078ec0ff */
[----:B------:R0:W-:Y:S02]  /*1ca60*/  STS.U16 [R0+UR5+0x8300], R19 ;  /* 0x0083001300007988 */ /* 0x0001e40008000405 */
[----:B0-----:R-:W-:Y:S02]  /*1ca70*/  LOP3.LUT R0, R28, 0x7e, RZ, 0xc0, !PT ;  /* 0x0000007e1c007812 */ /* 0x001fe400078ec0ff */
[----:B------:R-:W4:Y:S04]  /*1ca80*/  LDL R28, [R1+0xcb4] ;  /* 0x000cb400011c7983 */ /* 0x000f280000100800 */
[----:B---3--:R0:W-:Y:S04]  /*1ca90*/  STL [R1+0x168], R20 ;  /* 0x0001681401007387 */ /* 0x0081e80000100800 */
[----:B0-----:R-:W3:Y:S04]  /*1caa0*/  LDL.LU R20, [R1+0x1598] ;  /* 0x0015980001147983 */ /* 0x001ee80000300800 */
[----:B------:R-:W4:Y:S01]  /*1cab0*/  LDL R15, [R1+0xcf0] ;  /* 0x000cf000010f7983 */ /* 0x000f220000100800 */
[----:B------:R-:W-:Y:S01]  /*1cac0*/  PRMT R4, RZ, 0x7610, R4 ;  /* 0x00007610ff047816 */ /* 0x000fe20000000004 */
[----:B--2---:R-:W-:Y:S01]  /*1cad0*/  @!P3 IMAD.MOV.U32 R14, RZ, RZ, R29 ;  /* 0x000000ffff0eb224 */ /* 0x004fe200078e001d */
[----:B------:R-:W-:Y:S01]  /*1cae0*/  PRMT R27, RZ, 0x7610, R27 ;  /* 0x00007610ff1b7816 */ /* 0x000fe2000000001b */
[----:B------:R-:W2:Y:S04]  /*1caf0*/  LDL R29, [R1+0xc74] ;  /* 0x000c7400011d7983 */ /* 0x000ea80000100800 */
[----:B----4-:R-:W4:Y:S04]  /*1cb00*/  @!P3 LDG.E.U16 R4, desc[UR10][R14.64] ;  /* 0x0000000a0e04b981 */ /* 0x010f28000c1e1500 */
[----:B------:R-:W3:Y:S04]  /*1cb10*/  LDL R14, [R1+0xcd0] ;  /* 0x000cd000010e7983 */ /* 0x000ee80000100800 */
[----:B------:R-:W3:Y:S04]  /*1cb20*/  LDL R15, [R1+0xcd4] ;  /* 0x000cd400010f7983 */ /* 0x000ee80000100800 */
[----:B----4-:R0:W-:Y:S04]  /*1cb30*/  STL [R1+0x164], R4 ;  /* 0x0001640401007387 */ /* 0x0101e80000100800 */
[----:B0-----:R-:W4:Y:S01]  /*1cb40*/  LDL.LU R4, [R1+0xa8] ;  /* 0x0000a80001047983 */ /* 0x001f220000300800 */
[----:B---3--:R-:W-:-:S04]  /*1cb50*/  @!P3 LOP3.LUT R15, R15, R14, RZ, 0x3c, !PT ;  /* 0x0000000e0f0fb212 */ /* 0x008fc800078e3cff */
[----:B------:R-:W-:-:S04]  /*1cb60*/  @!P3 LOP3.LUT R14, R15, R14, RZ, 0x3c, !PT ;  /* 0x0000000e0f0eb212 */ /* 0x000fc800078e3cff */
[----:B------:R-:W-:-:S05]  /*1cb70*/  @!P3 LOP3.LUT R15, R15, R14, RZ, 0x3c, !PT ;  /* 0x0000000e0f0fb212 */ /* 0x000fca00078e3cff */
[----:B------:R0:W3:Y:S04]  /*1cb80*/  @!P3 LDG.E.U16 R27, desc[UR10][R14.64] ;  /* 0x0000000a0e1bb981 */ /* 0x0000e8000c1e1500 */
[----:B------:R-:W2:Y:S01]  /*1cb90*/  LDL R15, [R1+0xcb0] ;  /* 0x000cb000010f7983 */ /* 0x000ea20000100800 */
[----:B------:R-:W-:Y:S01]  /*1cba0*/  PRMT R23, RZ, 0x7610, R23 ;  /* 0x00007610ff177816 */ /* 0x000fe20000000017 */
[----:B0-----:R-:W-:-:S05]  /*1cbb0*/  @!P3 IMAD.MOV.U32 R14, RZ, RZ, R28 ;  /* 0x000000ffff0eb224 */ /* 0x001fca00078e001c */
[----:B--2---:R-:W2:Y:S04]  /*1cbc0*/  @!P3 LDG.E.U16 R23, desc[UR10][R14.64] ;  /* 0x0000000a0e17b981 */ /* 0x004ea8000c1e1500 */
[----:B---3--:R0:W-:Y:S04]  /*1cbd0*/  STL [R1+0x160], R27 ;  /* 0x0001601b01007387 */ /* 0x0081e80000100800 */
[----:B0-----:R-:W3:Y:S04]  /*1cbe0*/  LDL.LU R27, [R1+0xa4] ;  /* 0x0000a400011b7983 */ /* 0x001ee80000300800 */
[----:B------:R-:W3:Y:S04]  /*1cbf0*/  LDL.LU R28, [R1+0xa0] ;  /* 0x0000a000011c7983 */ /* 0x000ee80000300800 */
[----:B--2---:R0:W-:Y:S04]  /*1cc00*/  STL [R1+0x15c], R23 ;  /* 0x00015c1701007387 */ /* 0x0041e80000100800 */
[----:B0-----:R-:W2:Y:S04]  /*1cc10*/  LDL.LU R23, [R1+0x1594] ;  /* 0x0015940001177983 */ /* 0x001ea80000300800 */
[----:B------:R-:W4:Y:S04]  /*1cc20*/  LDL R14, [R1+0xc90] ;  /* 0x000c9000010e7983 */ /* 0x000f280000100800 */
[----:B------:R-:W4:Y:S01]  /*1cc30*/  LDL R15, [R1+0xc94] ;  /* 0x000c9400010f7983 */ /* 0x000f220000100800 */
[----:B------:R-:W-:-:S02]  /*1cc40*/  PRMT R2, RZ, 0x7610, R2 ;  /* 0x00007610ff027816 */ /* 0x000fc40000000002 */
[----:B------:R-:W-:-:S05]  /*1cc50*/  LOP3.LUT R0, R0, 0x10, RZ, 0x3c, !PT ;  /* 0x0000001000007812 */ /* 0x000fca00078e3cff */
[----:B------:R-:W-:Y:S04]  /*1cc60*/  STS.U16 [R0+UR5+0x8080], R20 ;  /* 0x0080801400007988 */ /* 0x000fe80008000405 */
[----:B------:R-:W-:Y:S04]  /*1cc70*/  STS.U16 [R0+UR5+0x8180], R21 ;  /* 0x0081801500007988 */ /* 0x000fe80008000405 */
[----:B------:R-:W-:Y:S01]  /*1cc80*/  STS.U16 [R0+UR5+0x8280], R22 ;  /* 0x0082801600007988 */ /* 0x000fe20008000405 */
[----:B----4-:R-:W-:-:S04]  /*1cc90*/  @!P3 LOP3.LUT R15, R15, R14, RZ, 0x3c, !PT ;  /* 0x0000000e0f0fb212 */ /* 0x010fc800078e3cff */
[----:B------:R-:W-:-:S04]  /*1cca0*/  @!P3 LOP3.LUT R14, R15, R14, RZ, 0x3c, !PT ;  /* 0x0000000e0f0eb212 */ /* 0x000fc800078e3cff */
[----:B------:R-:W-:-:S05]  /*1ccb0*/  @!P3 LOP3.LUT R15, R15, R14, RZ, 0x3c, !PT ;  /* 0x0000000e0f0fb212 */ /* 0x000fca00078e3cff */
[----:B------:R0:W4:Y:S04]  /*1ccc0*/  @!P3 LDG.E.U16 R2, desc[UR10][R14.64] ;  /* 0x0000000a0e02b981 */ /* 0x000128000c1e1500 */
[----:B------:R-:W3:Y:S04]  /*1ccd0*/  LDL R15, [R1+0xc70] ;  /* 0x000c7000010f7983 */ /* 0x000ee80000100800 */
[----:B--2---:R1:W-:Y:S02]  /*1cce0*/  STS.U16 [R0+UR5+0x8380], R23 ;  /* 0x0083801700007988 */ /* 0x0043e40008000405 */
[----:B-1----:R-:W1:Y:S01]  /*1ccf0*/  S2R R0, SR_TID.X ;  /* 0x0000000000007919 */ /* 0x002e620000002100 */
[----:B0-----:R-:W-:-:S02]  /*1cd00*/  @!P3 IMAD.MOV.U32 R14, RZ, RZ, R29 ;  /* 0x000000ffff0eb224 */ /* 0x001fc400078e001d */
[----:B-1----:R-:W-:-:S05]  /*1cd10*/  IMAD.SHL.U32 R0, R0, 0x2, RZ ;  /* 0x0000000200007824 */ /* 0x002fca00078e00ff */
[----:B------:R-:W-:-:S05]  /*1cd20*/  LOP3.LUT R0, R0, 0x7e, RZ, 0xc0, !PT ;  /* 0x0000007e00007812 */ /* 0x000fca00078ec0ff */
[----:B------:R0:W-:Y:S02]  /*1cd30*/  STS.U16 [R0+UR5], R24 ;  /* 0x0000001800007988 */ /* 0x0001e40008000405 */
[----:B0-----:R-:W-:-:S06]  /*1cd40*/  PRMT R0, RZ, 0x7610, R0 ;  /* 0x00007610ff007816 */ /* 0x001fcc0000000000 */
[----:B---3--:R-:W2:Y:S04]  /*1cd50*/  @!P3 LDG.E.U16 R0, desc[UR10][R14.64] ;  /* 0x0000000a0e00b981 */ /* 0x008ea8000c1e1500 */
[----:B----4-:R0:W-:Y:S04]  /*1cd60*/  STL [R1+0x158], R2 ;  /* 0x0001580201007387 */ /* 0x0101e80000100800 */
[----:B0-----:R-:W3:Y:S04]  /*1cd70*/  LDL.LU R2, [R1+0x9c] ;  /* 0x00009c0001027983 */ /* 0x001ee80000300800 */
[----:B------:R-:W4:Y:S04]  /*1cd80*/  LDL.LU R29, [R1+0x98] ;  /* 0x00009800011d7983 */ /* 0x000f280000300800 */
[----:B--2---:R0:W-:Y:S04]  /*1cd90*/  STL [R1+0x154], R0 ;  /* 0x0001540001007387 */ /* 0x0041e80000100800 */
[----:B------:R-:W2:Y:S04]  /*1cda0*/  LDL R14, [R1+0xc50] ;  /* 0x000c5000010e7983 */ /* 0x000ea80000100800 */
[----:B------:R-:W2:Y:S01]  /*1cdb0*/  LDL R15, [R1+0xc54] ;  /* 0x000c5400010f7983 */ /* 0x000ea20000100800 */
[----:B0-----:R-:W0:Y:S02]  /*1cdc0*/  S2R R0, SR_TID.X ;  /* 0x0000000000007919 */ /* 0x001e240000002100 */
[----:B0-----:R-:W-:-:S05]  /*1cdd0*/  IMAD.SHL.U32 R0, R0, 0x2, RZ ;  /* 0x0000000200007824 */ /* 0x001fca00078e00ff */
[----:B------:R-:W-:-:S05]  /*1cde0*/  LOP3.LUT R0, R0, 0x7e, RZ, 0xc0, !PT ;  /* 0x0000007e00007812 */ /* 0x000fca00078ec0ff */
[----:B------:R0:W-:Y:S02]  /*1cdf0*/  STS.U16 [R0+UR5+0x200], R25 ;  /* 0x0002001900007988 */ /* 0x0001e40008000405 */
[----:B0-----:R-:W-:Y:S02]  /*1ce00*/  PRMT R0, RZ, 0x7610, R0 ;  /* 0x00007610ff007816 */ /* 0x001fe40000000000 */
[----:B--2---:R-:W-:-:S04]  /*1ce10*/  @!P3 LOP3.LUT R15, R15, R14, RZ, 0x3c, !PT ;  /* 0x0000000e0f0fb212 */ /* 0x004fc800078e3cff */
[----:B------:R-:W-:-:S04]  /*1ce20*/  @!P3 LOP3.LUT R14, R15, R14, RZ, 0x3c, !PT ;  /* 0x0000000e0f0eb212 */ /* 0x000fc800078e3cff */
[----:B------:R-:W-:-:S05]  /*1ce30*/  @!P3 LOP3.LUT R15, R15, R14, RZ, 0x3c, !PT ;  /* 0x0000000e0f0fb212 */ /* 0x000fca00078e3cff */
[----:B------:R-:W2:Y:S04]  /*1ce40*/  @!P3 LDG.E.U16 R0, desc[UR10][R14.64] ;  /* 0x0000000a0e00b981 */ /* 0x000ea8000c1e1500 */
        /* <DEDUP_REMOVED lines=20> */
[----:B------:R-:W4:Y:S01]  /*1cf90*/  LDL.LU R4, [R1+0x90] ;  /* 0x0000900001047983 */ /* 0x000f220000300800 */
[----:B--2---:R-:W-:-:S04]  /*1cfa0*/  @!P3 LOP3.LUT R15, R15, R14, RZ, 0x3c, !PT ;  /* 0x0000000e0f0fb212 */ /* 0x004fc800078e3cff */
[----:B------:R-:W-:-:S04]  /*1cfb0*/  @!P3 LOP3.LUT R14, R15, R14, RZ, 0x3c, !PT ;  /* 0x0000000e0f0eb212 */ /* 0x000fc800078e3cff */
[----:B------:R-:W-:-:S05]  /*1cfc0*/  @!P3 LOP3.LUT R15, R15, R14, RZ, 0x3c, !PT ;  /* 0x0000000e0f0fb212 */ /* 0x000fca00078e3cff */
[----:B------:R-:W2:Y:S04]  /*1cfd0*/  @!P3 LDG.E.U16 R0, desc[UR10][R14.64] ;  /* 0x0000000a0e00b981 */ /* 0x000ea8000c1e1500 */
[----:B--2---:R0:W-:Y:S04]  /*1cfe0*/  STL [R1+0x148], R0 ;  /* 0x0001480001007387 */ /* 0x0041e80000100800 */
[----:B------:R-:W2:Y:S04]  /*1cff0*/  LDL R14, [R1+0xbf0] ;  /* 0x000bf000010e7983 */ /* 0x000ea80000100800 */
[----:B------:R-:W2:Y:S01]  /*1d000*/  LDL R15, [R1+0xbf4] ;  /* 0x000bf400010f7983 */ /* 0x000ea20000100800 */
[----:B0-----:R-:W0:Y:S01]  /*1d010*/  S2R R0, SR_TID.X ;  /* 0x0000000000007919 */ /* 0x001e220000002100 */
[----:B------:R-:W-:Y:S01]  /*1d020*/  PRMT R5, RZ, 0x7610, R5 ;  /* 0x00007610ff057816 */ /* 0x000fe20000000005 */
[----:B0-----:R-:W-:-:S05]  /*1d030*/  IMAD.SHL.U32 R0, R0, 0x2, RZ ;  /* 0x0000000200007824 */ /* 0x001fca00078e00ff */
[----:B------:R-:W-:-:S05]  /*1d040*/  LOP3.LUT R0, R0, 0x7e, RZ, 0xc0, !PT ;  /* 0x0000007e00007812 */ /* 0x000fca00078ec0ff */
[----:B------:R0:W-:Y:S04]  /*1d050*/  STS.U16 [R0+UR5+0x800], R27 ;  /* 0x0008001b00007988 */ /* 0x0001e80008000405 */
[----:B0-----:R-:W3:Y:S01]  /*1d060*/  LDL.LU R27, [R1+0x1590] ;  /* 0x00159000011b7983 */ /* 0x001ee20000300800 */
[----:B--2---:R-:W-:-:S04]  /*1d070*/  @!P3 LOP3.LUT R15, R15, R14, RZ, 0x3c, !PT ;  /* 0x0000000e0f0fb212 */ /* 0x004fc800078e3cff */
[----:B------:R-:W-:-:S04]  /*1d080*/  @!P3 LOP3.LUT R14, R15, R14, RZ, 0x3c, !PT ;  /* 0x0000000e0f0eb212 */ /* 0x000fc800078e3cff */
[----:B------:R-:W-:-:S05]  /*1d090*/  @!P3 LOP3.LUT R15, R15, R14, RZ, 0x3c, !PT ;  /* 0x0000000e0f0fb212 */ /* 0x000fca00078e3cff */
[----:B------:R0:W2:Y:S04]  /*1d0a0*/  @!P3 LDG.E.U16 R5, desc[UR10][R14.64] ;  /* 0x0000000a0e05b981 */ /* 0x0000a8000c1e1500 */
[----:B------:R-:W0:Y:S04]  /*1d0b0*/  LDL R14, [R1+0xbd0] ;  /* 0x000bd000010e7983 */ /* 0x000e280000100800 */
[----:B------:R-:W0:Y:S04]  /*1d0c0*/  LDL R15, [R1+0xbd4] ;  /* 0x000bd400010f7983 */ /* 0x000e280000100800 */
[----:B------:R1:W-:Y:S02]  /*1d0d0*/  STS.U16 [R0+UR5+0xa00], R28 ;  /* 0x000a001c00007988 */ /* 0x0003e40008000405 */
[----:B-1----:R-:W-:-:S02]  /*1d0e0*/  PRMT R0, RZ, 0x7610, R0 ;  /* 0x00007610ff007816 */ /* 0x002fc40000000000 */
[----:B------:R-:W4:Y:S01]  /*1d0f0*/  LDL R28, [R1+0xb74] ;  /* 0x000b7400011c7983 */ /* 0x000f220000100800 */
[----:B0-----:R-:W-:-:S04]  /*1d100*/  @!P3 LOP3.LUT R15, R15, R14, RZ, 0x3c, !PT ;  /* 0x0000000e0f0fb212 */ /* 0x001fc800078e3cff */
[----:B------:R-:W-:-:S04]  /*1d110*/  @!P3 LOP3.LUT R14, R15, R14, RZ, 0x3c, !PT ;  /* 0x0000000e0f0eb212 */ /* 0x000fc800078e3cff */
[----:B------:R-:W-:-:S05]  /*1d120*/  @!P3 LOP3.LUT R15, R15, R14, RZ, 0x3c, !PT ;  /* 0x0000000e0f0fb212 */ /* 0x000fca00078e3cff */
[----:B------:R-:W3:Y:S04]  /*1d130*/  @!P3 LDG.E.U16 R0, desc[UR10][R14.64] ;  /* 0x0000000a0e00b981 */ /* 0x000ee8000c1e1500 */
[----:B--2---:R0:W-:Y:S04]  /*1d140*/  STL [R1+0x144], R5 ;  /* 0x0001440501007387 */ /* 0x0041e80000100800 */
[----:B0-----:R-:W2:Y:S04]  /*1d150*/  LDL.LU R5, [R1+0x88] ;  /* 0x0000880001057983 */ /* 0x001ea80000300800 */
[----:B---3--:R0:W-:Y:S04]  /*1d160*/  STL [R1+0x140], R0 ;  /* 0x0001400001007387 */ /* 0x0081e80000100800 */
[----:B------:R-:W3:Y:S04]  /*1d170*/  LDL R14, [R1+0xbb0] ;  /* 0x000bb000010e7983 */ /* 0x000ee80000100800 */
[----:B------:R-:W3:Y:S01]  /*1d180*/  LDL R15, [R1+0xbb4] ;  /* 0x000bb400010f7983 */ /* 0x000ee20000100800 */
[----:B0-----:R-:W0:Y:S01]  /*1d190*/  S2R R0, SR_TID.X ;  /* 0x0000000000007919 */ /* 0x001e220000002100 */
[----:B------:R-:W-:Y:S01]  /*1d1a0*/  PRMT R27, RZ, 0x7610, R27 ;  /* 0x00007610ff1b7816 */ /* 0x000fe2000000001b */
[----:B0-----:R-:W-:-:S05]  /*1d1b0*/  IMAD.SHL.U32 R0, R0, 0x2, RZ ;  /* 0x0000000200007824 */ /* 0x001fca00078e00ff */
[----:B------:R-:W-:-:S05]  /*1d1c0*/  LOP3.LUT R0, R0, 0x7e, RZ, 0xc0, !PT ;  /* 0x0000007e00007812 */ /* 0x000fca00078ec0ff */
[----:B------:R0:W-:Y:S04]  /*1d1d0*/  STS.U16 [R0+UR5+0xc00], R2 ;  /* 0x000c000200007988 */ /* 0x0001e80008000405 */
[----:B0-----:R-:W2:Y:S01]  /*1d1e0*/  LDL.LU R2, [R1+0x158c] ;  /* 0x00158c0001027983 */ /* 0x001ea20000300800 */
[----:B---3--:R-:W-:-:S04]  /*1d1f0*/  @!P3 LOP3.LUT R15, R15, R14, RZ, 0x3c, !PT ;  /* 0x0000000e0f0fb212 */ /* 0x008fc800078e3cff */
[----:B------:R-:W-:-:S04]  /*1d200*/  @!P3 LOP3.LUT R14, R15, R14, RZ, 0x3c, !PT ;  /* 0x0000000e0f0eb212 */ /* 0x000fc800078e3cff */
[----:B------:R-:W-:-:S05]  /*1d210*/  @!P3 LOP3.LUT R15, R15, R14, RZ, 0x3c, !PT ;  /* 0x0000000e0f0fb212 */ /* 0x000fca00078e3cff */
[----:B------:R0:W3:Y:S04]  /*1d220*/  @!P3 LDG.E.U16 R27, desc[UR10][R14.64] ;  /* 0x0000000a0e1bb981 */ /* 0x0000e8000c1e1500 */
[----:B------:R-:W0:Y:S04]  /*1d230*/  LDL R14, [R1+0xb90] ;  /* 0x000b9000010e7983 */ /* 0x000e280000100800 */
[----:B------:R-:W0:Y:S04]  /*1d240*/  LDL R15, [R1+0xb94] ;  /* 0x000b9400010f7983 */ /* 0x000e280000100800 */
[----:B----4-:R1:W-:Y:S02]  /*1d250*/  STS.U16 [R0+UR5+0xe00], R29 ;  /* 0x000e001d00007988 */ /* 0x0103e40008000405 */
[----:B-1----:R-:W-:-:S02]  /*1d260*/  PRMT R0, RZ, 0x7610, R0 ;  /* 0x00007610ff007816 */ /* 0x002fc40000000000 */
[----:B0-----:R-:W-:-:S04]  /*1d270*/  @!P3 LOP3.LUT R15, R15, R14, RZ, 0x3c, !PT ;  /* 0x0000000e0f0fb212 */ /* 0x001fc800078e3cff */
[----:B------:R-:W-:-:S04]  /*1d280*/  @!P3 LOP3.LUT R14, R15, R14, RZ, 0x3c, !PT ;  /* 0x0000000e0f0eb212 */ /* 0x000fc800078e3cff */
[----:B------:R-:W-:-:S05]  /*1d290*/  @!P3 LOP3.LUT R15, R15, R14, RZ, 0x3c, !PT ;  /* 0x0000000e0f0fb212 */ /* 0x000fca00078e3cff */
[----:B------:R-:W4:Y:S04]  /*1d2a0*/  @!P3 LDG.E.U16 R0, desc[UR10][R14.64] ;  /* 0x0000000a0e00b981 */ /* 0x000f28000c1e1500 */
[----:B---3--:R0:W-:Y:S04]  /*1d2b0*/  STL [R1+0x13c], R27 ;  /* 0x00013c1b01007387 */ /* 0x0081e80000100800 */
[----:B0-----:R-:W3:Y:S04]  /*1d2c0*/  LDL R27, [R1+0xb34] ;  /* 0x000b3400011b7983 */ /* 0x001ee80000100800 */
[----:B------:R-:W3:Y:S04]  /*1d2d0*/  LDL.LU R29, [R1+0x80] ;  /* 0x00008000011d7983 */ /* 0x000ee80000300800 */
[----:B----4-:R0:W-:Y:S04]  /*1d2e0*/  STL [R1+0x138], R0 ;  /* 0x0001380001007387 */ /* 0x0101e80000100800 */
[----:B------:R-:W4:Y:S04]  /*1d2f0*/  LDL.LU R14, [R1+0x94] ;  /* 0x00009400010e7983 */ /* 0x000f280000300800 */
[----:B------:R-:W3:Y:S01]  /*1d300*/  LDL R15, [R1+0xb70] ;  /* 0x000b7000010f7983 */ /* 0x000ee20000100800 */
[----:B0-----:R-:W0:Y:S01]  /*1d310*/  S2R R0, SR_TID.X ;  /* 0x0000000000007919 */ /* 0x001e220000002100 */
[----:B--2---:R-:W-:Y:S01]  /*1d320*/  PRMT R2, RZ, 0x7610, R2 ;  /* 0x00007610ff027816 */ /* 0x004fe20000000002 */
[----:B0-----:R-:W-:-:S05]  /*1d330*/  IMAD.SHL.U32 R0, R0, 0x2, RZ ;  /* 0x0000000200007824 */ /* 0x001fca00078e00ff */
[----:B------:R-:W-:-:S05]  /*1d340*/  LOP3.LUT R0, R0, 0x7e, RZ, 0xc0, !PT ;  /* 0x0000007e00007812 */ /* 0x000fca00078ec0ff */
[----:B----4-:R0:W-:Y:S02]  /*1d350*/  STS.U16 [R0+UR5+0x1000], R14 ;  /* 0x0010000e00007988 */ /* 0x0101e40008000405 */
[----:B0-----:R-:W-:Y:S02]  /*1d360*/  @!P3 IMAD.MOV.U32 R14, RZ, RZ, R28 ;  /* 0x000000ffff0eb224 */ /* 0x001fe400078e001c */
[----:B------:R0:W-:Y:S04]  /*1d370*/  STS.U16 [R0+UR5+0x1200], R4 ;  /* 0x0012000400007988 */ /* 0x0001e80008000405 */
[----:B---3--:R1:W2:Y:S04]  /*1d380*/  @!P3 LDG.E.U16 R2, desc[UR10][R14.64] ;  /* 0x0000000a0e02b981 */ /* 0x0082a8000c1e1500 */
[----:B------:R-:W3:Y:S04]  /*1d390*/  LDL R28, [R1+0xaf4] ;  /* 0x000af400011c7983 */ /* 0x000ee80000100800 */
[----:B------:R-:W1:Y:S04]  /*1d3a0*/  LDL R14, [R1+0xb50] ;  /* 0x000b5000010e7983 */ /* 0x000e680000100800 */
[----:B------:R-:W1:Y:S01]  /*1d3b0*/  LDL R15, [R1+0xb54] ;  /* 0x000b5400010f7983 */ /* 0x000e620000100800 */
[----:B0-----:R-:W-:-:S02]  /*1d3c0*/  PRMT R0, RZ, 0x7610, R0 ;  /* 0x00007610ff007816 */ /* 0x001fc40000000000 */
[----:B-1----:R-:W-:-:S04]  /*1d3d0*/  @!P3 LOP3.LUT R15, R15, R14, RZ, 0x3c, !PT ;  /* 0x0000000e0f0fb212 */ /* 0x002fc800078e3cff */
[----:B------:R-:W-:-:S04]  /*1d3e0*/  @!P3 LOP3.LUT R14, R15, R14, RZ, 0x3c, !PT ;  /* 0x0000000e0f0eb212 */ /* 0x000fc800078e3cff */
[----:B------:R-:W-:-:S05]  /*1d3f0*/  @!P3 LOP3.LUT R15, R15, R14, RZ, 0x3c, !PT ;  /* 0x0000000e0f0fb212 */ /* 0x000fca00078e3cff */
[----:B------:R-:W4:Y:S04]  /*1d400*/  @!P3 LDG.E.U16 R0, desc[UR10][R14.64] ;  /* 0x0000000a0e00b981 */ /* 0x000f28000c1e1500 */
[----:B--2---:R0:W-:Y:S04]  /*1d410*/  STL [R1+0x134], R2 ;  /* 0x0001340201007387 */ /* 0x0041e80000100800 */
[----:B0-----:R-:W2:Y:S04]  /*1d420*/  LDL.LU R2, [R1+0x78] ;  /* 0x0000780001027983 */ /* 0x001ea80000300800 */
[----:B------:R-:W3:Y:S04]  /*1d430*/  LDL.LU R4, [R1+0x1588] ;  /* 0x0015880001047983 */ /* 0x000ee80000300800 */
[----:B----4-:R0:W-:Y:S04]  /*1d440*/  STL [R1+0x130], R0 ;  /* 0x0001300001007387 */ /* 0x0101e80000100800 */
[----:B------:R-:W4:Y:S04]  /*1d450*/  LDL.LU R14, [R1+0x8c] ;  /* 0x00008c00010e7983 */ /* 0x000f280000300800 */
[----:B------:R-:W2:Y:S01]  /*1d460*/  LDL R15, [R1+0xb30] ;  /* 0x000b3000010f7983 */ /* 0x000ea20000100800 */
[----:B0-----:R-:W0:Y:S01]  /*1d470*/  S2R R0, SR_TID.X ;  /* 0x0000000000007919 */ /* 0x001e220000002100 */
[----:B---3--:R-:W-:Y:S01]  /*1d480*/  PRMT R4, RZ, 0x7610, R4 ;  /* 0x00007610ff047816 */ /* 0x008fe20000000004 */
[----:B0-----:R-:W-:-:S05]  /*1d490*/  IMAD.SHL.U32 R0, R0, 0x2, RZ ;  /* 0x0000000200007824 */ /* 0x001fca00078e00ff */
[----:B------:R-:W-:-:S05]  /*1d4a0*/  LOP3.LUT R0, R0, 0x7e, RZ, 0xc0, !PT ;  /* 0x0000007e00007812 */ /* 0x000fca00078ec0ff */
[----:B----4-:R0:W-:Y:S02]  /*1d4b0*/  STS.U16 [R0+UR5+0x1400], R14 ;  /* 0x0014000e00007988 */ /* 0x0101e40008000405 */
[----:B0-----:R-:W-:-:S05]  /*1d4c0*/  @!P3 IMAD.MOV.U32 R14, RZ, RZ, R27 ;  /* 0x000000ffff0eb224 */ /* 0x001fca00078e001b */
[----:B--2---:R0:W2:Y:S04]  /*1d4d0*/  @!P3 LDG.E.U16 R4, desc[UR10][R14.64] ;  /* 0x0000000a0e04b981 */ /* 0x0040a8000c1e1500 */
[----:B------:R-:W0:Y:S04]  /*1d4e0*/  LDL R14, [R1+0xb10] ;  /* 0x000b1000010e7983 */ /* 0x000e280000100800 */
[----:B------:R-:W0:Y:S04]  /*1d4f0*/  LDL R15, [R1+0xb14] ;  /* 0x000b1400010f7983 */ /* 0x000e280000100800 */
[----:B------:R1:W-:Y:S02]  /*1d500*/  STS.U16 [R0+UR5+0x1600], R5 ;  /* 0x0016000500007988 */ /* 0x0003e40008000405 */
[----:B-1----:R-:W-:-:S02]  /*1d510*/  PRMT R0, RZ, 0x7610, R0 ;  /* 0x00007610ff007816 */ /* 0x002fc40000000000 */
[----:B0-----:R-:W-:-:S04]  /*1d520*/  @!P3 LOP3.LUT R15, R15, R14, RZ, 0x3c, !PT ;  /* 0x0000000e0f0fb212 */ /* 0x001fc800078e3cff */
[----:B------:R-:W-:-:S04]  /*1d530*/  @!P3 LOP3.LUT R14, R15, R14, RZ, 0x3c, !PT ;  /* 0x0000000e0f0eb212 */ /* 0x000fc800078e3cff */
[----:B------:R-:W-:-:S05]  /*1d540*/  @!P3 LOP3.LUT R15, R15, R14, RZ, 0x3c, !PT ;  /* 0x0000000e0f0fb212 */ /* 0x000fca00078e3cff */
[----:B------:R-:W3:Y:S04]  /*1d550*/  @!P3 LDG.E.U16 R0, desc[UR10][R14.64] ;  /* 0x0000000a0e00b981 */ /* 0x000ee8000c1e1500 */
[----:B--2---:R0:W-:Y:S04]  /*1d560*/  STL [R1+0x12c], R4 ;  /* 0x00012c0401007387 */ /* 0x0041e80000100800 */
[----:B0-----:R-:W2:Y:S04]  /*1d570*/  LDL R4, [R1+0xab4] ;  /* 0x000ab40001047983 */ /* 0x001ea80000100800 */
[----:B------:R-:W4:Y:S04]  /*1d580*/  LDL.LU R27, [R1+0x70] ;  /* 0x00007000011b7983 */ /* 0x000f280000300800 */
[----:B------:R-:W4:Y:S04]  /*1d590*/  LDL.LU R5, [R1+0x1584] ;  /* 0x0015840001057983 */ /* 0x000f280000300800 */
[----:B---3--:R0:W-:Y:S04]  /*1d5a0*/  STL [R1+0x128], R0 ;  /* 0x0001280001007387 */ /* 0x0081e80000100800 */
[----:B------:R-:W3:Y:S04]  /*1d5b0*/  LDL.LU R14, [R1+0x84] ;  /* 0x00008400010e7983 */ /* 0x000ee80000300800 */
[----:B------:R-:W2:Y:S01]  /*1d5c0*/  LDL R15, [R1+0xaf0] ;  /* 0x000af000010f7983 */ /* 0x000ea20000100800 */
[----:B0-----:R-:W0:Y:S01]  /*1d5d0*/  S2R R0, SR_TID.X ;  /* 0x0000000000007919 */ /* 0x001e220000002100 */
[----:B------:R-:W-:Y:S01]  /*1d5e0*/  PRMT R6, RZ, 0x7610, R6 ;  /* 0x00007610ff067816 */ /* 0x000fe20000000006 */
[----:B0-----:R-:W-:-:S05]  /*1d5f0*/  IMAD.SHL.U32 R0, R0, 0x2, RZ ;  /* 0x0000000200007824 */ /* 0x001fca00078e00ff */
[----:B------:R-:W-:-:S05]  /*1d600*/  LOP3.LUT R0, R0, 0x7e, RZ, 0xc0, !PT ;  /* 0x0000007e00007812 */ /* 0x000fca00078ec0ff */
[----:B---3--:R0:W-:Y:S02]  /*1d610*/  STS.U16 [R0+UR5+0x1800], R14 ;  /* 0x0018000e00007988 */ /* 0x0081e40008000405 */
[----:B0-----:R-:W-:Y:S02]  /*1d620*/  @!P3 IMAD.MOV.U32 R14, RZ, RZ, R28 ;  /* 0x000000ffff0eb224 */ /* 0x001fe400078e001c */
[----:B------:R0:W-:Y:S04]  /*1d630*/  STS.U16 [R0+UR5+0x1a00], R29 ;  /* 0x001a001d00007988 */ /* 0x0001e80008000405 */
[----:B--2---:R1:W2:Y:S04]  /*1d640*/  @!P3 LDG.E.U16 R6, desc[UR10][R14.64] ;  /* 0x0000000a0e06b981 */ /* 0x0042a8000c1e1500 */
        /* <DEDUP_REMOVED lines=9> */
[----:B0-----:R-:W2:Y:S04]  /*1d6e0*/  LDL R6, [R1+0xa74] ;  /* 0x000a740001067983 */ /* 0x001ea80000100800 */
[----:B------:R-:W3:Y:S04]  /*1d6f0*/  LDL.LU R29, [R1+0x1580] ;  /* 0x00158000011d7983 */ /* 0x000ee80000300800 */
[----:B----4-:R0:W-:Y:S04]  /*1d700*/  STL [R1+0x120], R0 ;  /* 0x0001200001007387 */ /* 0x0101e80000100800 */
[----:B------:R-:W4:Y:S04]  /*1d710*/  LDL.LU R14, [R1+0x7c] ;  /* 0x00007c00010e7983 */ /* 0x000f280000300800 */
[----:B------:R-:W2:Y:S01]  /*1d720*/  LDL R15, [R1+0xab0] ;  /* 0x000ab000010f7983 */ /* 0x000ea20000100800 */
[----:B0-----:R-:W0:Y:S02]  /*1d730*/  S2R R0, SR_TID.X ;  /* 0x0000000000007919 */ /* 0x001e240000002100 */
[----:B0-----:R-:W-:-:S05]  /*1d740*/  IMAD.SHL.U32 R0, R0, 0x2, RZ ;  /* 0x0000000200007824 */ /* 0x001fca00078e00ff */
[----:B------:R-:W-:-:S05]  /*1d750*/  LOP3.LUT R0, R0, 0x7e, RZ, 0xc0, !PT ;  /* 0x0000007e00007812 */ /* 0x000fca00078ec0ff */
[----:B----4-:R0:W-:Y:S02]  /*1d760*/  STS.U16 [R0+UR5+0x1c00], R14 ;  /* 0x001c000e00007988 */ /* 0x0101e40008000405 */
[----:B0-----:R-:W-:Y:S01]  /*1d770*/  PRMT R0, RZ, 0x7610, R0 ;  /* 0x00007610ff007816 */ /* 0x001fe20000000000 */
[----:B------:R-:W-:Y:S02]  /*1d780*/  @!P3 IMAD.MOV.U32 R14, RZ, RZ, R4 ;  /* 0x000000ffff0eb224 */ /* 0x000fe400078e0004 */
[----:B------:R-:W4:Y:S04]  /*1d790*/  LDL.LU R4, [R1+0x64] ;  /* 0x0000640001047983 */ /* 0x000f280000300800 */
[----:B--2---:R-:W2:Y:S04]  /*1d7a0*/  @!P3 LDG.E.U16 R0, desc[UR10][R14.64] ;  /* 0x0000000a0e00b981 */ /* 0x004ea8000c1e1500 */
[----:B--2---:R0:W-:Y:S04]  /*1d7b0*/  STL [R1+0x11c], R0 ;  /* 0x00011c0001007387 */ /* 0x0041e80000100800 */
[----:B------:R-:W2:Y:S04]  /*1d7c0*/  LDL R14, [R1+0xa90] ;  /* 0x000a9000010e7983 */ /* 0x000ea80000100800 */
[----:B------:R-:W2:Y:S01]  /*1d7d0*/  LDL R15, [R1+0xa94] ;  /* 0x000a9400010f7983 */ /* 0x000ea20000100800 */
[----:B0-----:R-:W0:Y:S01]  /*1d7e0*/  S2R R0, SR_TID.X ;  /* 0x0000000000007919 */ /* 0x001e220000002100 */
[----:B---3--:R-:W-:Y:S01]  /*1d7f0*/  PRMT R29, RZ, 0x7610, R29 ;  /* 0x00007610ff1d7816 */ /* 0x008fe2000000001d */
        /* <DEDUP_REMOVED lines=8> */
[----:B------:R-:W4:Y:S01]  /*1d880*/  LDL.LU R15, [R1+0x74] ;  /* 0x00007400010f7983 */ /* 0x000f220000300800 */
[----:B0-----:R-:W-:-:S03]  /*1d890*/  @!P3 IMAD.MOV.U32 R14, RZ, RZ, R6 ;  /* 0x000000ffff0eb224 */ /* 0x001fc600078e0006 */
[----:B----4-:R0:W-:Y:S02]  /*1d8a0*/  STS.U16 [R0+UR5+0x2000], R15 ;  /* 0x0020000f00007988 */ /* 0x0101e40008000405 */
[----:B0-----:R-:W-:Y:S01]  /*1d8b0*/  PRMT R0, RZ, 0x7610, R0 ;  /* 0x00007610ff007816 */ /* 0x001fe20000000000 */
[----:B------:R-:W-:-:S05]  /*1d8c0*/  @!P3 IMAD.MOV.U32 R15, RZ, RZ, R28 ;  /* 0x000000ffff0fb224 */ /* 0x000fca00078e001c */
[----:B------:R-:W4:Y:S04]  /*1d8d0*/  @!P3 LDG.E.U16 R0, desc[UR10][R14.64] ;  /* 0x0000000a0e00b981 */ /* 0x000f28000c1e1500 */
[----:B--2---:R0:W-:Y:S04]  /*1d8e0*/  STL [R1+0x118], R29 ;  /* 0x0001181d01007387 */ /* 0x0041e80000100800 */
[----:B0-----:R-:W2:Y:S04]  /*1d8f0*/  LDL.LU R29, [R1+0x60] ;  /* 0x00006000011d7983 */ /* 0x001ea80000300800 */
[----:B------:R-:W2:Y:S04]  /*1d900*/  LDL R28, [R1+0xa14] ;  /* 0x000a1400011c7983 */ /* 0x000ea80000100800 */
[----:B------:R-:W2:Y:S04]  /*1d910*/  LDL.LU R6, [R1+0x5c] ;  /* 0x00005c0001067983 */ /* 0x000ea80000300800 */
[----:B----4-:R0:W-:Y:S04]  /*1d920*/  STL [R1+0x114], R0 ;  /* 0x0001140001007387 */ /* 0x0101e80000100800 */
[----:B------:R-:W4:Y:S04]  /*1d930*/  LDL R14, [R1+0xa50] ;  /* 0x000a5000010e7983 */ /* 0x000f280000100800 */
[----:B------:R-:W4:Y:S01]  /*1d940*/  LDL R15, [R1+0xa54] ;  /* 0x000a5400010f7983 */ /* 0x000f220000100800 */
[----:B0-----:R-:W0:Y:S02]  /*1d950*/  S2R R0, SR_TID.X ;  /* 0x0000000000007919 */ /* 0x001e240000002100 */
[----:B0-----:R-:W-:-:S05]  /*1d960*/  IMAD.SHL.U32 R0, R0, 0x2, RZ ;  /* 0x0000000200007824 */ /* 0x001fca00078e00ff */
[----:B------:R-:W-:-:S05]  /*1d970*/  LOP3.LUT R0, R0, 0x7e, RZ, 0xc0, !PT ;  /* 0x0000007e00007812 */ /* 0x000fca00078ec0ff */
[----:B------:R0:W-:Y:S02]  /*1d980*/  STS.U16 [R0+UR5+0x2200], R27 ;  /* 0x0022001b00007988 */ /* 0x0001e40008000405 */
[----:B0-----:R-:W-:Y:S02]  /*1d990*/  PRMT R0, RZ, 0x7610, R0 ;  /* 0x00007610ff007816 */ /* 0x001fe40000000000 */
[----:B------:R-:W2:Y:S01]  /*1d9a0*/  LDL.LU R27, [R1+0x58] ;  /* 0x00005800011b7983 */ /* 0x000ea20000300800 */
[----:B----4-:R-:W-:-:S04]  /*1d9b0*/  @!P3 LOP3.LUT R15, R15, R14, RZ, 0x3c, !PT ;  /* 0x0000000e0f0fb212 */ /* 0x010fc800078e3cff */
[----:B------:R-:W-:-:S04]  /*1d9c0*/  @!P3 LOP3.LUT R14, R15, R14, RZ, 0x3c, !PT ;  /* 0x0000000e0f0eb212 */ /* 0x000fc800078e3cff */
[----:B------:R-:W-:-:S05]  /*1d9d0*/  @!P3 LOP3.LUT R15, R15, R14, RZ, 0x3c, !PT ;  /* 0x0000000e0f0fb212 */ /* 0x000fca00078e3cff */
[----:B------:R-:W4:Y:S04]  /*1d9e0*/  @!P3 LDG.E.U16 R0, desc[UR10][R14.64] ;  /* 0x0000000a0e00b981 */ /* 0x000f28000c1e1500 */
[----:B----4-:R0:W-:Y:S04]  /*1d9f0*/  STL [R1+0x110], R0 ;  /* 0x0001100001007387 */ /* 0x0101e80000100800 */
[----:B------:R-:W4:Y:S04]  /*1da00*/  LDL R14, [R1+0xa30] ;  /* 0x000a3000010e7983 */ /* 0x000f280000100800 */
[----:B------:R-:W4:Y:S01]  /*1da10*/  LDL R15, [R1+0xa34] ;  /* 0x000a3400010f7983 */ /* 0x000f220000100800 */
[----:B0-----:R-:W0:Y:S02]  /*1da20*/  S2R R0, SR_TID.X ;  /* 0x0000000000007919 */ /* 0x001e240000002100 */
[----:B0-----:R-:W-:-:S05]  /*1da30*/  IMAD.SHL.U32 R0, R0, 0x2, RZ ;  /* 0x0000000200007824 */ /* 0x001fca00078e00ff */
[----:B------:R-:W-:-:S05]  /*1da40*/  LOP3.LUT R0, R0, 0x7e, RZ, 0xc0, !PT ;  /* 0x0000007e00007812 */ /* 0x000fca00078ec0ff */
[----:B---3--:R0:W-:Y:S04]  /*1da50*/  STS.U16 [R0+UR5+0x2400], R2 ;  /* 0x0024000200007988 */ /* 0x0081e80008000405 */
[----:B0-----:R-:W3:Y:S01]  /*1da60*/  LDL.LU R2, [R1+0x1578] ;  /* 0x0015780001027983 */ /* 0x001ee20000300800 */
[----:B----4-:R-:W-:-:S04]  /*1da70*/  @!P3 LOP3.LUT R15, R15, R14, RZ, 0x3c, !PT ;  /* 0x0000000e0f0fb212 */ /* 0x010fc800078e3cff */
[----:B------:R-:W-:-:S04]  /*1da80*/  @!P3 LOP3.LUT R14, R15, R14, RZ, 0x3c, !PT ;  /* 0x0000000e0f0eb212 */ /* 0x000fc800078e3cff */
[----:B------:R-:W-:Y:S02]  /*1da90*/  @!P3 LOP3.LUT R15, R15, R14, RZ, 0x3c, !PT ;  /* 0x0000000e0f0fb212 */ /* 0x000fe400078e3cff */
[----:B---3--:R-:W-:-:S06]  /*1daa0*/  PRMT R2, RZ, 0x7610, R2 ;  /* 0x00007610ff027816 */ /* 0x008fcc0000000002 */
[----:B------:R-:W3:Y:S04]  /*1dab0*/  @!P3 LDG.E.U16 R2, desc[UR10][R14.64] ;  /* 0x0000000a0e02b981 */ /* 0x000ee8000c1e1500 */
[----:B------:R-:W4:Y:S04]  /*1dac0*/  LDL.LU R14, [R1+0x68] ;  /* 0x00006800010e7983 */ /* 0x000f280000300800 */
[----:B------:R-:W2:Y:S01]  /*1dad0*/  LDL R15, [R1+0xa10] ;  /* 0x000a1000010f7983 */ /* 0x000ea20000100800 */
[----:B------:R-:W-:-:S03]  /*1dae0*/  PRMT R7, RZ, 0x7610, R7 ;  /* 0x00007610ff077816 */ /* 0x000fc60000000007 */
[----:B---3--:R-:W-:Y:S04]  /*1daf0*/  STL [R1+0x14f0], R2 ;  /* 0x0014f00201007387 */ /* 0x008fe80000100800 */
[----:B------:R-:W-:Y:S04]  /*1db00*/  STL [R1+0x14f4], R2 ;  /* 0x0014f40201007387 */ /* 0x000fe80000100800 */
[----:B----4-:R2:W-:Y:S04]  /*1db10*/  STS.U16 [R0+UR5+0x2600], R14 ;  /* 0x0026000e00007988 */ /* 0x0105e80008000405 */
[----:B------:R-:W-:Y:S01]  /*1db20*/  STL [R1+0x14f8], R2 ;  /* 0x0014f80201007387 */ /* 0x000fe20000100800 */
[----:B--2---:R-:W-:-:S05]  /*1db30*/  @!P3 IMAD.MOV.U32 R14, RZ, RZ, R28 ;  /* 0x000000ffff0eb224 */ /* 0x004fca00078e001c */
[----:B------:R0:W2:Y:S04]  /*1db40*/  @!P3 LDG.E.U16 R7, desc[UR10][R14.64] ;  /* 0x0000000a0e07b981 */ /* 0x0000a8000c1e1500 */
[----:B------:R-:W0:Y:S04]  /*1db50*/  LDL R14, [R1+0x9f0] ;  /* 0x0009f000010e7983 */ /* 0x000e280000100800 */
[----:B------:R-:W0:Y:S04]  /*1db60*/  LDL R15, [R1+0x9f4] ;  /* 0x0009f400010f7983 */ /* 0x000e280000100800 */
[----:B------:R1:W-:Y:S04]  /*1db70*/  STS.U16 [R0+UR5+0x2800], R4 ;  /* 0x0028000400007988 */ /* 0x0003e80008000405 */
[----:B------:R-:W3:Y:S01]  /*1db80*/  LDL.LU R28, [R1+0x50] ;  /* 0x00005000011c7983 */ /* 0x000ee20000300800 */
[----:B-1----:R-:W-:-:S02]  /*1db90*/  PRMT R0, RZ, 0x7610, R0 ;  /* 0x00007610ff007816 */ /* 0x002fc40000000000 */
[----:B0-----:R-:W-:-:S04]  /*1dba0*/  @!P3 LOP3.LUT R15, R15, R14, RZ, 0x3c, !PT ;  /* 0x0000000e0f0fb212 */ /* 0x001fc800078e3cff */
[----:B------:R-:W-:-:S04]  /*1dbb0*/  @!P3 LOP3.LUT R14, R15, R14, RZ, 0x3c, !PT ;  /* 0x0000000e0f0eb212 */ /* 0x000fc800078e3cff */
[----:B------:R-:W-:-:S05]  /*1dbc0*/  @!P3 LOP3.LUT R15, R15, R14, RZ, 0x3c, !PT ;  /* 0x0000000e0f0fb212 */ /* 0x000fca00078e3cff */
[----:B------:R-:W4:Y:S04]  /*1dbd0*/  @!P3 LDG.E.U16 R0, desc[UR10][R14.64] ;  /* 0x0000000a0e00b981 */ /* 0x000f28000c1e1500 */
[----:B--2---:R0:W-:Y:S04]  /*1dbe0*/  STL [R1+0x108], R7 ;  /* 0x0001080701007387 */ /* 0x0041e80000100800 */
[----:B------:R-:W2:Y:S04]  /*1dbf0*/  LDL R4, [R1+0x994] ;  /* 0x0009940001047983 */ /* 0x000ea80000100800 */
[----:B0-----:R-:W3:Y:S04]  /*1dc00*/  LDL R7, [R1+0x990] ;  /* 0x0009900001077983 */ /* 0x001ee80000100800 */
[----:B----4-:R0:W-:Y:S04]  /*1dc10*/  STL [R1+0x104], R0 ;  /* 0x0001040001007387 */ /* 0x0101e80000100800 */
[----:B------:R-:W4:Y:S04]  /*1dc20*/  LDL R14, [R1+0x9d0] ;  /* 0x0009d000010e7983 */ /* 0x000f280000100800 */
[----:B------:R-:W4:Y:S01]  /*1dc30*/  LDL R15, [R1+0x9d4] ;  /* 0x0009d400010f7983 */ /* 0x000f220000100800 */
[----:B0-----:R-:W0:Y:S01]  /*1dc40*/  S2R R0, SR_TID.X ;  /* 0x0000000000007919 */ /* 0x001e220000002100 */
[----:B------:R-:W-:Y:S01]  /*1dc50*/  PRMT R8, RZ, 0x7610, R8 ;  /* 0x00007610ff087816 */ /* 0x000fe20000000008 */
[----:B0-----:R-:W-:-:S05]  /*1dc60*/  IMAD.SHL.U32 R0, R0, 0x2, RZ ;  /* 0x0000000200007824 */ /* 0x001fca00078e00ff */
[----:B------:R-:W-:-:S05]  /*1dc70*/  LOP3.LUT R0, R0, 0x7e, RZ, 0xc0, !PT ;  /* 0x0000007e00007812 */ /* 0x000fca00078ec0ff */
[----:B------:R0:W-:Y:S04]  /*1dc80*/  STS.U16 [R0+UR5+0x2a00], R29 ;  /* 0x002a001d00007988 */ /* 0x0001e80008000405 */
[----:B0-----:R-:W3:Y:S01]  /*1dc90*/  LDL.LU R29, [R1+0x1574] ;  /* 0x00157400011d7983 */ /* 0x001ee20000300800 */
[----:B----4-:R-:W-:-:S04]  /*1dca0*/  @!P3 LOP3.LUT R15, R15, R14, RZ, 0x3c, !PT ;  /* 0x0000000e0f0fb212 */ /* 0x010fc800078e3cff */
[----:B------:R-:W-:-:S04]  /*1dcb0*/  @!P3 LOP3.LUT R14, R15, R14, RZ, 0x3c, !PT ;  /* 0x0000000e0f0eb212 */ /* 0x000fc800078e3cff */
[----:B------:R-:W-:-:S05]  /*1dcc0*/  @!P3 LOP3.LUT R15, R15, R14, RZ, 0x3c, !PT ;  /* 0x0000000e0f0fb212 */ /* 0x000fca00078e3cff */
[----:B------:R0:W4:Y:S04]  /*1dcd0*/  @!P3 LDG.E.U16 R8, desc[UR10][R14.64] ;  /* 0x0000000a0e08b981 */ /* 0x000128000c1e1500 */
[----:B------:R-:W0:Y:S04]  /*1dce0*/  LDL R14, [R1+0x9b0] ;  /* 0x0009b000010e7983 */ /* 0x000e280000100800 */
[----:B------:R-:W0:Y:S04]  /*1dcf0*/  LDL R15, [R1+0x9b4] ;  /* 0x0009b400010f7983 */ /* 0x000e280000100800 */
[----:B------:R1:W-:Y:S02]  /*1dd00*/  STS.U16 [R0+UR5+0x2c00], R6 ;  /* 0x002c000600007988 */ /* 0x0003e40008000405 */
[----:B-1----:R-:W-:-:S02]  /*1dd10*/  PRMT R0, RZ, 0x7610, R0 ;  /* 0x00007610ff007816 */ /* 0x002fc40000000000 */
[----:B0-----:R-:W-:-:S04]  /*1dd20*/  @!P3 LOP3.LUT R15, R15, R14, RZ, 0x3c, !PT ;  /* 0x0000000e0f0fb212 */ /* 0x001fc800078e3cff */
[----:B------:R-:W-:-:S04]  /*1dd30*/  @!P3 LOP3.LUT R14, R15, R14, RZ, 0x3c, !PT ;  /* 0x0000000e0f0eb212 */ /* 0x000fc800078e3cff */
[----:B------:R-:W-:-:S05]  /*1dd40*/  @!P3 LOP3.LUT R15, R15, R14, RZ, 0x3c, !PT ;  /* 0x0000000e0f0fb212 */ /* 0x000fca00078e3cff */
[----:B------:R2:W3:Y:S04]  /*1dd50*/  @!P3 LDG.E.U16 R0, desc[UR10][R14.64] ;  /* 0x0000000a0e00b981 */ /* 0x0004e8000c1e1500 */
[----:B----4-:R0:W-:Y:S04]  /*1dd60*/  STL [R1+0x100], R8 ;  /* 0x0001000801007387 */ /* 0x0101e80000100800 */
[----:B------:R-:W4:Y:S04]  /*1dd70*/  LDL R6, [R1+0x974] ;  /* 0x0009740001067983 */ /* 0x000f280000100800 */
[----:B0-----:R-:W4:Y:S01]  /*1dd80*/  LDL R8, [R1+0x970] ;  /* 0x0009700001087983 */ /* 0x001f220000100800 */
[----:B------:R-:W-:Y:S01]  /*1dd90*/  PRMT R26, RZ, 0x7610, R26 ;  /* 0x00007610ff1a7816 */ /* 0x000fe2000000001a */
[----:B--2---:R-:W-:-:S02]  /*1dda0*/  @!P3 IMAD.MOV.U32 R14, RZ, RZ, R4 ;  /* 0x000000ffff0eb224 */ /* 0x004fc400078e0004 */
[----:B---3--:R-:W-:-:S05]  /*1ddb0*/  @!P3 IMAD.MOV.U32 R15, RZ, RZ, R7 ;  /* 0x000000ffff0fb224 */ /* 0x008fca00078e0007 */
[----:B------:R4:W2:Y:S04]  /*1ddc0*/  @!P3 LDG.E.U16 R26, desc[UR10][R14.64] ;  /* 0x0000000a0e1ab981 */ /* 0x0008a8000c1e1500 */
[----:B------:R0:W-:Y:S02]  /*1ddd0*/  STL [R1+0xfc], R0 ;  /* 0x0000fc0001007387 */ /* 0x0001e40000100800 */
[----:B0-----:R-:W0:Y:S02]  /*1dde0*/  S2R R0, SR_TID.X ;  /* 0x0000000000007919 */ /* 0x001e240000002100 */
[----:B0-----:R-:W-:-:S05]  /*1ddf0*/  IMAD.SHL.U32 R0, R0, 0x2, RZ ;  /* 0x0000000200007824 */ /* 0x001fca00078e00ff */
[----:B------:R-:W-:-:S05]  /*1de00*/  LOP3.LUT R0, R0, 0x7e, RZ, 0xc0, !PT ;  /* 0x0000007e00007812 */ /* 0x000fca00078ec0ff */
[----:B------:R0:W-:Y:S04]  /*1de10*/  STS.U16 [R0+UR5+0x2e00], R27 ;  /* 0x002e001b00007988 */ /* 0x0001e80008000405 */
[----:B0-----:R-:W3:Y:S04]  /*1de20*/  LDL.LU R27, [R1+0x4c] ;  /* 0x00004c00011b7983 */ /* 0x001ee80000300800 */
[----:B------:R-:W3:Y:S04]  /*1de30*/  LDL R7, [R1+0x950] ;  /* 0x0009500001077983 */ /* 0x000ee80000100800 */
[----:B------:R-:W3:Y:S04]  /*1de40*/  LDL R4, [R1+0x954] ;  /* 0x0009540001047983 */ /* 0x000ee80000100800 */
[----:B------:R-:W2:Y:S01]  /*1de50*/  LDL.LU R15, [R1+0x54] ;  /* 0x00005400010f7983 */ /* 0x000ea20000300800 */
[----:B------:R-:W-:Y:S01]  /*1de60*/  PRMT R24, RZ, 0x7610, R24 ;  /* 0x00007610ff187816 */ /* 0x000fe20000000018 */
[----:B----4-:R-:W-:Y:S01]  /*1de70*/  @!P3 IMAD.MOV.U32 R14, RZ, RZ, R6 ;  /* 0x000000ffff0eb224 */ /* 0x010fe200078e0006 */
[----:B------:R-:W-:Y:S01]  /*1de80*/  PRMT R22, RZ, 0x7610, R22 ;  /* 0x00007610ff167816 */ /* 0x000fe20000000016 */
[----:B--2---:R0:W-:Y:S02]  /*1de90*/  STS.U16 [R0+UR5+0x3000], R15 ;  /* 0x0030000f00007988 */ /* 0x0041e40008000405 */
[----:B0-----:R-:W-:-:S05]  /*1dea0*/  @!P3 IMAD.MOV.U32 R15, RZ, RZ, R8 ;  /* 0x000000ffff0fb224 */ /* 0x001fca00078e0008 */
[----:B------:R3:W2:Y:S04]  /*1deb0*/  @!P3 LDG.E.U16 R24, desc[UR10][R14.64] ;  /* 0x0000000a0e18b981 */ /* 0x0006a8000c1e1500 */
[----:B------:R-:W-:Y:S01]  /*1dec0*/  STL [R1+0x14e8], R26 ;  /* 0x0014e81a01007387 */ /* 0x000fe20000100800 */
[----:B---3--:R-:W-:Y:S02]  /*1ded0*/  @!P3 IMAD.MOV.U32 R14, RZ, RZ, R4 ;  /* 0x000000ffff0eb224 */ /* 0x008fe400078e0004 */
[----:B------:R-:W-:Y:S01]  /*1dee0*/  @!P3 IMAD.MOV.U32 R15, RZ, RZ, R7 ;  /* 0x000000ffff0fb224 */ /* 0x000fe200078e0007 */
[----:B------:R-:W-:Y:S04]  /*1def0*/  STL [R1+0x14ec], R26 ;  /* 0x0014ec1a01007387 */ /* 0x000fe80000100800 */
[----:B------:R-:W-:Y:S04]  /*1df00*/  STL [R1+0x14fc], R26 ;  /* 0x0014fc1a01007387 */ /* 0x000fe80000100800 */
[----:B------:R-:W3:Y:S04]  /*1df10*/  @!P3 LDG.E.U16 R22, desc[UR10][R14.64] ;  /* 0x0000000a0e16b981 */ /* 0x000ee8000c1e1500 */
[----:B------:R-:W-:Y:S04]  /*1df20*/  STL [R1+0x1500], R26 ;  /* 0x0015001a01007387 */ /* 0x000fe80000100800 */
[----:B------:R-:W-:Y:S04]  /*1df30*/  STL [R1+0x1534], R26 ;  /* 0x0015341a01007387 */ /* 0x000fe80000100800 */
[----:B------:R0:W-:Y:S04]  /*1df40*/  STS.U16 [R0+UR5+0x3200], R28 ;  /* 0x0032001c00007988 */ /* 0x0001e80008000405 */
[----:B--2---:R-:W-:Y:S04]  /*1df50*/  STL [R1+0x1504], R24 ;  /* 0x0015041801007387 */ /* 0x004fe80000100800 */
[----:B------:R-:W-:Y:S04]  /*1df60*/  STL [R1+0x1508], R24 ;  /* 0x0015081801007387 */ /* 0x000fe80000100800 */
[----:B0-----:R-:W2:Y:S04]  /*1df70*/  LDL R28, [R1+0x930] ;  /* 0x00093000011c7983 */ /* 0x001ea80000100800 */
[----:B------:R-:W4:Y:S04]  /*1df80*/  LDL R6, [R1+0x934] ;  /* 0x0009340001067983 */ /* 0x000f280000100800 */
[----:B------:R-:W4:Y:S04]  /*1df90*/  LDL R7, [R1+0x910] ;  /* 0x0009100001077983 */ /* 0x000f280000100800 */
[----:B------:R-:W4:Y:S04]  /*1dfa0*/  LDL R4, [R1+0x914] ;  /* 0x0009140001047983 */ /* 0x000f280000100800 */
[----:B------:R-:W4:Y:S04]  /*1dfb0*/  LDL.LU R8, [R1+0x40] ;  /* 0x0000400001087983 */ /* 0x000f280000300800 */
[----:B---3--:R-:W-:Y:S01]  /*1dfc0*/  STL [R1+0x150c], R22 ;  /* 0x00150c1601007387 */ /* 0x008fe20000100800 */
[----:B------:R-:W-:-:S03]  /*1dfd0*/  PRMT R20, RZ, 0x7610, R20 ;  /* 0x00007610ff147816 */ /* 0x000fc60000000014 */
[----:B------:R-:W-:Y:S04]  /*1dfe0*/  STL [R1+0x1510], R22 ;  /* 0x0015101601007387 */ /* 0x000fe80000100800 */
[----:B------:R-:W-:Y:S04]  /*1dff0*/  STL [R1+0x1514], R22 ;  /* 0x0015141601007387 */ /* 0x000fe80000100800 */
[----:B------:R-:W-:Y:S04]  /*1e000*/  STL [R1+0x1518], R22 ;  /* 0x0015181601007387 */ /* 0x000fe80000100800 */
[----:B------:R-:W-:Y:S04]  /*1e010*/  STL [R1+0x151c], R22 ;  /* 0x00151c1601007387 */ /* 0x000fe80000100800 */
[----:B------:R-:W-:Y:S04]  /*1e020*/  STL [R1+0x1540], R22 ;  /* 0x0015401601007387 */ /* 0x000fe80000100800 */
[----:B------:R-:W-:Y:S04]  /*1e030*/  STL [R1+0x1544], R22 ;  /* 0x0015441601007387 */ /* 0x000fe80000100800 */
[----:B------:R-:W-:Y:S04]  /*1e040*/  STL [R1+0x1548], R22 ;  /* 0x0015481601007387 */ /* 0x000fe80000100800 */
[----:B------:R0:W-:Y:S04]  /*1e050*/  STS.U16 [R0+UR5+0x3400], R27 ;  /* 0x0034001b00007988 */ /* 0x0001e80008000405 */
[----:B0-----:R-:W3:Y:S01]  /*1e060*/  LDL.LU R27, [R1+0x3c] ;  /* 0x00003c00011b7983 */ /* 0x001ee20000300800 */
[----:B--2---:R-:W-:-:S02]  /*1e070*/  @!P3 IMAD.MOV.U32 R15, RZ, RZ, R28 ;  /* 0x000000ffff0fb224 */ /* 0x004fc400078e001c */
[----:B----4-:R-:W-:Y:S02]  /*1e080*/  @!P3 IMAD.MOV.U32 R14, RZ, RZ, R6 ;  /* 0x000000ffff0eb224 */ /* 0x010fe400078e0006 */
[----:B------:R-:W2:Y:S04]  /*1e090*/  LDL R6, [R1+0x8f4] ;  /* 0x0008f40001067983 */ /* 0x000ea80000100800 */
[----:B------:R-:W4:Y:S04]  /*1e0a0*/  LDL.LU R28, [R1+0x38] ;  /* 0x00003800011c7983 */ /* 0x000f280000300800 */
[----:B------:R0:W3:Y:S04]  /*1e0b0*/  @!P3 LDG.E.U16 R20, desc[UR10][R14.64] ;  /* 0x0000000a0e14b981 */ /* 0x0000e8000c1e1500 */
[----:B------:R-:W2:Y:S01]  /*1e0c0*/  LDL.LU R15, [R1+0x48] ;  /* 0x00004800010f7983 */ /* 0x000ea20000300800 */
[----:B------:R-:W-:Y:S01]  /*1e0d0*/  PRMT R18, RZ, 0x7610, R18 ;  /* 0x00007610ff127816 */ /* 0x000fe20000000012 */
[----:B0-----:R-:W-:-:S02]  /*1e0e0*/  @!P3 IMAD.MOV.U32 R14, RZ, RZ, R4 ;  /* 0x000000ffff0eb224 */ /* 0x001fc400078e0004 */
[----:B---3--:R-:W-:Y:S04]  /*1e0f0*/  STL [R1+0x1520], R20 ;  /* 0x0015201401007387 */ /* 0x008fe80000100800 */
[----:B------:R-:W-:Y:S04]  /*1e100*/  STL [R1+0x1524], R20 ;  /* 0x0015241401007387 */ /* 0x000fe80000100800 */
[----:B------:R-:W3:Y:S04]  /*1e110*/  LDL.LU R4, [R1+0x34] ;  /* 0x0000340001047983 */ /* 0x000ee80000300800 */
[----:B--2---:R0:W-:Y:S02]  /*1e120*/  STS.U16 [R0+UR5+0x3600], R15 ;  /* 0x0036000f00007988 */ /* 0x0041e40008000405 */
[----:B0-----:R-:W-:-:S02]  /*1e130*/  @!P3 IMAD.MOV.U32 R15, RZ, RZ, R7 ;  /* 0x000000ffff0fb224 */ /* 0x001fc400078e0007 */
[----:B------:R-:W2:Y:S04]  /*1e140*/  LDL.LU R7, [R1+0x30] ;  /* 0x0000300001077983 */ /* 0x000ea80000300800 */
[----:B------:R-:W4:Y:S04]  /*1e150*/  @!P3 LDG.E.U16 R18, desc[UR10][R14.64] ;  /* 0x0000000a0e12b981 */ /* 0x000f28000c1e1500 */
[----:B------:R-:W3:Y:S04]  /*1e160*/  LDL.LU R14, [R1+0x44] ;  /* 0x00004400010e7983 */ /* 0x000ee80000300800 */
[----:B------:R-:W2:Y:S01]  /*1e170*/  LDL R15, [R1+0x8f0] ;  /* 0x0008f000010f7983 */ /* 0x000ea20000100800 */
[----:B------:R-:W-:-:S03]  /*1e180*/  PRMT R16, RZ, 0x7610, R16 ;  /* 0x00007610ff107816 */ /* 0x000fc60000000010 */
[----:B----4-:R-:W-:Y:S04]  /*1e190*/  STL [R1+0x1528], R18 ;  /* 0x0015281201007387 */ /* 0x010fe80000100800 */
[----:B------:R-:W-:Y:S04]  /*1e1a0*/  STL [R1+0x152c], R18 ;  /* 0x00152c1201007387 */ /* 0x000fe80000100800 */
[----:B---3--:R0:W-:Y:S04]  /*1e1b0*/  STS.U16 [R0+UR5+0x3800], R14 ;  /* 0x0038000e00007988 */ /* 0x0081e80008000405 */
[----:B------:R-:W-:Y:S01]  /*1e1c0*/  STL [R1+0x1530], R18 ;  /* 0x0015301201007387 */ /* 0x000fe20000100800 */
[----:B0-----:R-:W-:-:S03]  /*1e1d0*/  @!P3 IMAD.MOV.U32 R14, RZ, RZ, R6 ;  /* 0x000000ffff0eb224 */ /* 0x001fc600078e0006 */
[----:B------:R-:W-:Y:S04]  /*1e1e0*/  STL [R1+0x154c], R18 ;  /* 0x00154c1201007387 */ /* 0x000fe80000100800 */
[----:B------:R-:W-:Y:S04]  /*1e1f0*/  STL [R1+0x1550], R18 ;  /* 0x0015501201007387 */ /* 0x000fe80000100800 */
[----:B------:R-:W3:Y:S04]  /*1e200*/  LDL.LU R6, [R1+0x2c] ;  /* 0x00002c0001067983 */ /* 0x000ee80000300800 */
[----:B--2---:R-:W2:Y:S04]  /*1e210*/  @!P3 LDG.E.U16 R16, desc[UR10][R14.64] ;  /* 0x0000000a0e10b981 */ /* 0x004ea8000c1e1500 */
[----:B------:R-:W4:Y:S04]  /*1e220*/  LDL R14, [R1+0x8d0] ;  /* 0x0008d000010e7983 */ /* 0x000f280000100800 */
[----:B------:R-:W4:Y:S01]  /*1e230*/  LDL R15, [R1+0x8d4] ;  /* 0x0008d400010f7983 */ /* 0x000f220000100800 */
[----:B------:R-:W-:-:S03]  /*1e240*/  PRMT R3, RZ, 0x7610, R3 ;  /* 0x00007610ff037816 */ /* 0x000fc60000000003 */
[----:B--2---:R-:W-:Y:S01]  /*1e250*/  STL [R1+0x1538], R16 ;  /* 0x0015381001007387 */ /* 0x004fe20000100800 */
[----:B----4-:R-:W-:-:S04]  /*1e260*/  @!P3 LOP3.LUT R15, R15, R14, RZ, 0x3c, !PT ;  /* 0x0000000e0f0fb212 */ /* 0x010fc800078e3cff */
[----:B------:R-:W-:-:S04]  /*1e270*/  @!P3 LOP3.LUT R14, R15, R14, RZ, 0x3c, !PT ;  /* 0x0000000e0f0eb212 */ /* 0x000fc800078e3cff */
[----:B------:R-:W-:Y:S01]  /*1e280*/  @!P3 LOP3.LUT R15, R15, R14, RZ, 0x3c, !PT ;  /* 0x0000000e0f0fb212 */ /* 0x000fe200078e3cff */
[----:B------:R-:W-:Y:S04]  /*1e290*/  STL [R1+0x153c], R16 ;  /* 0x00153c1001007387 */ /* 0x000fe80000100800 */
[----:B------:R0:W2:Y:S04]  /*1e2a0*/  @!P3 LDG.E.U16 R3, desc[UR10][R14.64] ;  /* 0x0000000a0e03b981 */ /* 0x0000a8000c1e1500 */
[----:B------:R-:W0:Y:S04]  /*1e2b0*/  LDL R14, [R1+0x8b0] ;  /* 0x0008b000010e7983 */ /* 0x000e280000100800 */
[----:B------:R-:W0:Y:S04]  /*1e2c0*/  LDL R15, [R1+0x8b4] ;  /* 0x0008b400010f7983 */ /* 0x000e280000100800 */
[----:B------:R1:W-:Y:S04]  /*1e2d0*/  STS.U16 [R0+UR5+0x3a00], R8 ;  /* 0x003a000800007988 */ /* 0x0003e80008000405 */
[----:B------:R4:W-:Y:S04]  /*1e2e0*/  STS.U16 [R0+UR5+0x3c00], R27 ;  /* 0x003c001b00007988 */ /* 0x0009e80008000405 */
[----:B-1----:R-:W3:Y:S01]  /*1e2f0*/  LDL R8, [R1+0x874] ;  /* 0x0008740001087983 */ /* 0x002ee20000100800 */
[----:B----4-:R-:W-:-:S03]  /*1e300*/  PRMT R0, RZ, 0x7610, R0 ;  /* 0x00007610ff007816 */ /* 0x010fc60000000000 */
[----:B------:R-:W4:Y:S01]  /*1e310*/  LDL.LU R27, [R1+0x24] ;  /* 0x00002400011b7983 */ /* 0x000f220000300800 */
[----:B0-----:R-:W-:-:S04]  /*1e320*/  @!P3 LOP3.LUT R15, R15, R14, RZ, 0x3c, !PT ;  /* 0x0000000e0f0fb212 */ /* 0x001fc800078e3cff */
        /* <DEDUP_REMOVED lines=17> */
[----:B------:R-:W2:Y:S01]  /*1e440*/  LDL R15, [R1+0x870] ;  /* 0x00087000010f7983 */ /* 0x000ea20000100800 */
[----:B0-----:R-:W0:Y:S01]  /*1e450*/  S2R R0, SR_TID.X ;  /* 0x0000000000007919 */ /* 0x001e220000002100 */
[----:B---3--:R-:W-:-:S02]  /*1e460*/  @!P3 IMAD.MOV.U32 R14, RZ, RZ, R8 ;  /* 0x000000ffff0eb224 */ /* 0x008fc400078e0008 */
[----:B0-----:R-:W-:-:S05]  /*1e470*/  IMAD.SHL.U32 R0, R0, 0x2, RZ ;  /* 0x0000000200007824 */ /* 0x001fca00078e00ff */
[----:B------:R-:W-:-:S05]  /*1e480*/  LOP3.LUT R0, R0, 0x7e, RZ, 0xc0, !PT ;  /* 0x0000007e00007812 */ /* 0x000fca00078ec0ff */
[----:B------:R0:W-:Y:S02]  /*1e490*/  STS.U16 [R0+UR5+0x4000], R4 ;  /* 0x0040000400007988 */ /* 0x0001e40008000405 */
[----:B0-----:R-:W-:Y:S02]  /*1e4a0*/  PRMT R0, RZ, 0x7610, R0 ;  /* 0x00007610ff007816 */ /* 0x001fe40000000000 */
[----:B------:R-:W3:Y:S04]  /*1e4b0*/  LDL R4, [R1+0x814] ;  /* 0x0008140001047983 */ /* 0x000ee80000100800 */
[----:B------:R-:W4:Y:S04]  /*1e4c0*/  LDL.LU R8, [R1+0x1c] ;  /* 0x00001c0001087983 */ /* 0x000f280000300800 */
[----:B--2---:R-:W2:Y:S04]  /*1e4d0*/  @!P3 LDG.E.U16 R0, desc[UR10][R14.64] ;  /* 0x0000000a0e00b981 */ /* 0x004ea8000c1e1500 */
        /* <DEDUP_REMOVED lines=21> */
[----:B0-----:R-:W4:Y:S01]  /*1e630*/  LDL.LU R6, [R1+0x14] ;  /* 0x0000140001067983 */ /* 0x001f220000300800 */
[----:B--2---:R-:W-:-:S04]  /*1e640*/  @!P3 LOP3.LUT R15, R15, R14, RZ, 0x3c, !PT ;  /* 0x0000000e0f0fb212 */ /* 0x004fc800078e3cff */
[----:B------:R-:W-:-:S04]  /*1e650*/  @!P3 LOP3.LUT R14, R15, R14, RZ, 0x3c, !PT ;  /* 0x0000000e0f0eb212 */ /* 0x000fc800078e3cff */
[----:B------:R-:W-:-:S05]  /*1e660*/  @!P3 LOP3.LUT R15, R15, R14, RZ, 0x3c, !PT ;  /* 0x0000000e0f0fb212 */ /* 0x000fca00078e3cff */
[----:B------:R3:W2:Y:S04]  /*1e670*/  @!P3 LDG.E.U16 R5, desc[UR10][R14.64] ;  /* 0x0000000a0e05b981 */ /* 0x0006a8000c1e1500 */
[----:B------:R-:W3:Y:S04]  /*1e680*/  LDL.LU R14, [R1+0x28] ;  /* 0x00002800010e7983 */ /* 0x000ee80000300800 */
[----:B------:R-:W4:Y:S04]  /*1e690*/  LDL R15, [R1+0x810] ;  /* 0x00081000010f7983 */ /* 0x000f280000100800 */
[----:B---3--:R0:W-:Y:S02]  /*1e6a0*/  STS.U16 [R0+UR5+0x4600], R14 ;  /* 0x0046000e00007988 */ /* 0x0081e40008000405 */
[----:B0-----:R-:W-:Y:S01]  /*1e6b0*/  PRMT R0, RZ, 0x7610, R0 ;  /* 0x00007610ff007816 */ /* 0x001fe20000000000 */
[----:B------:R-:W-:-:S05]  /*1e6c0*/  @!P3 IMAD.MOV.U32 R14, RZ, RZ, R4 ;  /* 0x000000ffff0eb224 */ /* 0x000fca00078e0004 */
[----:B----4-:R-:W3:Y:S04]  /*1e6d0*/  @!P3 LDG.E.U16 R0, desc[UR10][R14.64] ;  /* 0x0000000a0e00b981 */ /* 0x010ee8000c1e1500 */
[----:B--2---:R0:W-:Y:S04]  /*1e6e0*/  STL [R1+0xe8], R5 ;  /* 0x0000e80501007387 */ /* 0x0041e80000100800 */
[----:B0-----:R-:W2:Y:S04]  /*1e6f0*/  LDL.LU R5, [R1+0x10] ;  /* 0x0000100001057983 */ /* 0x001ea80000300800 */
[----:B------:R-:W4:Y:S04]  /*1e700*/  LDL.LU R4, [R1+0xc] ;  /* 0x00000c0001047983 */ /* 0x000f280000300800 */
[----:B---3--:R0:W-:Y:S04]  /*1e710*/  STL [R1+0xe4], R0 ;  /* 0x0000e40001007387 */ /* 0x0081e80000100800 */
[----:B------:R-:W3:Y:S04]  /*1e720*/  LDL R14, [R1+0x7f0] ;  /* 0x0007f000010e7983 */ /* 0x000ee80000100800 */
[----:B------:R-:W3:Y:S01]  /*1e730*/  LDL R15, [R1+0x7f4] ;  /* 0x0007f400010f7983 */ /* 0x000ee20000100800 */
[----:B0-----:R-:W0:Y:S02]  /*1e740*/  S2R R0, SR_TID.X ;  /* 0x0000000000007919 */ /* 0x001e240000002100 */
[----:B0-----:R-:W-:-:S05]  /*1e750*/  IMAD.SHL.U32 R0, R0, 0x2, RZ ;  /* 0x0000000200007824 */ /* 0x001fca00078e00ff */
[----:B------:R-:W-:-:S05]  /*1e760*/  LOP3.LUT R0, R0, 0x7e, RZ, 0xc0, !PT ;  /* 0x0000007e00007812 */ /* 0x000fca00078ec0ff */
[----:B------:R0:W-:Y:S02]  /*1e770*/  STS.U16 [R0+UR5+0x4800], R27 ;  /* 0x0048001b00007988 */ /* 0x0001e40008000405 */
[----:B0-----:R-:W-:Y:S02]  /*1e780*/  PRMT R0, RZ, 0x7610, R0 ;  /* 0x00007610ff007816 */ /* 0x001fe40000000000 */
[----:B------:R-:W4:Y:S01]  /*1e790*/  LDL.LU R27, [R1+0x8] ;  /* 0x00000800011b7983 */ /* 0x000f220000300800 */
[----:B---3--:R-:W-:-:S04]  /*1e7a0*/  @!P3 LOP3.LUT R15, R15, R14, RZ, 0x3c, !PT ;  /* 0x0000000e0f0fb212 */ /* 0x008fc800078e3cff */
[----:B------:R-:W-:-:S04]  /*1e7b0*/  @!P3 LOP3.LUT R14, R15, R14, RZ, 0x3c, !PT ;  /* 0x0000000e0f0eb212 */ /* 0x000fc800078e3cff */
[----:B------:R-:W-:-:S05]  /*1e7c0*/  @!P3 LOP3.LUT R15, R15, R14, RZ, 0x3c, !PT ;  /* 0x0000000e0f0fb212 */ /* 0x000fca00078e3cff */
[----:B------:R-:W3:Y:S04]  /*1e7d0*/  @!P3 LDG.E.U16 R0, desc[UR10][R14.64] ;  /* 0x0000000a0e00b981 */ /* 0x000ee8000c1e1500 */
        /* <DEDUP_REMOVED lines=8> */
[----:B0-----:R-:W4:Y:S01]  /*1e860*/  LDL.LU R28, [R1+0x4] ;  /* 0x00000400011c7983 */ /* 0x001f220000300800 */
[----:B---3--:R-:W-:-:S04]  /*1e870*/  @!P3 LOP3.LUT R15, R15, R14, RZ, 0x3c, !PT ;  /* 0x0000000e0f0fb212 */ /* 0x008fc800078e3cff */
[----:B------:R-:W-:-:S04]  /*1e880*/  @!P3 LOP3.LUT R14, R15, R14, RZ, 0x3c, !PT ;  /* 0x0000000e0f0eb212 */ /* 0x000fc800078e3cff */
[----:B------:R-:W-:-:S05]  /*1e890*/  @!P3 LOP3.LUT R15, R15, R14, RZ, 0x3c, !PT ;  /* 0x0000000e0f0fb212 */ /* 0x000fca00078e3cff */
[----:B------:R0:W3:Y:S04]  /*1e8a0*/  @!P3 LDG.E.U16 R29, desc[UR10][R14.64] ;  /* 0x0000000a0e1db981 */ /* 0x0000e8000c1e1500 */
[----:B------:R-:W0:Y:S04]  /*1e8b0*/  LDL R14, [R1+0x7b0] ;  /* 0x0007b000010e7983 */ /* 0x000e280000100800 */
[----:B------:R-:W0:Y:S04]  /*1e8c0*/  LDL R15, [R1+0x7b4] ;  /* 0x0007b400010f7983 */ /* 0x000e280000100800 */
[----:B------:R1:W-:Y:S02]  /*1e8d0*/  STS.U16 [R0+UR5+0x4c00], R8 ;  /* 0x004c000800007988 */ /* 0x0003e40008000405 */
[----:B-1----:R-:W-:-:S02]  /*1e8e0*/  PRMT R0, RZ, 0x7610, R0 ;  /* 0x00007610ff007816 */ /* 0x002fc40000000000 */
[----:B0-----:R-:W-:-:S04]  /*1e8f0*/  @!P3 LOP3.LUT R15, R15, R14, RZ, 0x3c, !PT ;  /* 0x0000000e0f0fb212 */ /* 0x001fc800078e3cff */
[----:B------:R-:W-:-:S04]  /*1e900*/  @!P3 LOP3.LUT R14, R15, R14, RZ, 0x3c, !PT ;  /* 0x0000000e0f0eb212 */ /* 0x000fc800078e3cff */
[----:B------:R-:W-:-:S05]  /*1e910*/  @!P3 LOP3.LUT R15, R15, R14, RZ, 0x3c, !PT ;  /* 0x0000000e0f0fb212 */ /* 0x000fca00078e3cff */
[----:B------:R-:W2:Y:S04]  /*1e920*/  @!P3 LDG.E.U16 R0, desc[UR10][R14.64] ;  /* 0x0000000a0e00b981 */ /* 0x000ea8000c1e1500 */
[----:B---3--:R0:W-:Y:S04]  /*1e930*/  STL [R1+0xdc], R29 ;  /* 0x0000dc1d01007387 */ /* 0x0081e80000100800 */
[----:B0-----:R-:W3:Y:S04]  /*1e940*/  LDL.LU R29, [R1] ;  /* 0x00000000011d7983 */ /* 0x001ee80000300800 */
[----:B------:R-:W3:Y:S04]  /*1e950*/  LDL.LU R8, [R1+0x1570] ;  /* 0x0015700001087983 */ /* 0x000ee80000300800 */
        /* <DEDUP_REMOVED lines=8> */
[----:B------:R-:W3:Y:S01]  /*1e9e0*/  LDL.LU R7, [R1+0x156c] ;  /* 0x00156c0001077983 */ /* 0x000ee20000300800 */
        /* <DEDUP_REMOVED lines=31> */
[----:B------:R-:W0:Y:S01]  /*1ebe0*/  LDL R15, [R1+0x734] ;  /* 0x00073400010f7983 */ /* 0x000e220000100800 */
[----:B------:R-:W-:-:S03]  /*1ebf0*/  PRMT R21, RZ, 0x7610, R21 ;  /* 0x00007610ff157816 */ /* 0x000fc60000000015 */
[----:B----4-:R1:W-:Y:S04]  /*1ec00*/  STS.U16 [R0+UR5+0x5400], R4 ;  /* 0x0054000400007988 */ /* 0x0103e80008000405 */
[----:B-1----:R-:W4:Y:S01]  /*1ec10*/  LDL.LU R4, [R1+0x1560] ;  /* 0x0015600001047983 */ /* 0x002f220000300800 */
[----:B0-----:R-:W-:-:S04]  /*1ec20*/  @!P3 LOP3.LUT R15, R15, R14, RZ, 0x3c, !PT ;  /* 0x0000000e0f0fb212 */ /* 0x001fc800078e3cff */
[----:B------:R-:W-:-:S04]  /*1ec30*/  @!P3 LOP3.LUT R14, R15, R14, RZ, 0x3c, !PT ;  /* 0x0000000e0f0eb212 */ /* 0x000fc800078e3cff */
[----:B------:R-:W-:-:S05]  /*1ec40*/  @!P3 LOP3.LUT R15, R15, R14, RZ, 0x3c, !PT ;  /* 0x0000000e0f0fb212 */ /* 0x000fca00078e3cff */
[----:B------:R0:W2:Y:S04]  /*1ec50*/  @!P3 LDG.E.U16 R21, desc[UR10][R14.64] ;  /* 0x0000000a0e15b981 */ /* 0x0000a8000c1e1500 */
[----:B------:R-:W0:Y:S04]  /*1ec60*/  LDL R14, [R1+0x710] ;  /* 0x00071000010e7983 */ /* 0x000e280000100800 */
[----:B------:R-:W0:Y:S01]  /*1ec70*/  LDL R15, [R1+0x714] ;  /* 0x00071400010f7983 */ /* 0x000e220000100800 */
[----:B------:R-:W-:-:S03]  /*1ec80*/  PRMT R23, RZ, 0x7610, R23 ;  /* 0x00007610ff177816 */ /* 0x000fc60000000017 */
[----:B------:R1:W-:Y:S04]  /*1ec90*/  STS.U16 [R0+UR5+0x5600], R27 ;  /* 0x0056001b00007988 */ /* 0x0003e80008000405 */
        /* <DEDUP_REMOVED lines=17> */
[----:B---3--:R1:W-:Y:S04]  /*1edb0*/  STS.U16 [R0+UR5+0x5a00], R29 ;  /* 0x005a001d00007988 */ /* 0x0083e80008000405 */
[----:B-1----:R-:W3:Y:S01]  /*1edc0*/  LDL.LU R29, [R1+0x1554] ;  /* 0x00155400011d7983 */ /* 0x002ee20000300800 */
[----:B0-----:R-:W-:-:S04]  /*1edd0*/  @!P3 LOP3.LUT R15, R15, R14, RZ, 0x3c, !PT ;  /* 0x0000000e0f0fb212 */ /* 0x001fc800078e3cff */
[----:B------:R-:W-:-:S04]  /*1ede0*/  @!P3 LOP3.LUT R14, R15, R14, RZ, 0x3c, !PT ;  /* 0x0000000e0f0eb212 */ /* 0x000fc800078e3cff */
[----:B------:R-:W-:-:S05]  /*1edf0*/  @!P3 LOP3.LUT R15, R15, R14, RZ, 0x3c, !PT ;  /* 0x0000000e0f0fb212 */ /* 0x000fca00078e3cff */
[----:B------:R-:W4:Y:S04]  /*1ee00*/  @!P3 LDG.E.U16 R26, desc[UR10][R14.64] ;  /* 0x0000000a0e1ab981 */ /* 0x000f28000c1e1500 */
[----:B------:R-:W2:Y:S04]  /*1ee10*/  LDL R14, [R1+0x6b0] ;  /* 0x0006b000010e7983 */ /* 0x000ea80000100800 */
[----:B------:R-:W2:Y:S04]  /*1ee20*/  LDL R15, [R1+0x6b4] ;  /* 0x0006b400010f7983 */ /* 0x000ea80000100800 */
[----:B---3--:R0:W-:Y:S02]  /*1ee30*/  STS.U16 [R0+UR5+0x5c00], R29 ;  /* 0x005c001d00007988 */ /* 0x0081e40008000405 */
[----:B0-----:R-:W-:-:S02]  /*1ee40*/  PRMT R29, RZ, 0x7610, R29 ;  /* 0x00007610ff1d7816 */ /* 0x001fc4000000001d */
[----:B----4-:R0:W-:Y:S04]  /*1ee50*/  STL [R1+0xcc], R26 ;  /* 0x0000cc1a01007387 */ /* 0x0101e80000100800 */
[----:B------:R1:W-:Y:S04]  /*1ee60*/  STS.U16 [R0+UR5+0x5e00], R28 ;  /* 0x005e001c00007988 */ /* 0x0003e80008000405 */
[----:B0-----:R-:W3:Y:S01]  /*1ee70*/  LDL R26, [R1+0x634] ;  /* 0x00063400011a7983 */ /* 0x001ee20000100800 */
[----:B--2---:R-:W-:-:S04]  /*1ee80*/  @!P3 LOP3.LUT R15, R15, R14, RZ, 0x3c, !PT ;  /* 0x0000000e0f0fb212 */ /* 0x004fc800078e3cff */
[----:B------:R-:W-:-:S04]  /*1ee90*/  @!P3 LOP3.LUT R14, R15, R14, RZ, 0x3c, !PT ;  /* 0x0000000e0f0eb212 */ /* 0x000fc800078e3cff */
[----:B------:R-:W-:-:S05]  /*1eea0*/  @!P3 LOP3.LUT R15, R15, R14, RZ, 0x3c, !PT ;  /* 0x0000000e0f0fb212 */ /* 0x000fca00078e3cff */
[----:B------:R0:W2:Y:S04]  /*1eeb0*/  @!P3 LDG.E.U16 R29, desc[UR10][R14.64] ;  /* 0x0000000a0e1db981 */ /* 0x0000a8000c1e1500 */
[----:B------:R-:W0:Y:S04]  /*1eec0*/  LDL R14, [R1+0x690] ;  /* 0x00069000010e7983 */ /* 0x000e280000100800 */
[----:B------:R-:W0:Y:S01]  /*1eed0*/  LDL R15, [R1+0x694] ;  /* 0x00069400010f7983 */ /* 0x000e220000100800 */
[----:B-1----:R-:W-:Y:S02]  /*1eee0*/  PRMT R0, RZ, 0x7610, R0 ;  /* 0x00007610ff007816 */ /* 0x002fe40000000000 */
[----:B0-----:R-:W-:-:S04]  /*1eef0*/  @!P3 LOP3.LUT R15, R15, R14, RZ, 0x3c, !PT ;  /* 0x0000000e0f0fb212 */ /* 0x001fc800078e3cff */
        /* <DEDUP_REMOVED lines=23> */
[----:B------:R-:W3:Y:S01]  /*1f070*/  LDL R4, [R1+0x630] ;  /* 0x0006300001047983 */ /* 0x000ee20000100800 */
[----:B----4-:R-:W-:-:S04]  /*1f080*/  @!P3 LOP3.LUT R15, R15, R14, RZ, 0x3c, !PT ;  /* 0x0000000e0f0fb212 */ /* 0x010fc800078e3cff */
[----:B------:R-:W-:-:S04]  /*1f090*/  @!P3 LOP3.LUT R14, R15, R14, RZ, 0x3c, !PT ;  /* 0x0000000e0f0eb212 */ /* 0x000fc800078e3cff */
[----:B------:R-:W-:-:S05]  /*1f0a0*/  @!P3 LOP3.LUT R15, R15, R14, RZ, 0x3c, !PT ;  /* 0x0000000e0f0fb212 */ /* 0x000fca00078e3cff */
[----:B------:R-:W4:Y:S04]  /*1f0b0*/  @!P3 LDG.E.U16 R0, desc[UR10][R14.64] ;  /* 0x0000000a0e00b981 */ /* 0x000f28000c1e1500 */
[----:B----4-:R0:W-:Y:S02]  /*1f0c0*/  STL [R1+0xb0], R0 ;  /* 0x0000b00001007387 */ /* 0x0101e40000100800 */
[----:B0-----:R-:W0:Y:S02]  /*1f0d0*/  S2R R0, SR_TID.X ;  /* 0x0000000000007919 */ /* 0x001e240000002100 */
[----:B0-----:R-:W-:-:S05]  /*1f0e0*/  IMAD.SHL.U32 R0, R0, 0x2, RZ ;  /* 0x0000000200007824 */ /* 0x001fca00078e00ff */
[----:B------:R-:W-:-:S05]  /*1f0f0*/  LOP3.LUT R0, R0, 0x7e, RZ, 0xc0, !PT ;  /* 0x0000007e00007812 */ /* 0x000fca00078ec0ff */
[----:B------:R0:W-:Y:S02]  /*1f100*/  STS.U16 [R0+UR5+0x6400], R5 ;  /* 0x0064000500007988 */ /* 0x0001e40008000405 */
[----:B0-----:R-:W-:Y:S01]  /*1f110*/  PRMT R0, RZ, 0x7610, R0 ;  /* 0x00007610ff007816 */ /* 0x001fe20000000000 */
[----:B---3--:R-:W-:Y:S02]  /*1f120*/  @!P3 IMAD.MOV.U32 R5, RZ, RZ, R4 ;  /* 0x000000ffff05b224 */ /* 0x008fe400078e0004 */
[----:B------:R-:W-:Y:S02]  /*1f130*/  @!P3 IMAD.MOV.U32 R4, RZ, RZ, R26 ;  /* 0x000000ffff04b224 */ /* 0x000fe400078e001a */
[----:B------:R-:W3:Y:S04]  /*1f140*/  LDL R26, [R1+0xdc0] ;  /* 0x000dc000011a7983 */ /* 0x000ee80000100800 */
        /* <DEDUP_REMOVED lines=25> */
[----:B----4-:R-:W-:Y:S04]  /*1f2e0*/  STL [R1+0xa4], R0 ;  /* 0x0000a40001007387 */ /* 0x010fe80000100800 */
[----:B------:R-:W4:Y:S04]  /*1f2f0*/  LDL R4, [R1+0x5e8] ;  /* 0x0005e80001047983 */ /* 0x000f280000100800 */
[----:B------:R-:W4:Y:S01]  /*1f300*/  LDL R5, [R1+0xd8c] ;  /* 0x000d8c0001057983 */ /* 0x000f220000100800 */
[----:B------:R-:W-:-:S02]  /*1f310*/  PRMT R24, RZ, 0x7610, R24 ;  /* 0x00007610ff187816 */ /* 0x000fc40000000018 */
[----:B----4-:R-:W-:-:S04]  /*1f320*/  @!P3 LOP3.LUT R5, R5, R4, RZ, 0x3c, !PT ;  /* 0x000000040505b212 */ /* 0x010fc800078e3cff */
[----:B------:R-:W-:-:S04]  /*1f330*/  @!P3 LOP3.LUT R4, R5, R4, RZ, 0x3c, !PT ;  /* 0x000000040504b212 */ /* 0x000fc800078e3cff */
[----:B------:R-:W-:-:S05]  /*1f340*/  @!P3 LOP3.LUT R5, R5, R4, RZ, 0x3c, !PT ;  /* 0x000000040505b212 */ /* 0x000fca00078e3cff */
[----:B------:R3:W4:Y:S04]  /*1f350*/  @!P3 LDG.E.U16 R24, desc[UR10][R4.64] ;  /* 0x0000000a0418b981 */ /* 0x000728000c1e1500 */
[----:B------:R-:W2:Y:S01]  /*1f360*/  LDL R5, [R1+0xd70] ;  /* 0x000d700001057983 */ /* 0x000ea20000100800 */
[----:B------:R-:W-:Y:S01]  /*1f370*/  PRMT R2, RZ, 0x7610, R2 ;  /* 0x00007610ff027816 */ /* 0x000fe20000000002 */
[----:B---3--:R-:W-:Y:S02]  /*1f380*/  @!P3 IMAD.MOV.U32 R4, RZ, RZ, R26 ;  /* 0x000000ffff04b224 */ /* 0x008fe400078e001a */
[----:B----4-:R0:W-:Y:S04]  /*1f390*/  STL [R1+0xa0], R24 ;  /* 0x0000a01801007387 */ /* 0x0101e80000100800 */
[----:B0-----:R-:W3:Y:S04]  /*1f3a0*/  LDL.LU R24, [R1+0xb4] ;  /* 0x0000b40001187983 */ /* 0x001ee80000300800 */
[----:B--2---:R-:W2:Y:S01]  /*1f3b0*/  @!P3 LDG.E.U16 R2, desc[UR10][R4.64] ;  /* 0x0000000a0402b981 */ /* 0x004ea2000c1e1500 */
[----:B------:R-:W-:-:S03]  /*1f3c0*/  PRMT R15, RZ, 0x7610, R15 ;  /* 0x00007610ff0f7816 */ /* 0x000fc6000000000f */
[----:B------:R-:W4:Y:S04]  /*1f3d0*/  LDL R26, [R1+0xd2c] ;  /* 0x000d2c00011a7983 */ /* 0x000f280000100800 */
[----:B------:R-:W3:Y:S04]  /*1f3e0*/  LDL R4, [R1+0xd90] ;  /* 0x000d900001047983 */ /* 0x000ee80000100800 */
[----:B------:R-:W3:Y:S04]  /*1f3f0*/  LDL R5, [R1+0xdb0] ;  /* 0x000db00001057983 */ /* 0x000ee80000100800 */
[----:B--2---:R0:W-:Y:S04]  /*1f400*/  STL [R1+0x9c], R2 ;  /* 0x00009c0201007387 */ /* 0x0041e80000100800 */
[----:B0-----:R-:W2:Y:S01]  /*1f410*/  LDL.LU R2, [R1+0xbc] ;  /* 0x0000bc0001027983 */ /* 0x001ea20000300800 */
[----:B---3--:R-:W-:-:S04]  /*1f420*/  @!P3 LOP3.LUT R5, R5, R4, RZ, 0x3c, !PT ;  /* 0x000000040505b212 */ /* 0x008fc800078e3cff */
[----:B------:R-:W-:-:S04]  /*1f430*/  @!P3 LOP3.LUT R4, R5, R4, RZ, 0x3c, !PT ;  /* 0x000000040504b212 */ /* 0x000fc800078e3cff */
[----:B------:R-:W-:-:S05]  /*1f440*/  @!P3 LOP3.LUT R5, R5, R4, RZ, 0x3c, !PT ;  /* 0x000000040505b212 */ /* 0x000fca00078e3cff */
[----:B------:R-:W3:Y:S04]  /*1f450*/  @!P3 LDG.E.U16 R15, desc[UR10][R4.64] ;  /* 0x0000000a040fb981 */ /* 0x000ee8000c1e1500 */
[----:B------:R-:W4:Y:S04]  /*1f460*/  LDL R4, [R1+0x5dc] ;  /* 0x0005dc0001047983 */ /* 0x000f280000100800 */
[----:B------:R-:W4:Y:S01]  /*1f470*/  LDL R5, [R1+0xd54] ;  /* 0x000d540001057983 */ /* 0x000f220000100800 */
[----:B------:R-:W-:-:S03]  /*1f480*/  PRMT R18, RZ, 0x7610, R18 ;  /* 0x00007610ff127816 */ /* 0x000fc60000000012 */
[----:B---3--:R0:W-:Y:S04]  /*1f490*/  STL [R1+0x98], R15 ;  /* 0x0000980f01007387 */ /* 0x0081e80000100800 */
[----:B0-----:R-:W3:Y:S01]  /*1f4a0*/  LDL.LU R15, [R1+0xc0] ;  /* 0x0000c000010f7983 */ /* 0x001ee20000300800 */
[----:B----4-:R-:W-:-:S04]  /*1f4b0*/  @!P3 LOP3.LUT R5, R5, R4, RZ, 0x3c, !PT ;  /* 0x000000040505b212 */ /* 0x010fc800078e3cff */
[----:B------:R-:W-:-:S04]  /*1f4c0*/  @!P3 LOP3.LUT R4, R5, R4, RZ, 0x3c, !PT ;  /* 0x000000040504b212 */ /* 0x000fc800078e3cff */
[----:B------:R-:W-:-:S05]  /*1f4d0*/  @!P3 LOP3.LUT R5, R5, R4, RZ, 0x3c, !PT ;  /* 0x000000040505b212 */ /* 0x000fca00078e3cff */
[----:B------:R-:W4:Y:S04]  /*1f4e0*/  @!P3 LDG.E.U16 R18, desc[UR10][R4.64] ;  /* 0x0000000a0412b981 */ /* 0x000f28000c1e1500 */
[----:B------:R-:W2:Y:S04]  /*1f4f0*/  LDL R4, [R1+0x5cc] ;  /* 0x0005cc0001047983 */ /* 0x000ea80000100800 */
[----:B------:R-:W2:Y:S01]  /*1f500*/  LDL R5, [R1+0xd44] ;  /* 0x000d440001057983 */ /* 0x000ea20000100800 */
[----:B------:R-:W-:-:S03]  /*1f510*/  PRMT R22, RZ, 0x7610, R22 ;  /* 0x00007610ff167816 */ /* 0x000fc60000000016 */
[----:B----4-:R0:W-:Y:S04]  /*1f520*/  STL [R1+0x94], R18 ;  /* 0x0000941201007387 */ /* 0x0101e80000100800 */
[----:B0-----:R-:W4:Y:S01]  /*1f530*/  LDL.LU R18, [R1+0xc4] ;  /* 0x0000c40001127983 */ /* 0x001f220000300800 */
[----:B--2---:R-:W-:-:S04]  /*1f540*/  @!P3 LOP3.LUT R5, R5, R4, RZ, 0x3c, !PT ;  /* 0x000000040505b212 */ /* 0x004fc800078e3cff */
[----:B------:R-:W-:-:S04]  /*1f550*/  @!P3 LOP3.LUT R4, R5, R4, RZ, 0x3c, !PT ;  /* 0x000000040504b212 */ /* 0x000fc800078e3cff */
[----:B------:R-:W-:-:S05]  /*1f560*/  @!P3 LOP3.LUT R5, R5, R4, RZ, 0x3c, !PT ;  /* 0x000000040505b212 */ /* 0x000fca00078e3cff */
[----:B------:R0:W2:Y:S04]  /*1f570*/  @!P3 LDG.E.U16 R22, desc[UR10][R4.64] ;  /* 0x0000000a0416b981 */ /* 0x0000a8000c1e1500 */
[----:B------:R-:W3:Y:S01]  /*1f580*/  LDL R5, [R1+0xd28] ;  /* 0x000d280001057983 */ /* 0x000ee20000100800 */
[----:B------:R-:W-:Y:S01]  /*1f590*/  PRMT R20, RZ, 0x7610, R20 ;  /* 0x00007610ff147816 */ /* 0x000fe20000000014 */
[----:B0-----:R-:W-:Y:S01]  /*1f5a0*/  @!P3 IMAD.MOV.U32 R4, RZ, RZ, R26 ;  /* 0x000000ffff04b224 */ /* 0x001fe200078e001a */
[----:B------:R-:W0:Y:S01]  /*1f5b0*/  S2R R0, SR_TID.X ;  /* 0x0000000000007919 */ /* 0x000e220000002100 */
[----:B--2---:R1:W-:Y:S04]  /*1f5c0*/  STL [R1+0x90], R22 ;  /* 0x0000901601007387 */ /* 0x0043e80000100800 */
[----:B-1----:R-:W2:Y:S04]  /*1f5d0*/  LDL.LU R22, [R1+0x174] ;  /* 0x0001740001167983 */ /* 0x002ea80000300800 */
[----:B---3--:R1:W3:Y:S04]  /*1f5e0*/  @!P3 LDG.E.U16 R20, desc[UR10][R4.64] ;  /* 0x0000000a0414b981 */ /* 0x0082e8000c1e1500 */
[----:B------:R-:W1:Y:S04]  /*1f5f0*/  LDL R4, [R1+0xd08] ;  /* 0x000d080001047983 */ /* 0x000e680000100800 */
[----:B------:R-:W1:Y:S01]  /*1f600*/  LDL R5, [R1+0xd0c] ;  /* 0x000d0c0001057983 */ /* 0x000e620000100800 */
[----:B0-----:R-:W-:-:S05]  /*1f610*/  IMAD.SHL.U32 R0, R0, 0x2, RZ ;  /* 0x0000000200007824 */ /* 0x001fca00078e00ff */
[----:B------:R-:W-:-:S05]  /*1f620*/  LOP3.LUT R0, R0, 0x7e, RZ, 0xc0, !PT ;  /* 0x0000007e00007812 */ /* 0x000fca00078ec0ff */
[----:B------:R-:W-:Y:S04]  /*1f630*/  STS.U16 [R0+UR5+0x6a00], R8 ;  /* 0x006a000800007988 */ /* 0x000fe80008000405 */
[----:B------:R-:W-:Y:S04]  /*1f640*/  STS.U16 [R0+UR5+0x6c00], R12 ;  /* 0x006c000c00007988 */ /* 0x000fe80008000405 */
[----:B------:R-:W-:Y:S04]  /*1f650*/  STS.U16 [R0+UR5+0x6e00], R11 ;  /* 0x006e000b00007988 */ /* 0x000fe80008000405 */
[----:B------:R-:W-:Y:S04]  /*1f660*/  STS.U16 [R0+UR5+0x7000], R10 ;  /* 0x0070000a00007988 */ /* 0x000fe80008000405 */
[----:B------:R-:W-:Y:S04]  /*1f670*/  STS.U16 [R0+UR5+0x7200], R9 ;  /* 0x0072000900007988 */ /* 0x000fe80008000405 */
[----:B------:R-:W-:Y:S04]  /*1f680*/  STS.U16 [R0+UR5+0x7400], R13 ;  /* 0x0074000d00007988 */ /* 0x000fe80008000405 */
[----:B------:R0:W-:Y:S02]  /*1f690*/  STS.U16 [R0+UR5+0x7600], R17 ;  /* 0x0076001100007988 */ /* 0x0001e40008000405 */
[----:B0-----:R-:W-:-:S02]  /*1f6a0*/  PRMT R0, RZ, 0x7610, R0 ;  /* 0x00007610ff007816 */ /* 0x001fc40000000000 */
[----:B-1----:R-:W-:-:S04]  /*1f6b0*/  @!P3 LOP3.LUT R5, R5, R4, RZ, 0x3c, !PT ;  /* 0x000000040505b212 */ /* 0x002fc800078e3cff */
[----:B------:R-:W-:-:S04]  /*1f6c0*/  @!P3 LOP3.LUT R4, R5, R4, RZ, 0x3c, !PT ;  /* 0x000000040504b212 */ /* 0x000fc800078e3cff */
[----:B------:R-:W-:-:S05]  /*1f6d0*/  @!P3 LOP3.LUT R5, R5, R4, RZ, 0x3c, !PT ;  /* 0x000000040505b212 */ /* 0x000fca00078e3cff */
[----:B------:R-:W4:Y:S04]  /*1f6e0*/  @!P3 LDG.E.U16 R0, desc[UR10][R4.64] ;  /* 0x0000000a0400b981 */ /* 0x000f28000c1e1500 */
[----:B---3--:R0:W-:Y:S04]  /*1f6f0*/  STL [R1+0x8c], R20 ;  /* 0x00008c1401007387 */ /* 0x0081e80000100800 */
[----:B0-----:R-:W3:Y:S04]  /*1f700*/  LDL R20, [R1+0xcac] ;  /* 0x000cac0001147983 */ /* 0x001ee80000100800 */
        /* <DEDUP_REMOVED lines=28> */
[----:B------:R-:W4:Y:S01]  /*1f8d0*/  LDL R5, [R1+0xca8] ;  /* 0x000ca80001057983 */ /* 0x000f220000100800 */
[----:B0-----:R-:W0:Y:S01]  /*1f8e0*/  S2R R0, SR_TID.X ;  /* 0x0000000000007919 */ /* 0x001e220000002100 */
[----:B---3--:R-:W-:-:S02]  /*1f8f0*/  @!P3 IMAD.MOV.U32 R4, RZ, RZ, R20 ;  /* 0x000000ffff04b224 */ /* 0x008fc400078e0014 */
[----:B------:R-:W3:Y:S01]  /*1f900*/  LDL.LU R20, [R1+0x164] ;  /* 0x0001640001147983 */ /* 0x000ee20000300800 */
[----:B0-----:R-:W-:-:S05]  /*1f910*/  IMAD.SHL.U32 R0, R0, 0x2, RZ ;  /* 0x0000000200007824 */ /* 0x001fca00078e00ff */
[----:B------:R-:W-:-:S05]  /*1f920*/  LOP3.LUT R0, R0, 0x7e, RZ, 0xc0, !PT ;  /* 0x0000007e00007812 */ /* 0x000fca00078ec0ff */
[----:B------:R0:W-:Y:S02]  /*1f930*/  STS.U16 [R0+UR5+0x7c00], R15 ;  /* 0x007c000f00007988 */ /* 0x0001e40008000405 */
[----:B0-----:R-:W-:-:S06]  /*1f940*/  PRMT R0, RZ, 0x7610, R0 ;  /* 0x00007610ff007816 */ /* 0x001fcc0000000000 */
[----:B----4-:R-:W4:Y:S04]  /*1f950*/  @!P3 LDG.E.U16 R0, desc[UR10][R4.64] ;  /* 0x0000000a0400b981 */ /* 0x010f28000c1e1500 */
[----:B----4-:R0:W-:Y:S04]  /*1f960*/  STL [R1+0x7c], R0 ;  /* 0x00007c0001007387 */ /* 0x0101e80000100800 */
[----:B------:R-:W4:Y:S04]  /*1f970*/  LDL R4, [R1+0xc88] ;  /* 0x000c880001047983 */ /* 0x000f280000100800 */
[----:B------:R-:W4:Y:S01]  /*1f980*/  LDL R5, [R1+0xc8c] ;  /* 0x000c8c0001057983 */ /* 0x000f220000100800 */
[----:B0-----:R-:W0:Y:S02]  /*1f990*/  S2R R0, SR_TID.X ;  /* 0x0000000000007919 */ /* 0x001e240000002100 */
[----:B0-----:R-:W-:-:S05]  /*1f9a0*/  IMAD.SHL.U32 R0, R0, 0x2, RZ ;  /* 0x0000000200007824 */ /* 0x001fca00078e00ff */
[----:B------:R-:W-:-:S05]  /*1f9b0*/  LOP3.LUT R0, R0, 0x7e, RZ, 0xc0, !PT ;  /* 0x0000007e00007812 */ /* 0x000fca00078ec0ff */
[----:B------:R0:W-:Y:S04]  /*1f9c0*/  STS.U16 [R0+UR5+0x7e00], R18 ;  /* 0x007e001200007988 */ /* 0x0001e80008000405 */
[----:B0-----:R-:W2:Y:S01]  /*1f9d0*/  LDL.LU R18, [R1+0x1550] ;  /* 0x0015500001127983 */ /* 0x001ea20000300800 */
[----:B----4-:R-:W-:-:S04]  /*1f9e0*/  @!P3 LOP3.LUT R5, R5, R4, RZ, 0x3c, !PT ;  /* 0x000000040505b212 */ /* 0x010fc800078e3cff */
[----:B------:R-:W-:-:S04]  /*1f9f0*/  @!P3 LOP3.LUT R4, R5, R4, RZ, 0x3c, !PT ;  /* 0x000000040504b212 */ /* 0x000fc800078e3cff */
[----:B------:R-:W-:Y:S02]  /*1fa00*/  @!P3 LOP3.LUT R5, R5, R4, RZ, 0x3c, !PT ;  /* 0x000000040505b212 */ /* 0x000fe400078e3cff */
[----:B--2---:R-:W-:-:S06]  /*1fa10*/  PRMT R18, RZ, 0x7610, R18 ;  /* 0x00007610ff127816 */ /* 0x004fcc0000000012 */
[----:B------:R-:W2:Y:S01]  /*1fa20*/  @!P3 LDG.E.U16 R18, desc[UR10][R4.64] ;  /* 0x0000000a0412b981 */ /* 0x000ea2000c1e1500 */
[----:B------:R-:W0:Y:S02]  /*1fa30*/  S2R R15, SR_TID.X ;  /* 0x00000000000f7919 */ /* 0x000e240000002100 */
[----:B0-----:R-:W-:-:S05]  /*1fa40*/  IMAD.SHL.U32 R15, R15, 0x2, RZ ;  /* 0x000000020f0f7824 */ /* 0x001fca00078e00ff */
[----:B------:R-:W-:-:S04]  /*1fa50*/  LOP3.LUT R15, R15, 0x7e, RZ, 0xc0, !PT ;  /* 0x0000007e0f0f7812 */ /* 0x000fc800078ec0ff */
[----:B------:R-:W-:-:S05]  /*1fa60*/  LOP3.LUT R15, R15, 0x10, RZ, 0x3c, !PT ;  /* 0x000000100f0f7812 */ /* 0x000fca00078e3cff */
[----:B------:R-:W-:Y:S04]  /*1fa70*/  STS.U16 [R15+UR5+0x80], R22 ;  /* 0x000080160f007988 */ /* 0x000fe80008000405 */
[----:B--2---:R0:W-:Y:S04]  /*1fa80*/  STL [R1+0x78], R18 ;  /* 0x0000781201007387 */ /* 0x0041e80000100800 */
[----:B0-----:R-:W2:Y:S04]  /*1fa90*/  LDL.LU R18, [R1+0x154c] ;  /* 0x00154c0001127983 */ /* 0x001ea80000300800 */
[----:B------:R-:W4:Y:S04]  /*1faa0*/  LDL R4, [R1+0xc68] ;  /* 0x000c680001047983 */ /* 0x000f280000100800 */
[----:B------:R-:W4:Y:S04]  /*1fab0*/  LDL R5, [R1+0xc6c] ;  /* 0x000c6c0001057983 */ /* 0x000f280000100800 */
[----:B------:R-:W3:Y:S01]  /*1fac0*/  LDL.LU R22, [R1+0x1548] ;  /* 0x0015480001167983 */ /* 0x000ee20000300800 */
[----:B----4-:R-:W-:-:S04]  /*1fad0*/  @!P3 LOP3.LUT R5, R5, R4, RZ, 0x3c, !PT ;  /* 0x000000040505b212 */ /* 0x010fc800078e3cff */
[C---:B------:R-:W-:Y:S02]  /*1fae0*/  @!P3 LOP3.LUT R4, R5.reuse, R4, RZ, 0x3c, !PT ;  /* 0x000000040504b212 */ /* 0x040fe400078e3cff */
[----:B---3--:R-:W-:Y:S02]  /*1faf0*/  PRMT R22, RZ, 0x7610, R22 ;  /* 0x00007610ff167816 */ /* 0x008fe40000000016 */
[----:B------:R-:W-:-:S05]  /*1fb00*/  @!P3 LOP3.LUT R5, R5, R4, RZ, 0x3c, !PT ;  /* 0x000000040505b212 */ /* 0x000fca00078e3cff */
[----:B------:R-:W3:Y:S04]  /*1fb10*/  @!P3 LDG.E.U16 R22, desc[UR10][R4.64] ;  /* 0x0000000a0416b981 */ /* 0x000ee8000c1e1500 */
[----:B---3--:R0:W-:Y:S04]  /*1fb20*/  STL [R1+0x74], R22 ;  /* 0x0000741601007387 */ /* 0x0081e80000100800 */
[----:B0-----:R-:W3:Y:S04]  /*1fb30*/  LDL.LU R22, [R1+0x1544] ;  /* 0x0015440001167983 */ /* 0x001ee80000300800 */
[----:B------:R-:W4:Y:S04]  /*1fb40*/  LDL R4, [R1+0xc48] ;  /* 0x000c480001047983 */ /* 0x000f280000100800 */
[----:B------:R-:W4:Y:S01]  /*1fb50*/  LDL R5, [R1+0xc4c] ;  /* 0x000c4c0001057983 */ /* 0x000f220000100800 */
[----:B--2---:R-:W-:-:S03]  /*1fb60*/  PRMT R18, RZ, 0x7610, R18 ;  /* 0x00007610ff127816 */ /* 0x004fc60000000012 */
[----:B------:R0:W-:Y:S04]  /*1fb70*/  STS.U16 [R15+UR5+0x280], R26 ;  /* 0x0002801a0f007988 */ /* 0x0001e80008000405 */
[----:B0-----:R-:W2:Y:S01]  /*1fb80*/  LDL.LU R26, [R1+0x158] ;  /* 0x00015800011a7983 */ /* 0x001ea20000300800 */
[----:B----4-:R-:W-:-:S04]  /*1fb90*/  @!P3 LOP3.LUT R5, R5, R4, RZ, 0x3c, !PT ;  /* 0x000000040505b212 */ /* 0x010fc800078e3cff */
[----:B------:R-:W-:-:S04]  /*1fba0*/  @!P3 LOP3.LUT R4, R5, R4, RZ, 0x3c, !PT ;  /* 0x000000040504b212 */ /* 0x000fc800078e3cff */
[----:B------:R-:W-:-:S05]  /*1fbb0*/  @!P3 LOP3.LUT R5, R5, R4, RZ, 0x3c, !PT ;  /* 0x000000040505b212 */ /* 0x000fca00078e3cff */
[----:B------:R-:W4:Y:S04]  /*1fbc0*/  @!P3 LDG.E.U16 R18, desc[UR10][R4.64] ;  /* 0x0000000a0412b981 */ /* 0x000f28000c1e1500 */
[----:B------:R-:W3:Y:S04]  /*1fbd0*/  LDL R4, [R1+0xc28] ;  /* 0x000c280001047983 */ /* 0x000ee80000100800 */
[----:B------:R-:W3:Y:S01]  /*1fbe0*/  LDL R5, [R1+0xc2c] ;  /* 0x000c2c0001057983 */ /* 0x000ee20000100800 */
[----:B------:R-:W-:-:S03]  /*1fbf0*/  PRMT R12, RZ, 0x7610, R12 ;  /* 0x00007610ff0c7816 */ /* 0x000fc6000000000c */
[----:B------:R0:W-:Y:S04]  /*1fc00*/  STS.U16 [R15+UR5+0x480], R24 ;  /* 0x000480180f007988 */ /* 0x0001e80008000405 */
[----:B0-----:R-:W2:Y:S04]  /*1fc10*/  LDL R24, [R1+0xbcc] ;  /* 0x000bcc0001187983 */ /* 0x001ea80000100800 */
[----:B----4-:R0:W-:Y:S04]  /*1fc20*/  STL [R1+0x70], R18 ;  /* 0x0000701201007387 */ /* 0x0101e80000100800 */
[----:B0-----:R-:W4:Y:S01]  /*1fc30*/  LDL.LU R18, [R1+0x154] ;  /* 0x0001540001127983 */ /* 0x001f220000300800 */
        /* <DEDUP_REMOVED lines=12> */
[----:B------:R1:W-:Y:S04]  /*1fd00*/  STS.U16 [R15+UR5+0x680], R2 ;  /* 0x000680020f007988 */ /* 0x0003e80008000405 */
[----:B0-----:R-:W3:Y:S04]  /*1fd10*/  LDL R12, [R1+0xbac] ;  /* 0x000bac00010c7983 */ /* 0x001ee80000100800 */
[----:B-1----:R-:W4:Y:S04]  /*1fd20*/  LDL.LU R2, [R1+0x150] ;  /* 0x0001500001027983 */ /* 0x002f280000300800 */
[----:B--2---:R0:W-:Y:S04]  /*1fd30*/  STL [R1+0x68], R22 ;  /* 0x0000681601007387 */ /* 0x0041e80000100800 */
[----:B0-----:R-:W2:Y:S04]  /*1fd40*/  LDL.LU R22, [R1+0x1540] ;  /* 0x0015400001167983 */ /* 0x001ea80000300800 */
[----:B------:R-:W3:Y:S04]  /*1fd50*/  LDL R4, [R1+0xbe8] ;  /* 0x000be80001047983 */ /* 0x000ee80000100800 */
[----:B------:R-:W3:Y:S04]  /*1fd60*/  LDL R5, [R1+0xbec] ;  /* 0x000bec0001057983 */ /* 0x000ee80000100800 */
[----:B------:R0:W-:Y:S04]  /*1fd70*/  STS.U16 [R15+UR5+0x880], R20 ;  /* 0x000880140f007988 */ /* 0x0001e80008000405 */
[----:B0-----:R-:W4:Y:S01]  /*1fd80*/  LDL.LU R20, [R1+0x14c] ;  /* 0x00014c0001147983 */ /* 0x001f220000300800 */
[----:B--2---:R-:W-:-:S02]  /*1fd90*/  PRMT R22, RZ, 0x7610, R22 ;  /* 0x00007610ff167816 */ /* 0x004fc40000000016 */
[----:B---3--:R-:W-:-:S04]  /*1fda0*/  @!P3 LOP3.LUT R5, R5, R4, RZ, 0x3c, !PT ;  /* 0x000000040505b212 */ /* 0x008fc800078e3cff */
[----:B------:R-:W-:-:S04]  /*1fdb0*/  @!P3 LOP3.LUT R4, R5, R4, RZ, 0x3c, !PT ;  /* 0x000000040504b212 */ /* 0x000fc800078e3cff */
[----:B------:R-:W-:-:S05]  /*1fdc0*/  @!P3 LOP3.LUT R5, R5, R4, RZ, 0x3c, !PT ;  /* 0x000000040505b212 */ /* 0x000fca00078e3cff */
[----:B------:R0:W2:Y:S04]  /*1fdd0*/  @!P3 LDG.E.U16 R22, desc[UR10][R4.64] ;  /* 0x0000000a0416b981 */ /* 0x0000a8000c1e1500 */
[----:B------:R-:W3:Y:S04]  /*1fde0*/  LDL.LU R4, [R1+0x160] ;  /* 0x0001600001047983 */ /* 0x000ee80000300800 */
[----:B------:R-:W4:Y:S01]  /*1fdf0*/  LDL R5, [R1+0xbc8] ;  /* 0x000bc80001057983 */ /* 0x000f220000100800 */
[----:B------:R-:W-:-:S03]  /*1fe00*/  PRMT R16, RZ, 0x7610, R16 ;  /* 0x00007610ff107816 */ /* 0x000fc60000000010 */
[----:B---3--:R0:W-:Y:S02]  /*1fe10*/  STS.U16 [R15+UR5+0xa80], R4 ;  /* 0x000a80040f007988 */ /* 0x0081e40008000405 */
[----:B0-----:R-:W-:-:S05]  /*1fe20*/  @!P3 IMAD.MOV.U32 R4, RZ, RZ, R24 ;  /* 0x000000ffff04b224 */ /* 0x001fca00078e0018 */
[----:B----4-:R-:W3:Y:S04]  /*1fe30*/  @!P3 LDG.E.U16 R16, desc[UR10][R4.64] ;  /* 0x0000000a0410b981 */ /* 0x010ee8000c1e1500 */
[----:B--2---:R0:W-:Y:S04]  /*1fe40*/  STL [R1+0x64], R22 ;  /* 0x0000641601007387 */ /* 0x0041e80000100800 */
[----:B0-----:R-:W2:Y:S04]  /*1fe50*/  LDL.LU R22, [R1+0x148] ;  /* 0x0001480001167983 */ /* 0x001ea80000300800 */
[----:B------:R-:W4:Y:S04]  /*1fe60*/  LDL.LU R24, [R1+0x144] ;  /* 0x0001440001187983 */ /* 0x000f280000300800 */
[----:B---3--:R0:W-:Y:S04]  /*1fe70*/  STL [R1+0x60], R16 ;  /* 0x0000601001007387 */ /* 0x0081e80000100800 */
[----:B0-----:R-:W3:Y:S04]  /*1fe80*/  LDL.LU R16, [R1+0x153c] ;  /* 0x00153c0001107983 */ /* 0x001ee80000300800 */
[----:B------:R-:W2:Y:S04]  /*1fe90*/  LDL.LU R4, [R1+0x15c] ;  /* 0x00015c0001047983 */ /* 0x000ea80000300800 */
[----:B------:R-:W4:Y:S01]  /*1fea0*/  LDL R5, [R1+0xba8] ;  /* 0x000ba80001057983 */ /* 0x000f220000100800 */
[----:B---3--:R-:W-:-:S03]  /*1feb0*/  PRMT R16, RZ, 0x7610, R16 ;  /* 0x00007610ff107816 */ /* 0x008fc60000000010 */
[----:B--2---:R0:W-:Y:S02]  /*1fec0*/  STS.U16 [R15+UR5+0xc80], R4 ;  /* 0x000c80040f007988 */ /* 0x0041e40008000405 */
[----:B0-----:R-:W-:Y:S02]  /*1fed0*/  @!P3 IMAD.MOV.U32 R4, RZ, RZ, R12 ;  /* 0x000000ffff04b224 */ /* 0x001fe400078e000c */
[----:B------:R-:W2:Y:S04]  /*1fee0*/  LDL.LU R12, [R1+0x140] ;  /* 0x00014000010c7983 */ /* 0x000ea80000300800 */
[----:B----4-:R-:W3:Y:S04]  /*1fef0*/  @!P3 LDG.E.U16 R16, desc[UR10][R4.64] ;  /* 0x0000000a0410b981 */ /* 0x010ee8000c1e1500 */
[----:B------:R-:W-:Y:S04]  /*1ff00*/  STS.U16 [R15+UR5+0xe80], R26 ;  /* 0x000e801a0f007988 */ /* 0x000fe80008000405 */
[----:B---3--:R0:W-:Y:S04]  /*1ff10*/  STL [R1+0x5c], R16 ;  /* 0x00005c1001007387 */ /* 0x0081e80000100800 */
[----:B0-----:R-:W3:Y:S04]  /*1ff20*/  LDL.LU R16, [R1+0x1538] ;  /* 0x0015380001107983 */ /* 0x001ee80000300800 */
[----:B------:R-:W4:Y:S04]  /*1ff30*/  LDL R4, [R1+0xb88] ;  /* 0x000b880001047983 */ /* 0x000f280000100800 */
[----:B------:R-:W4:Y:S04]  /*1ff40*/  LDL R5, [R1+0xb8c] ;  /* 0x000b8c0001057983 */ /* 0x000f280000100800 */
[----:B------:R-:W2:Y:S01]  /*1ff50*/  LDL.LU R26, [R1+0x1534] ;  /* 0x00153400011a7983 */ /* 0x000ea20000300800 */
[----:B----4-:R-:W-:-:S04]  /*1ff60*/  @!P3 LOP3.LUT R5, R5, R4, RZ, 0x3c, !PT ;  /* 0x000000040505b212 */ /* 0x010fc800078e3cff */
[C---:B------:R-:W-:Y:S02]  /*1ff70*/  @!P3 LOP3.LUT R4, R5.reuse, R4, RZ, 0x3c, !PT ;  /* 0x000000040504b212 */ /* 0x040fe400078e3cff */
[----:B--2---:R-:W-:Y:S02]  /*1ff80*/  PRMT R26, RZ, 0x7610, R26 ;  /* 0x00007610ff1a7816 */ /* 0x004fe4000000001a */
[----:B------:R-:W-:-:S05]  /*1ff90*/  @!P3 LOP3.LUT R5, R5, R4, RZ, 0x3c, !PT ;  /* 0x000000040505b212 */ /* 0x000fca00078e3cff */
[----:B------:R-:W2:Y:S04]  /*1ffa0*/  @!P3 LDG.E.U16 R26, desc[UR10][R4.64] ;  /* 0x0000000a041ab981 */ /* 0x000ea8000c1e1500 */
[----:B------:R-:W-:Y:S04]  /*1ffb0*/  STS.U16 [R15+UR5+0x1080], R18 ;  /* 0x001080120f007988 */ /* 0x000fe80008000405 */
[----:B------:R-:W4:Y:S04]  /*1ffc0*/  LDL R4, [R1+0xb68] ;  /* 0x000b680001047983 */ /* 0x000f280000100800 */
[----:B------:R-:W4:Y:S04]  /*1ffd0*/  LDL R5, [R1+0xb6c] ;  /* 0x000b6c0001057983 */ /* 0x000f280000100800 */
[----:B--2---:R0:W-:Y:S04]  /*1ffe0*/  STL [R1+0x58], R26 ;  /* 0x0000581a01007387 */ /* 0x0041e80000100800 */
[----:B0-----:R-:W2:Y:S04]  /*1fff0*/  LDL.LU R26, [R1+0x13c] ;  /* 0x00013c00011a7983 */ /* 0x001ea80000300800 */
[----:B------:R-:W3:Y:S01]  /*20000*/  LDL.LU R18, [R1+0x1530] ;  /* 0x0015300001127983 */ /* 0x000ee20000300800 */
[----:B----4-:R-:W-:-:S04]  /*20010*/  @!P3 LOP3.LUT R5, R5, R4, RZ, 0x3c, !PT ;  /* 0x000000040505b212 */ /* 0x010fc800078e3cff */
[----:B------:R-:W-:-:S04]  /*20020*/  @!P3 LOP3.LUT R4, R5, R4, RZ, 0x3c, !PT ;  /* 0x000000040504b212 */ /* 0x000fc800078e3cff */
[----:B------:R-:W-:Y:S02]  /*20030*/  @!P3 LOP3.LUT R5, R5, R4, RZ, 0x3c, !PT ;  /* 0x000000040505b212 */ /* 0x000fe400078e3cff */
[----:B---3--:R-:W-:-:S06]  /*20040*/  PRMT R18, RZ, 0x7610, R18 ;  /* 0x00007610ff127816 */ /* 0x008fcc0000000012 */
[----:B------:R-:W3:Y:S04]  /*20050*/  @!P3 LDG.E.U16 R18, desc[UR10][R4.64] ;  /* 0x0000000a0412b981 */ /* 0x000ee8000c1e1500 */
[----:B---3--:R0:W-:Y:S04]  /*20060*/  STL [R1+0x54], R18 ;  /* 0x0000541201007387 */ /* 0x0081e80000100800 */
[----:B0-----:R-:W3:Y:S04]  /*20070*/  LDL.LU R18, [R1+0x152c] ;  /* 0x00152c0001127983 */ /* 0x001ee80000300800 */
[----:B------:R-:W4:Y:S04]  /*20080*/  LDL R4, [R1+0xb48] ;  /* 0x000b480001047983 */ /* 0x000f280000100800 */
[----:B------:R-:W4:Y:S01]  /*20090*/  LDL R5, [R1+0xb4c] ;  /* 0x000b4c0001057983 */ /* 0x000f220000100800 */
[----:B---3--:R-:W-:-:S02]  /*200a0*/  PRMT R18, RZ, 0x7610, R18 ;  /* 0x00007610ff127816 */ /* 0x008fc40000000012 */
[----:B----4-:R-:W-:-:S04]  /*200b0*/  @!P3 LOP3.LUT R5, R5, R4, RZ, 0x3c, !PT ;  /* 0x000000040505b212 */ /* 0x010fc800078e3cff */
[----:B------:R-:W-:-:S04]  /*200c0*/  @!P3 LOP3.LUT R4, R5, R4, RZ, 0x3c, !PT ;  /* 0x000000040504b212 */ /* 0x000fc800078e3cff */
[----:B------:R-:W-:-:S05]  /*200d0*/  @!P3 LOP3.LUT R5, R5, R4, RZ, 0x3c, !PT ;  /* 0x000000040505b212 */ /* 0x000fca00078e3cff */
[----:B------:R-:W3:Y:S04]  /*200e0*/  @!P3 LDG.E.U16 R18, desc[UR10][R4.64] ;  /* 0x0000000a0412b981 */ /* 0x000ee8000c1e1500 */
[----:B------:R0:W-:Y:S04]  /*200f0*/  STS.U16 [R15+UR5+0x1280], R2 ;  /* 0x001280020f007988 */ /* 0x0001e80008000405 */
[----:B0-----:R-:W4:Y:S04]  /*20100*/  LDL.LU R2, [R1+0x138] ;  /* 0x0001380001027983 */ /* 0x001f280000300800 */
[----:B------:R-:W-:Y:S04]  /*20110*/  STS.U16 [R15+UR5+0x1480], R20 ;  /* 0x001480140f007988 */ /* 0x000fe80008000405 */
[----:B---3--:R0:W-:Y:S04]  /*20120*/  STL [R1+0x50], R18 ;  /* 0x0000501201007387 */ /* 0x0081e80000100800 */
[----:B0-----:R-:W3:Y:S04]  /*20130*/  LDL.LU R18, [R1+0x1528] ;  /* 0x0015280001127983 */ /* 0x001ee80000300800 */
[----:B------:R-:W2:Y:S04]  /*20140*/  LDL R4, [R1+0xb28] ;  /* 0x000b280001047983 */ /* 0x000ea80000100800 */
[----:B------:R-:W2:Y:S04]  /*20150*/  LDL R5, [R1+0xb2c] ;  /* 0x000b2c0001057983 */ /* 0x000ea80000100800 */
[----:B------:R-:W4:Y:S01]  /*20160*/  LDL.LU R20, [R1+0x1524] ;  /* 0x0015240001147983 */ /* 0x000f220000300800 */
[----:B--2---:R-:W-:-:S04]  /*20170*/  @!P3 LOP3.LUT R5, R5, R4, RZ, 0x3c, !PT ;  /* 0x000000040505b212 */ /* 0x004fc800078e3cff */
[C---:B------:R-:W-:Y:S02]  /*20180*/  @!P3 LOP3.LUT R4, R5.reuse, R4, RZ, 0x3c, !PT ;  /* 0x000000040504b212 */ /* 0x040fe400078e3cff */
[----:B----4-:R-:W-:Y:S02]  /*20190*/  PRMT R20, RZ, 0x7610, R20 ;  /* 0x00007610ff147816 */ /* 0x010fe40000000014 */
[----:B------:R-:W-:-:S05]  /*201a0*/  @!P3 LOP3.LUT R5, R5, R4, RZ, 0x3c, !PT ;  /* 0x000000040505b212 */ /* 0x000fca00078e3cff */
[----:B------:R-:W2:Y:S04]  /*201b0*/  @!P3 LDG.E.U16 R20, desc[UR10][R4.64] ;  /* 0x0000000a0414b981 */ /* 0x000ea8000c1e1500 */
        /* <DEDUP_REMOVED lines=15> */
[----:B------:R-:W-:-:S03]  /*202b0*/  PRMT R11, RZ, 0x7610, R11 ;  /* 0x00007610ff0b7816 */ /* 0x000fc6000000000b */
        /* <DEDUP_REMOVED lines=31> */
[----:B------:R-:W3:Y:S01]  /*204b0*/  LDL R5, [R1+0xa8c] ;  /* 0x000a8c0001057983 */ /* 0x000ee20000100800 */
[----:B------:R-:W-:-:S03]  /*204c0*/  PRMT R13, RZ, 0x7610, R13 ;  /* 0x00007610ff0d7816 */ /* 0x000fc6000000000d */
[----:B------:R0:W-:Y:S04]  /*204d0*/  STS.U16 [R15+UR5+0x1e80], R2 ;  /* 0x001e80020f007988 */ /* 0x0001e80008000405 */
[----:B0-----:R-:W4:Y:S01]  /*204e0*/  LDL.LU R2, [R1+0x120] ;  /* 0x0001200001027983 */ /* 0x001f220000300800 */
[----:B---3--:R-:W-:-:S04]  /*204f0*/  @!P3 LOP3.LUT R5, R5, R4, RZ, 0x3c, !PT ;  /* 0x000000040505b212 */ /* 0x008fc800078e3cff */
[----:B------:R-:W-:-:S04]  /*20500*/  @!P3 LOP3.LUT R4, R5, R4, RZ, 0x3c, !PT ;  /* 0x000000040504b212 */ /* 0x000fc800078e3cff */
[----:B------:R-:W-:-:S05]  /*20510*/  @!P3 LOP3.LUT R5, R5, R4, RZ, 0x3c, !PT ;  /* 0x000000040505b212 */ /* 0x000fca00078e3cff */
[----:B------:R0:W3:Y:S04]  /*20520*/  @!P3 LDG.E.U16 R13, desc[UR10][R4.64] ;  /* 0x0000000a040db981 */ /* 0x0000e8000c1e1500 */
[----:B------:R-:W4:Y:S04]  /*20530*/  LDL.LU R4, [R1+0x134] ;  /* 0x0001340001047983 */ /* 0x000f280000300800 */
[----:B------:R-:W3:Y:S01]  /*20540*/  LDL R5, [R1+0xa68] ;  /* 0x000a680001057983 */ /* 0x000ee20000100800 */
[----:B--2---:R-:W-:-:S03]  /*20550*/  PRMT R22, RZ, 0x7610, R22 ;  /* 0x00007610ff167816 */ /* 0x004fc60000000016 */
[----:B----4-:R0:W-:Y:S02]  /*20560*/  STS.U16 [R15+UR5+0x2080], R4 ;  /* 0x002080040f007988 */ /* 0x0101e40008000405 */
[----:B0-----:R-:W-:-:S05]  /*20570*/  @!P3 IMAD.MOV.U32 R4, RZ, RZ, R12 ;  /* 0x000000ffff04b224 */ /* 0x001fca00078e000c */
[----:B---3--:R-:W2:Y:S04]  /*20580*/  @!P3 LDG.E.U16 R22, desc[UR10][R4.64] ;  /* 0x0000000a0416b981 */ /* 0x008ea8000c1e1500 */
[----:B------:R0:W-:Y:S04]  /*20590*/  STL [R1+0x38], R13 ;  /* 0x0000380d01007387 */ /* 0x0001e80000100800 */
[----:B0-----:R-:W3:Y:S04]  /*205a0*/  LDL.LU R13, [R1+0x11c] ;  /* 0x00011c00010d7983 */ /* 0x001ee80000300800 */
[----:B------:R-:W4:Y:S04]  /*205b0*/  LDL.LU R12, [R1+0x118] ;  /* 0x00011800010c7983 */ /* 0x000f280000300800 */
[----:B--2---:R0:W-:Y:S04]  /*205c0*/  STL [R1+0x34], R22 ;  /* 0x0000341601007387 */ /* 0x0041e80000100800 */
[----:B0-----:R-:W2:Y:S04]  /*205d0*/  LDL.LU R22, [R1+0x1510] ;  /* 0x0015100001167983 */ /* 0x001ea80000300800 */
[----:B------:R-:W3:Y:S04]  /*205e0*/  LDL.LU R4, [R1+0x130] ;  /* 0x0001300001047983 */ /* 0x000ee80000300800 */
[----:B------:R-:W4:Y:S01]  /*205f0*/  LDL R5, [R1+0xa48] ;  /* 0x000a480001057983 */ /* 0x000f220000100800 */
[----:B--2---:R-:W-:-:S03]  /*20600*/  PRMT R22, RZ, 0x7610, R22 ;  /* 0x00007610ff167816 */ /* 0x004fc60000000016 */
[----:B---3--:R0:W-:Y:S02]  /*20610*/  STS.U16 [R15+UR5+0x2280], R4 ;  /* 0x002280040f007988 */ /* 0x0081e40008000405 */
        /* <DEDUP_REMOVED lines=22> */
[----:B------:R-:W4:Y:S04]  /*20780*/  @!P3 LDG.E.U16 R10, desc[UR10][R4.64] ;  /* 0x0000000a040ab981 */ /* 0x000f28000c1e1500 */
[----:B------:R0:W-:Y:S04]  /*20790*/  STS.U16 [R15+UR5+0x2680], R11 ;  /* 0x0026800b0f007988 */ /* 0x0001e80008000405 */
[----:B0-----:R-:W3:Y:S04]  /*207a0*/  LDL.LU R11, [R1+0x110] ;  /* 0x00011000010b7983 */ /* 0x001ee80000300800 */
[----:B------:R-:W2:Y:S04]  /*207b0*/  LDL R4, [R1+0x9e8] ;  /* 0x0009e80001047983 */ /* 0x000ea80000100800 */
[----:B------:R-:W2:Y:S04]  /*207c0*/  LDL R5, [R1+0x9ec] ;  /* 0x0009ec0001057983 */ /* 0x000ea80000100800 */
[----:B------:R-:W-:Y:S04]  /*207d0*/  STS.U16 [R15+UR5+0x2880], R26 ;  /* 0x0028801a0f007988 */ /* 0x000fe80008000405 */
[----:B----4-:R0:W-:Y:S04]  /*207e0*/  STL [R1+0x28], R10 ;  /* 0x0000280a01007387 */ /* 0x0101e80000100800 */
[----:B0-----:R-:W4:Y:S04]  /*207f0*/  LDL R10, [R1+0x98c] ;  /* 0x00098c00010a7983 */ /* 0x001f280000100800 */
[----:B------:R-:W3:Y:S01]  /*20800*/  LDL.LU R26, [R1+0x1500] ;  /* 0x00150000011a7983 */ /* 0x000ee20000300800 */
[----:B--2---:R-:W-:-:S04]  /*20810*/  @!P3 LOP3.LUT R5, R5, R4, RZ, 0x3c, !PT ;  /* 0x000000040505b212 */ /* 0x004fc800078e3cff */
[----:B------:R-:W-:-:S04]  /*20820*/  @!P3 LOP3.LUT R4, R5, R4, RZ, 0x3c, !PT ;  /* 0x000000040504b212 */ /* 0x000fc800078e3cff */
[----:B------:R-:W-:Y:S02]  /*20830*/  @!P3 LOP3.LUT R5, R5, R4, RZ, 0x3c, !PT ;  /* 0x000000040505b212 */ /* 0x000fe400078e3cff */
[----:B---3--:R-:W-:-:S06]  /*20840*/  PRMT R26, RZ, 0x7610, R26 ;  /* 0x00007610ff1a7816 */ /* 0x008fcc000000001a */
[----:B------:R-:W2:Y:S04]  /*20850*/  @!P3 LDG.E.U16 R26, desc[UR10][R4.64] ;  /* 0x0000000a041ab981 */ /* 0x000ea8000c1e1500 */
[----:B------:R-:W-:Y:S04]  /*20860*/  STS.U16 [R15+UR5+0x2a80], R2 ;  /* 0x002a80020f007988 */ /* 0x000fe80008000405 */
[----:B--2---:R0:W-:Y:S04]  /*20870*/  STL [R1+0x24], R26 ;  /* 0x0000241a01007387 */ /* 0x0041e80000100800 */
[----:B0-----:R-:W2:Y:S04]  /*20880*/  LDL.LU R26, [R1+0x14fc] ;  /* 0x0014fc00011a7983 */ /* 0x001ea80000300800 */
[----:B------:R-:W3:Y:S04]  /*20890*/  LDL R4, [R1+0x9c8] ;  /* 0x0009c80001047983 */ /* 0x000ee80000100800 */
[----:B------:R-:W3:Y:S04]  /*208a0*/  LDL R5, [R1+0x9cc] ;  /* 0x0009cc0001057983 */ /* 0x000ee80000100800 */
[----:B------:R-:W4:Y:S01]  /*208b0*/  LDL.LU R2, [R1+0x14f8] ;  /* 0x0014f80001027983 */ /* 0x000f220000300800 */
[----:B---3--:R-:W-:-:S04]  /*208c0*/  @!P3 LOP3.LUT R5, R5, R4, RZ, 0x3c, !PT ;  /* 0x000000040505b212 */ /* 0x008fc800078e3cff */
[C---:B------:R-:W-:Y:S02]  /*208d0*/  @!P3 LOP3.LUT R4, R5.reuse, R4, RZ, 0x3c, !PT ;  /* 0x000000040504b212 */ /* 0x040fe400078e3cff */
[----:B----4-:R-:W-:Y:S02]  /*208e0*/  PRMT R2, RZ, 0x7610, R2 ;  /* 0x00007610ff027816 */ /* 0x010fe40000000002 */
[----:B------:R-:W-:-:S05]  /*208f0*/  @!P3 LOP3.LUT R5, R5, R4, RZ, 0x3c, !PT ;  /* 0x000000040505b212 */ /* 0x000fca00078e3cff */
        /* <DEDUP_REMOVED lines=12> */
[----:B---3--:R0:W-:Y:S04]  /*209c0*/  STL [R1+0x1c], R2 ;  /* 0x00001c0201007387 */ /* 0x0081e80000100800 */
[----:B0-----:R-:W3:Y:S04]  /*209d0*/  LDL.LU R2, [R1+0x14f0] ;  /* 0x0014f00001027983 */ /* 0x001ee80000300800 */
[----:B------:R-:W2:Y:S01]  /*209e0*/  LDL R5, [R1+0x988] ;  /* 0x0009880001057983 */ /* 0x000ea20000100800 */
[----:B------:R-:W-:Y:S01]  /*209f0*/  PRMT R6, RZ, 0x7610, R6 ;  /* 0x00007610ff067816 */ /* 0x000fe20000000006 */
[----:B------:R-:W-:-:S02]  /*20a00*/  @!P3 IMAD.MOV.U32 R4, RZ, RZ, R10 ;  /* 0x000000ffff04b224 */ /* 0x000fc400078e000a */
[----:B------:R0:W-:Y:S04]  /*20a10*/  STS.U16 [R15+UR5+0x2e80], R12 ;  /* 0x002e800c0f007988 */ /* 0x0001e80008000405 */
[----:B0-----:R-:W4:Y:S01]  /*20a20*/  LDL.LU R12, [R1+0x100] ;  /* 0x00010000010c7983 */ /* 0x001f220000300800 */
[----:B------:R-:W-:-:S03]  /*20a30*/  PRMT R9, RZ, 0x7610, R9 ;  /* 0x00007610ff097816 */ /* 0x000fc60000000009 */
[----:B------:R-:W4:Y:S04]  /*20a40*/  LDL R10, [R1+0x908] ;  /* 0x00090800010a7983 */ /* 0x000f280000100800 */
[----:B--2---:R-:W2:Y:S04]  /*20a50*/  @!P3 LDG.E.U16 R6, desc[UR10][R4.64] ;  /* 0x0000000a0406b981 */ /* 0x004ea8000c1e1500 */
[----:B------:R-:W3:Y:S04]  /*20a60*/  LDL R4, [R1+0x968] ;  /* 0x0009680001047983 */ /* 0x000ee80000100800 */
[----:B------:R-:W3:Y:S04]  /*20a70*/  LDL R5, [R1+0x96c] ;  /* 0x00096c0001057983 */ /* 0x000ee80000100800 */
[----:B------:R-:W-:Y:S04]  /*20a80*/  STS.U16 [R15+UR5+0x3080], R14 ;  /* 0x0030800e0f007988 */ /* 0x000fe80008000405 */
[----:B--2---:R0:W-:Y:S04]  /*20a90*/  STL [R1+0x18], R6 ;  /* 0x0000180601007387 */ /* 0x0041e80000100800 */
[----:B0-----:R-:W2:Y:S01]  /*20aa0*/  LDL R6, [R1+0x90c] ;  /* 0x00090c0001067983 */ /* 0x001ea20000100800 */
[----:B---3--:R-:W-:-:S03]  /*20ab0*/  @!P3 LOP3.LUT R5, R5, R4, RZ, 0x3c, !PT ;  /* 0x000000040505b212 */ /* 0x008fc600078e3cff */
[----:B------:R-:W3:Y:S01]  /*20ac0*/  LDL.LU R14, [R1+0xfc] ;  /* 0x0000fc00010e7983 */ /* 0x000ee20000300800 */
[----:B------:R-:W-:-:S04]  /*20ad0*/  @!P3 LOP3.LUT R4, R5, R4, RZ, 0x3c, !PT ;  /* 0x000000040504b212 */ /* 0x000fc800078e3cff */
[----:B------:R-:W-:-:S05]  /*20ae0*/  @!P3 LOP3.LUT R5, R5, R4, RZ, 0x3c, !PT ;  /* 0x000000040505b212 */ /* 0x000fca00078e3cff */
[----:B------:R-:W4:Y:S04]  /*20af0*/  @!P3 LDG.E.U16 R9, desc[UR10][R4.64] ;  /* 0x0000000a0409b981 */ /* 0x000f28000c1e1500 */
[----:B------:R-:W2:Y:S04]  /*20b00*/  LDL R4, [R1+0x948] ;  /* 0x0009480001047983 */ /* 0x000ea80000100800 */
[----:B------:R-:W2:Y:S01]  /*20b10*/  LDL R5, [R1+0x94c] ;  /* 0x00094c0001057983 */ /* 0x000ea20000100800 */
[----:B------:R-:W-:-:S03]  /*20b20*/  PRMT R8, RZ, 0x7610, R8 ;  /* 0x00007610ff087816 */ /* 0x000fc60000000008 */
[----:B------:R0:W-:Y:S04]  /*20b30*/  STS.U16 [R15+UR5+0x3280], R11 ;  /* 0x0032800b0f007988 */ /* 0x0001e80008000405 */
[----:B0-----:R-:W3:Y:S04]  /*20b40*/  LDL R11, [R1+0x8e8] ;  /* 0x0008e800010b7983 */ /* 0x001ee80000100800 */
[----:B----4-:R0:W-:Y:S01]  /*20b50*/  STL [R1+0x14], R9 ;  /* 0x0000140901007387 */ /* 0x0101e20000100800 */
[----:B--2---:R-:W-:-:S03]  /*20b60*/  @!P3 LOP3.LUT R5, R5, R4, RZ, 0x3c, !PT ;  /* 0x000000040505b212 */ /* 0x004fc600078e3cff */
[----:B0-----:R-:W2:Y:S01]  /*20b70*/  LDL R9, [R1+0x8ec] ;  /* 0x0008ec0001097983 */ /* 0x001ea20000100800 */
        /* <DEDUP_REMOVED lines=9> */
[----:B------:R-:W3:Y:S04]  /*20c10*/  @!P3 LDG.E.U16 R26, desc[UR10][R4.64] ;  /* 0x0000000a041ab981 */ /* 0x000ee8000c1e1500 */
[----:B------:R0:W-:Y:S04]  /*20c20*/  STS.U16 [R15+UR5+0x3480], R2 ;  /* 0x003480020f007988 */ /* 0x0001e80008000405 */
[----:B----4-:R1:W-:Y:S04]  /*20c30*/  STL [R1+0x10], R8 ;  /* 0x0000100801007387 */ /* 0x0103e80000100800 */
[----:B0-----:R-:W4:Y:S04]  /*20c40*/  LDL R2, [R1+0x8cc] ;  /* 0x0008cc0001027983 */ /* 0x001f280000100800 */
[----:B-1----:R-:W4:Y:S04]  /*20c50*/  LDL R8, [R1+0x8c8] ;  /* 0x0008c80001087983 */ /* 0x002f280000100800 */
[----:B---3--:R0:W-:Y:S04]  /*20c60*/  STL [R1+0xc], R26 ;  /* 0x00000c1a01007387 */ /* 0x0081e80000100800 */
[----:B0-----:R-:W3:Y:S04]  /*20c70*/  LDL.LU R26, [R1+0x14ec] ;  /* 0x0014ec00011a7983 */ /* 0x001ee80000300800 */
[----:B------:R-:W2:Y:S01]  /*20c80*/  LDL.LU R5, [R1+0x108] ;  /* 0x0001080001057983 */ /* 0x000ea20000300800 */
[----:B------:R-:W-:Y:S01]  /*20c90*/  @!P3 IMAD.MOV.U32 R4, RZ, RZ, R6 ;  /* 0x000000ffff04b224 */ /* 0x000fe200078e0006 */
[----:B------:R-:W-:-:S02]  /*20ca0*/  PRMT R7, RZ, 0x7610, R7 ;  /* 0x00007610ff077816 */ /* 0x000fc40000000007 */
[----:B------:R-:W4:Y:S01]  /*20cb0*/  LDL R6, [R1+0x8ac] ;  /* 0x0008ac0001067983 */ /* 0x000f220000100800 */
[----:B---3--:R-:W-:-:S03]  /*20cc0*/  PRMT R26, RZ, 0x7610, R26 ;  /* 0x00007610ff1a7816 */ /* 0x008fc6000000001a */
[----:B--2---:R0:W-:Y:S02]  /*20cd0*/  STS.U16 [R15+UR5+0x3680], R5 ;  /* 0x003680050f007988 */ /* 0x0041e40008000405 */
[----:B0-----:R-:W-:Y:S02]  /*20ce0*/  @!P3 IMAD.MOV.U32 R5, RZ, RZ, R10 ;  /* 0x000000ffff05b224 */ /* 0x001fe400078e000a */
[----:B------:R-:W2:Y:S04]  /*20cf0*/  LDL R10, [R1+0x8a8] ;  /* 0x0008a800010a7983 */ /* 0x000ea80000100800 */
[----:B------:R0:W3:Y:S02]  /*20d00*/  @!P3 LDG.E.U16 R26, desc[UR10][R4.64] ;  /* 0x0000000a041ab981 */ /* 0x0000e4000c1e1500 */
[----:B0-----:R-:W-:-:S02]  /*20d10*/  @!P3 IMAD.MOV.U32 R4, RZ, RZ, R9 ;  /* 0x000000ffff04b224 */ /* 0x001fc400078e0009 */
[----:B------:R-:W-:-:S05]  /*20d20*/  @!P3 IMAD.MOV.U32 R5, RZ, RZ, R11 ;  /* 0x000000ffff05b224 */ /* 0x000fca00078e000b */
[----:B------:R-:W4:Y:S04]  /*20d30*/  @!P3 LDG.E.U16 R7, desc[UR10][R4.64] ;  /* 0x0000000a0407b981 */ /* 0x000f28000c1e1500 */
[----:B---3--:R0:W-:Y:S04]  /*20d40*/  STL [R1+0x8], R26 ;  /* 0x0000081a01007387 */ /* 0x0081e80000100800 */
[----:B0-----:R-:W3:Y:S04]  /*20d50*/  LDL.LU R26, [R1+0x14e8] ;  /* 0x0014e800011a7983 */ /* 0x001ee80000300800 */
[----:B------:R-:W3:Y:S04]  /*20d60*/  LDL R9, [R1+0x888] ;  /* 0x0008880001097983 */ /* 0x000ee80000100800 */
[----:B----4-:R0:W-:Y:S04]  /*20d70*/  STL [R1+0x4], R7 ;  /* 0x0000040701007387 */ /* 0x0101e80000100800 */
[----:B0-----:R-:W4:Y:S01]  /*20d80*/  LDL R7, [R1+0x88c] ;  /* 0x00088c0001077983 */ /* 0x001f220000100800 */
[----:B------:R-:W-:Y:S01]  /*20d90*/  PRMT R0, RZ, 0x7610, R0 ;  /* 0x00007610ff007816 */ /* 0x000fe20000000000 */
[----:B------:R-:W-:-:S02]  /*20da0*/  @!P3 IMAD.MOV.U32 R4, RZ, RZ, R2 ;  /* 0x000000ffff04b224 */ /* 0x000fc400078e0002 */
[----:B------:R-:W-:Y:S01]  /*20db0*/  @!P3 IMAD.MOV.U32 R5, RZ, RZ, R8 ;  /* 0x000000ffff05b224 */ /* 0x000fe200078e0008 */
[----:B------:R-:W4:Y:S04]  /*20dc0*/  LDL R2, [R1+0x86c] ;  /* 0x00086c0001027983 */ /* 0x000f280000100800 */
[----:B------:R-:W4:Y:S04]  /*20dd0*/  LDL R8, [R1+0x868] ;  /* 0x0008680001087983 */ /* 0x000f280000100800 */
[----:B------:R0:W4:Y:S01]  /*20de0*/  @!P3 LDG.E.U16 R0, desc[UR10][R4.64] ;  /* 0x0000000a0400b981 */ /* 0x000122000c1e1500 */
[----:B------:R-:W-:-:S03]  /*20df0*/  PRMT R28, RZ, 0x7610, R28 ;  /* 0x00007610ff1c7816 */ /* 0x000fc6000000001c */
[----:B------:R-:W-:Y:S04]  /*20e00*/  STS.U16 [R15+UR5+0x3880], R13 ;  /* 0x0038800d0f007988 */ /* 0x000fe80008000405 */
[----:B------:R-:W-:Y:S01]  /*20e10*/  STS.U16 [R15+UR5+0x3a80], R12 ;  /* 0x003a800c0f007988 */ /* 0x000fe20008000405 */
[----:B0-----:R-:W-:Y:S02]  /*20e20*/  @!P3 IMAD.MOV.U32 R4, RZ, RZ, R6 ;  /* 0x000000ffff04b224 */ /* 0x001fe400078e0006 */
[----:B--2---:R-:W-:Y:S01]  /*20e30*/  @!P3 IMAD.MOV.U32 R5, RZ, RZ, R10 ;  /* 0x000000ffff05b224 */ /* 0x004fe200078e000a */
[----:B------:R-:W-:Y:S04]  /*20e40*/  STS.U16 [R15+UR5+0x3c80], R14 ;  /* 0x003c800e0f007988 */ /* 0x000fe80008000405 */
[----:B------:R0:W2:Y:S04]  /*20e50*/  @!P3 LDG.E.U16 R28, desc[UR10][R4.64] ;  /* 0x0000000a041cb981 */ /* 0x0000a8000c1e1500 */
[----:B---3--:R1:W-:Y:S01]  /*20e60*/  STS.U16 [R15+UR5+0x3e80], R26 ;  /* 0x003e801a0f007988 */ /* 0x0083e20008000405 */
[----:B0-----:R-:W-:Y:S01]  /*20e70*/  @!P3 IMAD.MOV.U32 R5, RZ, RZ, R9 ;  /* 0x000000ffff05b224 */ /* 0x001fe200078e0009 */
[----:B-1----:R-:W-:Y:S01]  /*20e80*/  PRMT R26, RZ, 0x7610, R26 ;  /* 0x00007610ff1a7816 */ /* 0x002fe2000000001a */
[----:B----4-:R-:W-:-:S05]  /*20e90*/  @!P3 IMAD.MOV.U32 R4, RZ, RZ, R7 ;  /* 0x000000ffff04b224 */ /* 0x010fca00078e0007 */
[----:B------:R0:W3:Y:S04]  /*20ea0*/  @!P3 LDG.E.U16 R26, desc[UR10][R4.64] ;  /* 0x0000000a041ab981 */ /* 0x0000e8000c1e1500 */
[----:B------:R1:W-:Y:S01]  /*20eb0*/  STS.U16 [R15+UR5+0x4080], R24 ;  /* 0x004080180f007988 */ /* 0x0003e20008000405 */
[----:B0-----:R-:W-:Y:S02]  /*20ec0*/  @!P3 IMAD.MOV.U32 R4, RZ, RZ, R2 ;  /* 0x000000ffff04b224 */ /* 0x001fe400078e0002 */
[----:B------:R-:W-:Y:S01]  /*20ed0*/  @!P3 IMAD.MOV.U32 R5, RZ, RZ, R8 ;  /* 0x000000ffff05b224 */ /* 0x000fe200078e0008 */
[----:B-1----:R-:W-:Y:S01]  /*20ee0*/  PRMT R24, RZ, 0x7610, R24 ;  /* 0x00007610ff187816 */ /* 0x002fe20000000018 */
[----:B------:R0:W-:Y:S04]  /*20ef0*/  STL [R1+0x146c], R0 ;  /* 0x00146c0001007387 */ /* 0x0001e80000100800 */
[----:B------:R-:W4:Y:S04]  /*20f00*/  LDL R6, [R1+0x848] ;  /* 0x0008480001067983 */ /* 0x000f280000100800 */
[----:B------:R4:W4:Y:S04]  /*20f10*/  @!P3 LDG.E.U16 R24, desc[UR10][R4.64] ;  /* 0x0000000a0418b981 */ /* 0x000928000c1e1500 */
[----:B0-----:R-:W4:Y:S04]  /*20f20*/  LDL R0, [R1+0x84c] ;  /* 0x00084c0001007983 */ /* 0x001f280000100800 */
[----:B--2---:R-:W-:Y:S04]  /*20f30*/  STL [R1+0x1470], R28 ;  /* 0x0014701c01007387 */ /* 0x004fe80000100800 */
[----:B------:R-:W2:Y:S04]  /*20f40*/  LDL R9, [R1+0x828] ;  /* 0x0008280001097983 */ /* 0x000ea80000100800 */
[----:B------:R-:W2:Y:S04]  /*20f50*/  LDL R7, [R1+0x82c] ;  /* 0x00082c0001077983 */ /* 0x000ea80000100800 */
[----:B---3--:R-:W-:Y:S04]  /*20f60*/  STL [R1+0x1474], R26 ;  /* 0x0014741a01007387 */ /* 0x008fe80000100800 */
[----:B------:R-:W3:Y:S04]  /*20f70*/  LDL R8, [R1+0x808] ;  /* 0x0008080001087983 */ /* 0x000ee80000100800 */
[----:B------:R-:W3:Y:S04]  /*20f80*/  LDL R2, [R1+0x80c] ;  /* 0x00080c0001027983 */ /* 0x000ee80000100800 */
[----:B------:R0:W-:Y:S01]  /*20f90*/  STS.U16 [R15+UR5+0x4280], R22 ;  /* 0x004280160f007988 */ /* 0x0001e20008000405 */
[----:B----4-:R-:W-:-:S03]  /*20fa0*/  @!P3 IMAD.MOV.U32 R5, RZ, RZ, R6 ;  /* 0x000000ffff05b224 */ /* 0x010fc600078e0006 */
[----:B------:R-:W-:Y:S01]  /*20fb0*/  STL [R1+0x1478], R24 ;  /* 0x0014781801007387 */ /* 0x000fe20000100800 */
[----:B------:R-:W-:-:S03]  /*20fc0*/  @!P3 IMAD.MOV.U32 R4, RZ, RZ, R0 ;  /* 0x000000ffff04b224 */ /* 0x000fc600078e0000 */
[----:B------:R-:W4:Y:S01]  /*20fd0*/  LDL R6, [R1+0x7e8] ;  /* 0x0007e80001067983 */ /* 0x000f220000100800 */
[----:B0-----:R-:W-:-:S03]  /*20fe0*/  PRMT R22, RZ, 0x7610, R22 ;  /* 0x00007610ff167816 */ /* 0x001fc60000000016 */
[----:B------:R-:W4:Y:S04]  /*20ff0*/  LDL R0, [R1+0x7ec] ;  /* 0x0007ec0001007983 */ /* 0x000f280000100800 */
[----:B------:R0:W-:Y:S04]  /*21000*/  STS.U16 [R15+UR5+0x4480], R20 ;  /* 0x004480140f007988 */ /* 0x0001e80008000405 */
[----:B------:R2:W4:Y:S01]  /*21010*/  @!P3 LDG.E.U16 R22, desc[UR10][R4.64] ;  /* 0x0000000a0416b981 */ /* 0x000522000c1e1500 */
[----:B0-----:R-:W-:Y:S01]  /*21020*/  PRMT R20, RZ, 0x7610, R20 ;  /* 0x00007610ff147816 */ /* 0x001fe20000000014 */
[----:B--2---:R-:W-:-:S02]  /*21030*/  @!P3 IMAD.MOV.U32 R4, RZ, RZ, R7 ;  /* 0x000000ffff04b224 */ /* 0x004fc400078e0007 */
[----:B------:R-:W-:Y:S01]  /*21040*/  @!P3 IMAD.MOV.U32 R5, RZ, RZ, R9 ;  /* 0x000000ffff05b224 */ /* 0x000fe200078e0009 */
[----:B------:R0:W-:Y:S04]  /*21050*/  STS.U16 [R15+UR5+0x4680], R18 ;  /* 0x004680120f007988 */ /* 0x0001e80008000405 */
[----:B------:R3:W2:Y:S01]  /*21060*/  @!P3 LDG.E.U16 R20, desc[UR10][R4.64] ;  /* 0x0000000a0414b981 */ /* 0x0006a2000c1e1500 */
[----:B0-----:R-:W-:Y:S01]  /*21070*/  PRMT R18, RZ, 0x7610, R18 ;  /* 0x00007610ff127816 */ /* 0x001fe20000000012 */
[----:B---3--:R-:W-:Y:S02]  /*21080*/  @!P3 IMAD.MOV.U32 R5, RZ, RZ, R8 ;  /* 0x000000ffff05b224 */ /* 0x008fe400078e0008 */
[----:B------:R-:W-:-:S05]  /*21090*/  @!P3 IMAD.MOV.U32 R4, RZ, RZ, R2 ;  /* 0x000000ffff04b224 */ /* 0x000fca00078e0002 */
[----:B------:R4:W3:Y:S04]  /*210a0*/  @!P3 LDG.E.U16 R18, desc[UR10][R4.64] ;  /* 0x0000000a0412b981 */ /* 0x0008e8000c1e1500 */
[----:B------:R0:W-:Y:S02]  /*210b0*/  STS.U16 [R15+UR5+0x4880], R16 ;  /* 0x004880100f007988 */ /* 0x0001e40008000405 */
[----:B0-----:R-:W-:Y:S01]  /*210c0*/  PRMT R16, RZ, 0x7610, R16 ;  /* 0x00007610ff107816 */ /* 0x001fe20000000010 */
[----:B----4-:R-:W-:Y:S02]  /*210d0*/  @!P3 IMAD.MOV.U32 R5, RZ, RZ, R6 ;  /* 0x000000ffff05b224 */ /* 0x010fe400078e0006 */
[----:B------:R-:W-:-:S05]  /*210e0*/  @!P3 IMAD.MOV.U32 R4, RZ, RZ, R0 ;  /* 0x000000ffff04b224 */ /* 0x000fca00078e0000 */
[----:B------:R-:W4:Y:S04]  /*210f0*/  @!P3 LDG.E.U16 R16, desc[UR10][R4.64] ;  /* 0x0000000a0410b981 */ /* 0x000f28000c1e1500 */
[----:B------:R-:W-:Y:S04]  /*21100*/  STL [R1+0x147c], R22 ;  /* 0x00147c1601007387 */ /* 0x000fe80000100800 */
[----:B------:R-:W4:Y:S04]  /*21110*/  LDL.LU R7, [R1+0xf8] ;  /* 0x0000f80001077983 */ /* 0x000f280000300800 */
[----:B--2---:R-:W-:Y:S04]  /*21120*/  STL [R1+0x1480], R20 ;  /* 0x0014801401007387 */ /* 0x004fe80000100800 */
[----:B------:R-:W2:Y:S04]  /*21130*/  LDL R9, [R1+0x7c8] ;  /* 0x0007c80001097983 */ /* 0x000ea80000100800 */
[----:B------:R-:W2:Y:S04]  /*21140*/  LDL R8, [R1+0x7cc] ;  /* 0x0007cc0001087983 */ /* 0x000ea80000100800 */
[----:B------:R-:W2:Y:S04]  /*21150*/  LDL.LU R28, [R1+0xf4] ;  /* 0x0000f400011c7983 */ /* 0x000ea80000300800 */
[----:B---3--:R-:W-:Y:S04]  /*21160*/  STL [R1+0x1484], R18 ;  /* 0x0014841201007387 */ /* 0x008fe80000100800 */
[----:B------:R-:W3:Y:S04]  /*21170*/  LDL.LU R14, [R1+0xf0] ;  /* 0x0000f000010e7983 */ /* 0x000ee80000300800 */
[----:B------:R-:W3:Y:S04]  /*21180*/  LDL R6, [R1+0x7a8] ;  /* 0x0007a80001067983 */ /* 0x000ee80000100800 */
[----:B------:R-:W3:Y:S04]  /*21190*/  LDL R0, [R1+0x7ac] ;  /* 0x0007ac0001007983 */ /* 0x000ee80000100800 */
[----:B------:R-:W3:Y:S04]  /*211a0*/  LDL R12, [R1+0x788] ;  /* 0x00078800010c7983 */ /* 0x000ee80000100800 */
[----:B------:R-:W3:Y:S01]  /*211b0*/  LDL R10, [R1+0x78c] ;  /* 0x00078c00010a7983 */ /* 0x000ee20000100800 */
[----:B------:R-:W0:Y:S03]  /*211c0*/  S2R R2, SR_TID.X ;  /* 0x0000000000027919 */ /* 0x000e260000002100 */
[----:B------:R-:W3:Y:S04]  /*211d0*/  LDL.LU R15, [R1+0xec] ;  /* 0x0000ec00010f7983 */ /* 0x000ee80000300800 */
[----:B----4-:R1:W-:Y:S01]  /*211e0*/  STL [R1+0x1488], R16 ;  /* 0x0014881001007387 */ /* 0x0103e20000100800 */
[----:B0-----:R-:W-:-:S05]  /*211f0*/  IMAD.SHL.U32 R2, R2, 0x2, RZ ;  /* 0x0000000202027824 */ /* 0x001fca00078e00ff */
[----:B-1----:R-:W-:-:S04]  /*21200*/  LOP3.LUT R16, R2, 0x7e, RZ, 0xc0, !PT ;  /* 0x0000007e02107812 */ /* 0x002fc800078ec0ff */
[----:B------:R-:W-:Y:S01]  /*21210*/  LOP3.LUT R16, R16, 0x10, RZ, 0x3c, !PT ;  /* 0x0000001010107812 */ /* 0x000fe200078e3cff */
[----:B--2---:R-:W-:Y:S02]  /*21220*/  @!P3 IMAD.MOV.U32 R4, RZ, RZ, R8 ;  /* 0x000000ffff04b224 */ /* 0x004fe400078e0008 */
[----:B------:R-:W-:Y:S01]  /*21230*/  @!P3 IMAD.MOV.U32 R5, RZ, RZ, R9 ;  /* 0x000000ffff05b224 */ /* 0x000fe200078e0009 */
[----:B------:R-:W2:Y:S04]  /*21240*/  LDL R8, [R1+0x76c] ;  /* 0x00076c0001087983 */ /* 0x000ea80000100800 */
[----:B------:R0:W-:Y:S04]  /*21250*/  STS.U16 [R16+UR5+0x4a80], R3 ;  /* 0x004a800310007988 */ /* 0x0001e80008000405 */
[----:B------:R3:W-:Y:S04]  /*21260*/  STS.U16 [R16+UR5+0x4c80], R7 ;  /* 0x004c800710007988 */ /* 0x0007e80008000405 */
[----:B------:R-:W2:Y:S01]  /*21270*/  LDL R9, [R1+0x768] ;  /* 0x0007680001097983 */ /* 0x000ea20000100800 */
[----:B0-----:R-:W-:-:S03]  /*21280*/  PRMT R3, RZ, 0x7610, R3 ;  /* 0x00007610ff037816 */ /* 0x001fc60000000003 */
[----:B------:R-:W4:Y:S04]  /*21290*/  LDL.LU R11, [R1+0xe8] ;  /* 0x0000e800010b7983 */ /* 0x000f280000300800 */
[----:B------:R0:W4:Y:S02]  /*212a0*/  @!P3 LDG.E.U16 R3, desc[UR10][R4.64] ;  /* 0x0000000a0403b981 */ /* 0x000124000c1e1500 */
[----:B0-----:R-:W-:Y:S02]  /*212b0*/  PRMT R4, RZ, 0x7610, R4 ;  /* 0x00007610ff047816 */ /* 0x001fe40000000004 */
[----:B------:R-:W-:Y:S01]  /*212c0*/  PRMT R5, RZ, 0x7610, R5 ;  /* 0x00007610ff057816 */ /* 0x000fe20000000005 */
[----:B---3--:R-:W-:Y:S02]  /*212d0*/  @!P3 IMAD.MOV.U32 R7, RZ, RZ, R6 ;  /* 0x000000ffff07b224 */ /* 0x008fe400078e0006 */
[----:B------:R-:W-:-:S05]  /*212e0*/  @!P3 IMAD.MOV.U32 R6, RZ, RZ, R0 ;  /* 0x000000ffff06b224 */ /* 0x000fca00078e0000 */
[----:B------:R0:W3:Y:S02]  /*212f0*/  @!P3 LDG.E.U16 R4, desc[UR10][R6.64] ;  /* 0x0000000a0604b981 */ /* 0x0000e4000c1e1500 */
[----:B0-----:R-:W-:Y:S02]  /*21300*/  @!P3 IMAD.MOV.U32 R6, RZ, RZ, R10 ;  /* 0x000000ffff06b224 */ /* 0x001fe400078e000a */
[----:B------:R-:W-:-:S05]  /*21310*/  @!P3 IMAD.MOV.U32 R7, RZ, RZ, R12 ;  /* 0x000000ffff07b224 */ /* 0x000fca00078e000c */
[----:B------:R0:W3:Y:S02]  /*21320*/  @!P3 LDG.E.U16 R5, desc[UR10][R6.64] ;  /* 0x0000000a0605b981 */ /* 0x0000e4000c1e1500 */
[----:B0-----:R-:W-:-:S06]  /*21330*/  PRMT R6, RZ, 0x7610, R6 ;  /* 0x00007610ff067816 */ /* 0x001fcc0000000006 */
[----:B--2---:R0:W2:Y:S04]  /*21340*/  @!P3 LDG.E.U16 R6, desc[UR10][R8.64] ;  /* 0x0000000a0806b981 */ /* 0x0040a8000c1e1500 */
[----:B----4-:R1:W-:Y:S04]  /*21350*/  STL [R1+0x148c], R3 ;  /* 0x00148c0301007387 */ /* 0x0103e80000100800 */
[----:B------:R-:W0:Y:S04]  /*21360*/  LDL R13, [R1+0x748] ;  /* 0x00074800010d7983 */ /* 0x000e280000100800 */
[----:B------:R-:W4:Y:S04]  /*21370*/  LDL R0, [R1+0x74c] ;  /* 0x00074c0001007983 */ /* 0x000f280000100800 */
[----:B------:R-:W2:Y:S04]  /*21380*/  LDL.LU R26, [R1+0xe4] ;  /* 0x0000e400011a7983 */ /* 0x000ea80000300800 */
[----:B---3--:R-:W-:Y:S04]  /*21390*/  STL [R1+0x1490], R4 ;  /* 0x0014900401007387 */ /* 0x008fe80000100800 */
[----:B------:R-:W3:Y:S04]  /*213a0*/  LDL.LU R12, [R1+0xe0] ;  /* 0x0000e000010c7983 */ /* 0x000ee80000300800 */
[----:B------:R-:W-:Y:S04]  /*213b0*/  STL [R1+0x1494], R5 ;  /* 0x0014940501007387 */ /* 0x000fe80000100800 */
[----:B------:R-:W3:Y:S04]  /*213c0*/  LDL R10, [R1+0x728] ;  /* 0x00072800010a7983 */ /* 0x000ee80000100800 */
[----:B-1----:R-:W3:Y:S01]  /*213d0*/  LDL R3, [R1+0x72c] ;  /* 0x00072c0001037983 */ /* 0x002ee20000100800 */
[----:B------:R-:W-:-:S03]  /*213e0*/  PRMT R7, RZ, 0x7610, R7 ;  /* 0x00007610ff077816 */ /* 0x000fc60000000007 */
[----:B------:R-:W-:Y:S04]  /*213f0*/  STS.U16 [R16+UR5+0x4e80], R28 ;  /* 0x004e801c10007988 */ /* 0x000fe80008000405 */
[----:B------:R1:W-:Y:S04]  /*21400*/  STS.U16 [R16+UR5+0x5080], R14 ;  /* 0x0050800e10007988 */ /* 0x0003e80008000405 */
[----:B------:R2:W-:Y:S04]  /*21410*/  STS.U16 [R16+UR5+0x5280], R15 ;  /* 0x0052800f10007988 */ /* 0x0005e80008000405 */
[----:B------:R3:W-:Y:S04]  /*21420*/  STS.U16 [R16+UR5+0x5480], R11 ;  /* 0x0054800b10007988 */ /* 0x0007e80008000405 */
[----:B-1----:R-:W3:Y:S01]  /*21430*/  LDL.LU R14, [R1+0xdc] ;  /* 0x0000dc00010e7983 */ /* 0x002ee20000300800 */
[----:B0-----:R-:W-:-:S02]  /*21440*/  @!P3 IMAD.MOV.U32 R9, RZ, RZ, R13 ;  /* 0x000000ffff09b224 */ /* 0x001fc400078e000d */
[----:B----4-:R-:W-:-:S05]  /*21450*/  @!P3 IMAD.MOV.U32 R8, RZ, RZ, R0 ;  /* 0x000000ffff08b224 */ /* 0x010fca00078e0000 */
[----:B------:R0:W4:Y:S02]  /*21460*/  @!P3 LDG.E.U16 R7, desc[UR10][R8.64] ;  /* 0x0000000a0807b981 */ /* 0x000124000c1e1500 */
[----:B0-----:R-:W-:Y:S02]  /*21470*/  PRMT R8, RZ, 0x7610, R8 ;  /* 0x00007610ff087816 */ /* 0x001fe40000000008 */
[----:B--2---:R0:W-:Y:S04]  /*21480*/  STL [R1+0x1498], R6 ;  /* 0x0014980601007387 */ /* 0x0041e80000100800 */
[----:B------:R-:W2:Y:S04]  /*21490*/  LDL R13, [R1+0x708] ;  /* 0x00070800010d7983 */ /* 0x000ea80000100800 */
[----:B------:R-:W2:Y:S04]  /*214a0*/  LDL R5, [R1+0x70c] ;  /* 0x00070c0001057983 */ /* 0x000ea80000100800 */
[----:B------:R-:W2:Y:S04]  /*214b0*/  LDL R0, [R1+0x6ec] ;  /* 0x0006ec0001007983 */ /* 0x000ea80000100800 */
[----:B------:R-:W2:Y:S04]  /*214c0*/  LDL.LU R15, [R1+0xd8] ;  /* 0x0000d800010f7983 */ /* 0x000ea80000300800 */
[----:B------:R-:W2:Y:S01]  /*214d0*/  LDL.LU R28, [R1+0xd4] ;  /* 0x0000d400011c7983 */ /* 0x000ea20000300800 */
[----:B---3--:R-:W-:-:S02]  /*214e0*/  @!P3 IMAD.MOV.U32 R11, RZ, RZ, R10 ;  /* 0x000000ffff0bb224 */ /* 0x008fc400078e000a */
[----:B------:R-:W-:-:S05]  /*214f0*/  @!P3 IMAD.MOV.U32 R10, RZ, RZ, R3 ;  /* 0x000000ffff0ab224 */ /* 0x000fca00078e0003 */
[----:B------:R2:W3:Y:S01]  /*21500*/  @!P3 LDG.E.U16 R8, desc[UR10][R10.64] ;  /* 0x0000000a0a08b981 */ /* 0x0004e2000c1e1500 */
[----:B------:R-:W-:-:S03]  /*21510*/  PRMT R9, RZ, 0x7610, R9 ;  /* 0x00007610ff097816 */ /* 0x000fc60000000009 */
[----:B------:R1:W-:Y:S04]  /*21520*/  STS.U16 [R16+UR5+0x5680], R26 ;  /* 0x0056801a10007988 */ /* 0x0003e80008000405 */
[----:B----4-:R4:W-:Y:S04]  /*21530*/  STL [R1+0x149c], R7 ;  /* 0x00149c0701007387 */ /* 0x0109e80000100800 */
[----:B------:R-:W4:Y:S04]  /*21540*/  LDL R4, [R1+0x6e8] ;  /* 0x0006e80001047983 */ /* 0x000f280000100800 */
[----:B------:R-:W4:Y:S01]  /*21550*/  LDL R3, [R1+0x6cc] ;  /* 0x0006cc0001037983 */ /* 0x000f220000100800 */
[----:B--2---:R-:W-:-:S02]  /*21560*/  @!P3 IMAD.MOV.U32 R11, RZ, RZ, R13 ;  /* 0x000000ffff0bb224 */ /* 0x004fc400078e000d */
[----:B------:R-:W-:-:S05]  /*21570*/  @!P3 IMAD.MOV.U32 R10, RZ, RZ, R5 ;  /* 0x000000ffff0ab224 */ /* 0x000fca00078e0005 */
[----:B------:R2:W2:Y:S04]  /*21580*/  @!P3 LDG.E.U16 R9, desc[UR10][R10.64] ;  /* 0x0000000a0a09b981 */ /* 0x0004a8000c1e1500 */
[----:B---3--:R-:W-:Y:S04]  /*21590*/  STL [R1+0x14a0], R8 ;  /* 0x0014a00801007387 */ /* 0x008fe80000100800 */
[----:B0-----:R-:W3:Y:S04]  /*215a0*/  LDL R6, [R1+0x6c8] ;  /* 0x0006c80001067983 */ /* 0x001ee80000100800 */
[----:B-1----:R-:W3:Y:S04]  /*215b0*/  LDL.LU R26, [R1+0xd0] ;  /* 0x0000d000011a7983 */ /* 0x002ee80000300800 */
[----:B----4-:R-:W4:Y:S04]  /*215c0*/  LDL R7, [R1+0x6a8] ;  /* 0x0006a80001077983 */ /* 0x010f280000100800 */
[----:B------:R-:W4:Y:S01]  /*215d0*/  LDL R5, [R1+0x6ac] ;  /* 0x0006ac0001057983 */ /* 0x000f220000100800 */
[----:B--2---:R-:W-:-:S03]  /*215e0*/  PRMT R10, RZ, 0x7610, R10 ;  /* 0x00007610ff0a7816 */ /* 0x004fc6000000000a */
[----:B------:R0:W-:Y:S01]  /*215f0*/  STS.U16 [R16+UR5+0x5880], R12 ;  /* 0x0058800c10007988 */ /* 0x0001e20008000405 */
[----:B------:R-:W-:Y:S01]  /*21600*/  PRMT R11, RZ, 0x7610, R11 ;  /* 0x00007610ff0b7816 */ /* 0x000fe2000000000b */
[----:B0-----:R-:W-:Y:S02]  /*21610*/  @!P3 IMAD.MOV.U32 R12, RZ, RZ, R0 ;  /* 0x000000ffff0cb224 */ /* 0x001fe400078e0000 */
[----:B------:R-:W-:Y:S04]  /*21620*/  STS.U16 [R16+UR5+0x5a80], R14 ;  /* 0x005a800e10007988 */ /* 0x000fe80008000405 */
[----:B------:R4:W-:Y:S01]  /*21630*/  STS.U16 [R16+UR5+0x5c80], R15 ;  /* 0x005c800f10007988 */ /* 0x0009e20008000405 */
[----:B------:R-:W-:-:S05]  /*21640*/  @!P3 IMAD.MOV.U32 R13, RZ, RZ, R4 ;  /* 0x000000ffff0db224 */ /* 0x000fca00078e0004 */
[----:B------:R0:W2:Y:S02]  /*21650*/  @!P3 LDG.E.U16 R10, desc[UR10][R12.64] ;  /* 0x0000000a0c0ab981 */ /* 0x0000a4000c1e1500 */
[----:B0-----:R-:W-:Y:S02]  /*21660*/  @!P3 IMAD.MOV.U32 R12, RZ, RZ, R3 ;  /* 0x000000ffff0cb224 */ /* 0x001fe400078e0003 */
[----:B------:R0:W-:Y:S04]  /*21670*/  STL [R1+0x14a4], R9 ;  /* 0x0014a40901007387 */ /* 0x0001e80000100800 */
[----:B------:R-:W2:Y:S04]  /*21680*/  LDL R4, [R1+0x688] ;  /* 0x0006880001047983 */ /* 0x000ea80000100800 */
[----:B------:R-:W2:Y:S01]  /*21690*/  LDL R0, [R1+0x68c] ;  /* 0x00068c0001007983 */ /* 0x000ea20000100800 */
[----:B---3--:R-:W-:-:S05]  /*216a0*/  @!P3 IMAD.MOV.U32 R13, RZ, RZ, R6 ;  /* 0x000000ffff0db224 */ /* 0x008fca00078e0006 */
[----:B------:R1:W3:Y:S01]  /*216b0*/  @!P3 LDG.E.U16 R11, desc[UR10][R12.64] ;  /* 0x0000000a0c0bb981 */ /* 0x0002e2000c1e1500 */
[----:B----4-:R-:W-:Y:S02]  /*216c0*/  @!P3 IMAD.MOV.U32 R15, RZ, RZ, R7 ;  /* 0x000000ffff0fb224 */ /* 0x010fe400078e0007 */
[----:B------:R-:W-:Y:S01]  /*216d0*/  @!P3 IMAD.MOV.U32 R14, RZ, RZ, R5 ;  /* 0x000000ffff0eb224 */ /* 0x000fe200078e0005 */
[----:B-1----:R-:W-:-:S06]  /*216e0*/  PRMT R12, RZ, 0x7610, R12 ;  /* 0x00007610ff0c7816 */ /* 0x002fcc000000000c */
[----:B------:R1:W4:Y:S01]  /*216f0*/  @!P3 LDG.E.U16 R12, desc[UR10][R14.64] ;  /* 0x0000000a0e0cb981 */ /* 0x000322000c1e1500 */
[----:B------:R-:W-:-:S03]  /*21700*/  PRMT R13, RZ, 0x7610, R13 ;  /* 0x00007610ff0d7816 */ /* 0x000fc6000000000d */
[----:B--2---:R-:W-:Y:S04]  /*21710*/  STL [R1+0x14a8], R10 ;  /* 0x0014a80a01007387 */ /* 0x004fe80000100800 */
[----:B------:R-:W2:Y:S04]  /*21720*/  LDL R6, [R1+0x668] ;  /* 0x0006680001067983 */ /* 0x000ea80000100800 */
[----:B------:R-:W2:Y:S01]  /*21730*/  LDL R3, [R1+0x66c] ;  /* 0x00066c0001037983 */ /* 0x000ea20000100800 */
[----:B-1----:R-:W-:Y:S02]  /*21740*/  @!P3 IMAD.MOV.U32 R15, RZ, RZ, R4 ;  /* 0x000000ffff0fb224 */ /* 0x002fe400078e0004 */
[----:B------:R-:W-:-:S05]  /*21750*/  @!P3 IMAD.MOV.U32 R14, RZ, RZ, R0 ;  /* 0x000000ffff0eb224 */ /* 0x000fca00078e0000 */
[----:B------:R2:W2:Y:S04]  /*21760*/  @!P3 LDG.E.U16 R13, desc[UR10][R14.64] ;  /* 0x0000000a0e0db981 */ /* 0x0004a8000c1e1500 */
[----:B---3--:R-:W-:Y:S04]  /*21770*/  STL [R1+0x14ac], R11 ;  /* 0x0014ac0b01007387 */ /* 0x008fe80000100800 */
[----:B----4-:R-:W-:Y:S04]  /*21780*/  STL [R1+0x14b0], R12 ;  /* 0x0014b00c01007387 */ /* 0x010fe80000100800 */
[----:B------:R-:W3:Y:S04]  /*21790*/  LDL R5, [R1+0x648] ;  /* 0x0006480001057983 */ /* 0x000ee80000100800 */
[----:B------:R-:W4:Y:S04]  /*217a0*/  LDL R4, [R1+0x64c] ;  /* 0x00064c0001047983 */ /* 0x000f280000100800 */
[----:B0-----:R-:W4:Y:S04]  /*217b0*/  LDL R9, [R1+0x628] ;  /* 0x0006280001097983 */ /* 0x001f280000100800 */
[----:B------:R-:W4:Y:S01]  /*217c0*/  LDL R0, [R1+0x62c] ;  /* 0x00062c0001007983 */ /* 0x000f220000100800 */
[----:B------:R-:W-:-:S03]  /*217d0*/  PRMT R17, RZ, 0x7610, R17 ;  /* 0x00007610ff117816 */ /* 0x000fc60000000011 */
[----:B------:R0:W-:Y:S04]  /*217e0*/  STS.U16 [R16+UR5+0x5e80], R28 ;  /* 0x005e801c10007988 */ /* 0x0001e80008000405 */
[----:B------:R-:W-:Y:S04]  /*217f0*/  STS.U16 [R16+UR5+0x6080], R26 ;  /* 0x0060801a10007988 */ /* 0x000fe80008000405 */
[----:B------:R1:W-:Y:S04]  /*21800*/  STS.U16 [R16+UR5+0x6280], R19 ;  /* 0x0062801310007988 */ /* 0x0003e80008000405 */
[----:B------:R2:W-:Y:S04]  /*21810*/  STS.U16 [R16+UR5+0x6480], R21 ;  /* 0x0064801510007988 */ /* 0x0005e80008000405 */
[----:B0-----:R-:W4:Y:S01]  /*21820*/  LDL.LU R28, [R1+0xcc] ;  /* 0x0000cc00011c7983 */ /* 0x001f220000300800 */
[----:B-1----:R-:W-:Y:S01]  /*21830*/  PRMT R19, RZ, 0x7610, R19 ;  /* 0x00007610ff137816 */ /* 0x002fe20000000013 */
[----:B--2---:R-:W-:-:S02]  /*21840*/  @!P3 IMAD.MOV.U32 R15, RZ, RZ, R6 ;  /* 0x000000ffff0fb224 */ /* 0x004fc400078e0006 */
[----:B------:R-:W-:-:S05]  /*21850*/  @!P3 IMAD.MOV.U32 R14, RZ, RZ, R3 ;  /* 0x000000ffff0eb224 */ /* 0x000fca00078e0003 */
[----:B------:R3:W2:Y:S01]  /*21860*/  @!P3 LDG.E.U16 R17, desc[UR10][R14.64] ;  /* 0x0000000a0e11b981 */ /* 0x0006a2000c1e1500 */
[----:B------:R-:W-:-:S03]  /*21870*/  PRMT R21, RZ, 0x7610, R21 ;  /* 0x00007610ff157816 */ /* 0x000fc60000000015 */
[----:B------:R-:W-:Y:S04]  /*21880*/  STL [R1+0x14b4], R13 ;  /* 0x0014b40d01007387 */ /* 0x000fe80000100800 */
[----:B------:R-:W2:Y:S04]  /*21890*/  LDL R3, [R1+0x60c] ;  /* 0x00060c0001037983 */ /* 0x000ea80000100800 */
[----:B------:R-:W2:Y:S04]  /*218a0*/  LDL R8, [R1+0x608] ;  /* 0x0006080001087983 */ /* 0x000ea80000100800 */
[----:B------:R-:W2:Y:S04]  /*218b0*/  LDL R7, [R1+0x5f4] ;  /* 0x0005f40001077983 */ /* 0x000ea80000100800 */
[----:B------:R-:W2:Y:S01]  /*218c0*/  LDL R6, [R1+0xd74] ;  /* 0x000d740001067983 */ /* 0x000ea20000100800 */
[----:B---3--:R-:W-:-:S02]  /*218d0*/  @!P3 IMAD.MOV.U32 R15, RZ, RZ, R5 ;  /* 0x000000ffff0fb224 */ /* 0x008fc400078e0005 */
[----:B----4-:R-:W-:-:S05]  /*218e0*/  @!P3 IMAD.MOV.U32 R14, RZ, RZ, R4 ;  /* 0x000000ffff0eb224 */ /* 0x010fca00078e0004 */
[----:B------:R0:W3:Y:S02]  /*218f0*/  @!P3 LDG.E.U16 R19, desc[UR10][R14.64] ;  /* 0x0000000a0e13b981 */ /* 0x0000e4000c1e1500 */
[----:B0-----:R-:W-:Y:S02]  /*21900*/  @!P3 IMAD.MOV.U32 R14, RZ, RZ, R0 ;  /* 0x000000ffff0eb224 */ /* 0x001fe400078e0000 */
[----:B------:R-:W-:-:S05]  /*21910*/  @!P3 IMAD.MOV.U32 R15, RZ, RZ, R9 ;  /* 0x000000ffff0fb224 */ /* 0x000fca00078e0009 */
[----:B------:R0:W4:Y:S04]  /*21920*/  @!P3 LDG.E.U16 R21, desc[UR10][R14.64] ;  /* 0x0000000a0e15b981 */ /* 0x000128000c1e1500 */
[----:B--2---:R-:W-:Y:S04]  /*21930*/  STL [R1+0x14b8], R17 ;  /* 0x0014b81101007387 */ /* 0x004fe80000100800 */
[----:B------:R-:W2:Y:S04]  /*21940*/  LDL R5, [R1+0x5e4] ;  /* 0x0005e40001057983 */ /* 0x000ea80000100800 */
[----:B------:R-:W2:Y:S01]  /*21950*/  LDL R4, [R1+0xd94] ;  /* 0x000d940001047983 */ /* 0x000ea20000100800 */
[----:B0-----:R-:W-:-:S03]  /*21960*/  @!P3 IMAD.MOV.U32 R14, RZ, RZ, R3 ;  /* 0x000000ffff0eb224 */ /* 0x001fc600078e0003 */
[----:B---3--:R-:W-:Y:S04]  /*21970*/  STL [R1+0x14bc], R19 ;  /* 0x0014bc1301007387 */ /* 0x008fe80000100800 */
[----:B------:R-:W3:Y:S04]  /*21980*/  LDL R0, [R1+0xdbc] ;  /* 0x000dbc0001007983 */ /* 0x000ee80000100800 */
[----:B----4-:R-:W-:Y:S04]  /*21990*/  STL [R1+0x14c0], R21 ;  /* 0x0014c01501007387 */ /* 0x010fe80000100800 */
[----:B------:R-:W4:Y:S01]  /*219a0*/  LDL R3, [R1+0xd78] ;  /* 0x000d780001037983 */ /* 0x000f220000100800 */
[----:B------:R-:W-:-:S03]  /*219b0*/  @!P3 IMAD.MOV.U32 R15, RZ, RZ, R8 ;  /* 0x000000ffff0fb224 */ /* 0x000fc600078e0008 */
[----:B------:R0:W-:Y:S04]  /*219c0*/  STS.U16 [R16+UR5+0x6680], R23 ;  /* 0x0066801710007988 */ /* 0x0001e80008000405 */
[----:B------:R1:W-:Y:S01]  /*219d0*/  STS.U16 [R16+UR5+0x6880], R25 ;  /* 0x0068801910007988 */ /* 0x0003e20008000405 */
[----:B0-----:R-:W-:Y:S02]  /*219e0*/  PRMT R23, RZ, 0x7610, R23 ;  /* 0x00007610ff177816 */ /* 0x001fe40000000017 */
[----:B-1----:R-:W-:-:S04]  /*219f0*/  PRMT R25, RZ, 0x7610, R25 ;  /* 0x00007610ff197816 */ /* 0x002fc80000000019 */
[----:B------:R0:W4:Y:S01]  /*21a00*/  @!P3 LDG.E.U16 R23, desc[UR10][R14.64] ;  /* 0x0000000a0e17b981 */ /* 0x000122000c1e1500 */
[----:B------:R-:W-:Y:S01]  /*21a10*/  PRMT R27, RZ, 0x7610, R27 ;  /* 0x00007610ff1b7816 */ /* 0x000fe2000000001b */
[----:B0-----:R-:W-:Y:S02]  /*21a20*/  @!P3 IMAD.MOV.U32 R14, RZ, RZ, R6 ;  /* 0x000000ffff0eb224 */ /* 0x001fe400078e0006 */
[----:B------:R-:W-:-:S05]  /*21a30*/  @!P3 IMAD.MOV.U32 R15, RZ, RZ, R7 ;  /* 0x000000ffff0fb224 */ /* 0x000fca00078e0007 */
[----:B------:R2:W4:Y:S02]  /*21a40*/  @!P3 LDG.E.U16 R25, desc[UR10][R14.64] ;  /* 0x0000000a0e19b981 */ /* 0x000524000c1e1500 */
[----:B--2---:R-:W-:Y:S02]  /*21a50*/  @!P3 IMAD.MOV.U32 R14, RZ, RZ, R4 ;  /* 0x000000ffff0eb224 */ /* 0x004fe400078e0004 */
[----:B------:R-:W-:Y:S01]  /*21a60*/  @!P3 IMAD.MOV.U32 R15, RZ, RZ, R5 ;  /* 0x000000ffff0fb224 */ /* 0x000fe200078e0005 */
[----:B------:R-:W-:Y:S04]  /*21a70*/  STS.U16 [R16+UR5+0x6a80], R28 ;  /* 0x006a801c10007988 */ /* 0x000fe80008000405 */
[----:B------:R3:W2:Y:S04]  /*21a80*/  @!P3 LDG.E.U16 R27, desc[UR10][R14.64] ;  /* 0x0000000a0e1bb981 */ /* 0x0006a8000c1e1500 */
[----:B------:R0:W-:Y:S02]  /*21a90*/  STS.U16 [R16+UR5+0x6c80], R29 ;  /* 0x006c801d10007988 */ /* 0x0001e40008000405 */
[----:B0-----:R-:W-:Y:S01]  /*21aa0*/  PRMT R29, RZ, 0x7610, R29 ;  /* 0x00007610ff1d7816 */ /* 0x001fe2000000001d */
[----:B---3--:R-:W-:-:S02]  /*21ab0*/  @!P3 IMAD.MOV.U32 R14, RZ, RZ, R0 ;  /* 0x000000ffff0eb224 */ /* 0x008fc400078e0000 */
[----:B----4-:R-:W-:-:S05]  /*21ac0*/  @!P3 IMAD.MOV.U32 R15, RZ, RZ, R3 ;  /* 0x000000ffff0fb224 */ /* 0x010fca00078e0003 */
[----:B------:R-:W3:Y:S04]  /*21ad0*/  @!P3 LDG.E.U16 R29, desc[UR10][R14.64] ;  /* 0x0000000a0e1db981 */ /* 0x000ee8000c1e1500 */
[----:B------:R-:W-:Y:S04]  /*21ae0*/  STL [R1+0x14c4], R23 ;  /* 0x0014c41701007387 */ /* 0x000fe80000100800 */
[----:B------:R-:W-:Y:S04]  /*21af0*/  STL [R1+0x14c8], R25 ;  /* 0x0014c81901007387 */ /* 0x000fe80000100800 */
[----:B------:R-:W4:Y:S04]  /*21b00*/  LDL.LU R10, [R1+0xc8] ;  /* 0x0000c800010a7983 */ /* 0x000f280000300800 */
[----:B------:R-:W4:Y:S04]  /*21b10*/  LDL.LU R9, [R1+0xb8] ;  /* 0x0000b80001097983 */ /* 0x000f280000300800 */
[----:B------:R-:W4:Y:S04]  /*21b20*/  LDL.LU R8, [R1+0xb0] ;  /* 0x0000b00001087983 */ /* 0x000f280000300800 */
[----:B------:R-:W4:Y:S04]  /*21b30*/  LDL.LU R7, [R1+0xac] ;  /* 0x0000ac0001077983 */ /* 0x000f280000300800 */
[----:B------:R-:W4:Y:S04]  /*21b40*/  LDL.LU R6, [R1+0xa8] ;  /* 0x0000a80001067983 */ /* 0x000f280000300800 */
[----:B------:R-:W4:Y:S04]  /*21b50*/  LDL.LU R5, [R1+0xa4] ;  /* 0x0000a40001057983 */ /* 0x000f280000300800 */
[----:B--2---:R-:W-:Y:S04]  /*21b60*/  STL [R1+0x14cc], R27 ;  /* 0x0014cc1b01007387 */ /* 0x004fe80000100800 */
[----:B------:R-:W2:Y:S04]  /*21b70*/  LDL.LU R4, [R1+0xa0] ;  /* 0x0000a00001047983 */ /* 0x000ea80000300800 */
        /* <DEDUP_REMOVED lines=8> */
[----:B---3--:R-:W-:Y:S04]  /*21c00*/  STL [R1+0x14d0], R29 ;  /* 0x0014d01d01007387 */ /* 0x008fe80000100800 */
        /* <DEDUP_REMOVED lines=12> */
[----:B------:R0:W-:Y:S04]  /*21cd0*/  STL [R1+0x14d8], R14 ;  /* 0x0014d80e01007387 */ /* 0x0001e80000100800 */
[----:B0-----:R-:W3:Y:S04]  /*21ce0*/  LDL.LU R14, [R1+0x70] ;  /* 0x00007000010e7983 */ /* 0x001ee80000300800 */
[----:B---3--:R0:W-:Y:S04]  /*21cf0*/  STL [R1+0x14dc], R14 ;  /* 0x0014dc0e01007387 */ /* 0x0081e80000100800 */
[----:B0-----:R-:W3:Y:S04]  /*21d00*/  LDL.LU R14, [R1+0x74] ;  /* 0x00007400010e7983 */ /* 0x001ee80000300800 */
[----:B---3--:R0:W-:Y:S04]  /*21d10*/  STL [R1+0x14e0], R14 ;  /* 0x0014e00e01007387 */ /* 0x0081e80000100800 */
[----:B0-----:R-:W3:Y:S01]  /*21d20*/  LDL.LU R14, [R1+0x78] ;  /* 0x00007800010e7983 */ /* 0x001ee20000300800 */
[----:B------:R-:W-:-:S03]  /*21d30*/  LOP3.LUT R2, R2, 0x7e, RZ, 0xc0, !PT ;  /* 0x0000007e02027812 */ /* 0x000fc600078ec0ff */
[----:B----4-:R-:W-:Y:S04]  /*21d40*/  STS.U16 [R16+UR5+0x6e80], R10 ;  /* 0x006e800a10007988 */ /* 0x010fe80008000405 */
[----:B------:R-:W-:Y:S01]  /*21d50*/  STS.U16 [R16+UR5+0x7080], R9 ;  /* 0x0070800910007988 */ /* 0x000fe20008000405 */
[----:B------:R-:W-:-:S03]  /*21d60*/  LOP3.LUT R2, R2, 0x20, RZ, 0x3c, !PT ;  /* 0x0000002002027812 */ /* 0x000fc600078e3cff */
[----:B------:R-:W-:Y:S04]  /*21d70*/  STS.U16 [R16+UR5+0x7280], R8 ;  /* 0x0072800810007988 */ /* 0x000fe80008000405 */
[----:B---3--:R0:W-:Y:S04]  /*21d80*/  STL [R1+0x14e4], R14 ;  /* 0x0014e40e01007387 */ /* 0x0081e80000100800 */
[----:B0-----:R-:W3:Y:S04]  /*21d90*/  LDL.LU R14, [R1+0x7c] ;  /* 0x00007c00010e7983 */ /* 0x001ee80000300800 */
[----:B------:R-:W4:Y:S04]  /*21da0*/  LDL.LU R15, [R1+0x6c] ;  /* 0x00006c00010f7983 */ /* 0x000f280000300800 */
        /* <DEDUP_REMOVED lines=12> */
[----:B------:R0:W-:Y:S04]  /*21e70*/  STS.U16 [R16+UR5+0x7480], R7 ;  /* 0x0074800710007988 */ /* 0x0001e80008000405 */
[----:B------:R-:W4:Y:S04]  /*21e80*/  LDL.LU R8, [R1+0x38] ;  /* 0x0000380001087983 */ /* 0x000f280000300800 */
[----:B------:R1:W-:Y:S04]  /*21e90*/  STS.U16 [R16+UR5+0x7680], R6 ;  /* 0x0076800610007988 */ /* 0x0003e80008000405 */
[----:B0-----:R-:W4:Y:S04]  /*21ea0*/  LDL.LU R7, [R1+0x34] ;  /* 0x0000340001077983 */ /* 0x001f280000300800 */
[----:B------:R0:W-:Y:S04]  /*21eb0*/  STS.U16 [R16+UR5+0x7880], R5 ;  /* 0x0078800510007988 */ /* 0x0001e80008000405 */
[----:B-1----:R-:W4:Y:S04]  /*21ec0*/  LDL.LU R6, [R1+0x30] ;  /* 0x0000300001067983 */ /* 0x002f280000300800 */
[----:B--2---:R1:W-:Y:S04]  /*21ed0*/  STS.U16 [R16+UR5+0x7a80], R4 ;  /* 0x007a800410007988 */ /* 0x0043e80008000405 */
[----:B0-----:R-:W2:Y:S04]  /*21ee0*/  LDL.LU R5, [R1+0x2c] ;  /* 0x00002c0001057983 */ /* 0x001ea80000300800 */
[----:B------:R0:W-:Y:S04]  /*21ef0*/  STS.U16 [R16+UR5+0x7c80], R3 ;  /* 0x007c800310007988 */ /* 0x0001e80008000405 */
[----:B-1----:R-:W2:Y:S04]  /*21f00*/  LDL.LU R4, [R1+0x28] ;  /* 0x0000280001047983 */ /* 0x002ea80000300800 */
[----:B------:R1:W-:Y:S04]  /*21f10*/  STS.U16 [R16+UR5+0x7e80], R18 ;  /* 0x007e801210007988 */ /* 0x0003e80008000405 */
[----:B0-----:R-:W2:Y:S04]  /*21f20*/  LDL.LU R3, [R1+0x24] ;  /* 0x0000240001037983 */ /* 0x001ea80000300800 */
[----:B------:R0:W-:Y:S04]  /*21f30*/  STS.U16 [R2+UR5+0x100], R20 ;  /* 0x0001001402007988 */ /* 0x0001e80008000405 */
[----:B-1----:R-:W2:Y:S04]  /*21f40*/  LDL.LU R16, [R1+0x20] ;  /* 0x0000200001107983 */ /* 0x002ea80000300800 */
[----:B------:R-:W2:Y:S04]  /*21f50*/  LDL.LU R18, [R1+0x1c] ;  /* 0x00001c0001127983 */ /* 0x000ea80000300800 */
[----:B------:R1:W-:Y:S04]  /*21f60*/  STS.U16 [R2+UR5+0x300], R22 ;  /* 0x0003001602007988 */ /* 0x0003e80008000405 */
[----:B0-----:R-:W2:Y:S04]  /*21f70*/  LDL.LU R20, [R1+0x18] ;  /* 0x0000180001147983 */ /* 0x001ea80000300800 */
[----:B------:R0:W-:Y:S04]  /*21f80*/  STS.U16 [R2+UR5+0x500], R24 ;  /* 0x0005001802007988 */ /* 0x0001e80008000405 */
[----:B-1----:R-:W2:Y:S04]  /*21f90*/  LDL.LU R22, [R1+0x14] ;  /* 0x0000140001167983 */ /* 0x002ea80000300800 */
[----:B------:R1:W-:Y:S04]  /*21fa0*/  STS.U16 [R2+UR5+0x700], R26 ;  /* 0x0007001a02007988 */ /* 0x0003e80008000405 */
[----:B0-----:R-:W2:Y:S04]  /*21fb0*/  LDL.LU R24, [R1+0x10] ;  /* 0x0000100001187983 */ /* 0x001ea80000300800 */
[----:B------:R0:W-:Y:S04]  /*21fc0*/  STS.U16 [R2+UR5+0x900], R28 ;  /* 0x0009001c02007988 */ /* 0x0001e80008000405 */
[----:B-1----:R-:W2:Y:S04]  /*21fd0*/  LDL.LU R26, [R1+0xc] ;  /* 0x00000c00011a7983 */ /* 0x002ea80000300800 */
[----:B------:R1:W-:Y:S04]  /*21fe0*/  STS.U16 [R2+UR5+0xb00], R0 ;  /* 0x000b000002007988 */ /* 0x0003e80008000405 */
[----:B0-----:R-:W2:Y:S04]  /*21ff0*/  LDL.LU R28, [R1+0x8] ;  /* 0x00000800011c7983 */ /* 0x001ea80000300800 */
[----:B-1----:R-:W2:Y:S04]  /*22000*/  LDL.LU R0, [R1+0x4] ;  /* 0x0000040001007983 */ /* 0x002ea80000300800 */
[----:B---3--:R0:W-:Y:S04]  /*22010*/  STS.U16 [R2+UR5+0xd00], R14 ;  /* 0x000d000e02007988 */ /* 0x0081e80008000405 */
[----:B0-----:R-:W3:Y:S04]  /*22020*/  LDL.LU R14, [R1+0x14e4] ;  /* 0x0014e400010e7983 */ /* 0x001ee80000300800 */
[----:B---3--:R0:W-:Y:S04]  /*22030*/  STS.U16 [R2+UR5+0xf00], R14 ;  /* 0x000f000e02007988 */ /* 0x0081e80008000405 */
[----:B0-----:R-:W3:Y:S04]  /*22040*/  LDL.LU R14, [R1+0x14e0] ;  /* 0x0014e000010e7983 */ /* 0x001ee80000300800 */
[----:B---3--:R0:W-:Y:S04]  /*22050*/  STS.U16 [R2+UR5+0x1100], R14 ;  /* 0x0011000e02007988 */ /* 0x0081e80008000405 */
[----:B0-----:R-:W3:Y:S04]  /*22060*/  LDL.LU R14, [R1+0x14dc] ;  /* 0x0014dc00010e7983 */ /* 0x001ee80000300800 */
[----:B---3--:R0:W-:Y:S04]  /*22070*/  STS.U16 [R2+UR5+0x1300], R14 ;  /* 0x0013000e02007988 */ /* 0x0081e80008000405 */
[----:B----4-:R1:W-:Y:S04]  /*22080*/  STS.U16 [R2+UR5+0x1500], R15 ;  /* 0x0015000f02007988 */ /* 0x0103e80008000405 */
[----:B------:R3:W-:Y:S04]  /*22090*/  STS.U16 [R2+UR5+0x1700], R29 ;  /* 0x0017001d02007988 */ /* 0x0007e80008000405 */
[----:B0-----:R-:W4:Y:S04]  /*220a0*/  LDL.LU R14, [R1+0x14d8] ;  /* 0x0014d800010e7983 */ /* 0x001f280000300800 */
[----:B-1----:R-:W4:Y:S04]  /*220b0*/  LDL.LU R15, [R1+0x14d4] ;  /* 0x0014d400010f7983 */ /* 0x002f280000300800 */
[----:B---3--:R-:W3:Y:S04]  /*220c0*/  LDL.LU R29, [R1+0x14d0] ;  /* 0x0014d000011d7983 */ /* 0x008ee80000300800 */
[----:B------:R0:W-:Y:S04]  /*220d0*/  STS.U16 [R2+UR5+0x1900], R27 ;  /* 0x0019001b02007988 */ /* 0x0001e80008000405 */
[----:B------:R1:W-:Y:S04]  /*220e0*/  STS.U16 [R2+UR5+0x1b00], R25 ;  /* 0x001b001902007988 */ /* 0x0003e80008000405 */
[----:B------:R2:W-:Y:S04]  /*220f0*/  STS.U16 [R2+UR5+0x1d00], R23 ;  /* 0x001d001702007988 */ /* 0x0005e80008000405 */
[----:B0-----:R-:W3:Y:S04]  /*22100*/  LDL.LU R27, [R1+0x14cc] ;  /* 0x0014cc00011b7983 */ /* 0x001ee80000300800 */
[----:B-1----:R-:W3:Y:S04]  /*22110*/  LDL.LU R25, [R1+0x14c8] ;  /* 0x0014c80001197983 */ /* 0x002ee80000300800 */
[----:B--2---:R-:W2:Y:S04]  /*22120*/  LDL.LU R23, [R1+0x14c4] ;  /* 0x0014c40001177983 */ /* 0x004ea80000300800 */
[----:B------:R0:W-:Y:S04]  /*22130*/  STS.U16 [R2+UR5+0x1f00], R21 ;  /* 0x001f001502007988 */ /* 0x0001e80008000405 */
[----:B------:R1:W-:Y:S04]  /*22140*/  STS.U16 [R2+UR5+0x2100], R19 ;  /* 0x0021001302007988 */ /* 0x0003e80008000405 */
[----:B------:R1:W-:Y:S04]  /*22150*/  STS.U16 [R2+UR5+0x2300], R17 ;  /* 0x0023001102007988 */ /* 0x0003e80008000405 */
[----:B0-----:R-:W3:Y:S04]  /*22160*/  LDL.LU R21, [R1+0x14c0] ;  /* 0x0014c00001157983 */ /* 0x001ee80000300800 */
[----:B-1----:R-:W2:Y:S04]  /*22170*/  LDL.LU R19, [R1+0x14bc] ;  /* 0x0014bc0001137983 */ /* 0x002ea80000300800 */
[----:B------:R-:W3:Y:S04]  /*22180*/  LDL.LU R17, [R1+0x14b8] ;  /* 0x0014b80001117983 */ /* 0x000ee80000300800 */
[----:B------:R0:W-:Y:S04]  /*22190*/  STS.U16 [R2+UR5+0x2500], R13 ;  /* 0x0025000d02007988 */ /* 0x0001e80008000405 */
[----:B------:R1:W-:Y:S04]  /*221a0*/  STS.U16 [R2+UR5+0x2700], R12 ;  /* 0x0027000c02007988 */ /* 0x0003e80008000405 */
[----:B------:R1:W-:Y:S04]  /*221b0*/  STS.U16 [R2+UR5+0x2900], R11 ;  /* 0x0029000b02007988 */ /* 0x0003e80008000405 */
[----:B0-----:R-:W2:Y:S04]  /*221c0*/  LDL.LU R13, [R1+0x14b4] ;  /* 0x0014b400010d7983 */ /* 0x001ea80000300800 */
[----:B-1----:R-:W3:Y:S04]  /*221d0*/  LDL.LU R12, [R1+0x14b0] ;  /* 0x0014b000010c7983 */ /* 0x002ee80000300800 */
[----:B------:R-:W2:Y:S04]  /*221e0*/  LDL.LU R11, [R1+0x14ac] ;  /* 0x0014ac00010b7983 */ /* 0x000ea80000300800 */
        /* <DEDUP_REMOVED lines=11> */
[----:B------:R-:W4:Y:S04]  /*222a0*/  LDL.LU R5, [R1+0x1494] ;  /* 0x0014940001057983 */ /* 0x000f280000300800 */
        /* <DEDUP_REMOVED lines=19> */
[----:B0-----:R-:W2:Y:S04]  /*223e0*/  LDL.LU R0, [R1+0x146c] ;  /* 0x00146c0001007983 */ /* 0x001ea80000300800 */
[----:B--2---:R0:W-:Y:S04]  /*223f0*/  STS.U16 [R2+UR5+0x4b00], R0 ;  /* 0x004b000002007988 */ /* 0x0041e80008000405 */
[----:B----4-:R-:W-:Y:S04]  /*22400*/  STS.U16 [R2+UR5+0x4d00], R28 ;  /* 0x004d001c02007988 */ /* 0x010fe80008000405 */
[----:B---3--:R-:W-:Y:S04]  /*22410*/  STS.U16 [R2+UR5+0x4f00], R26 ;  /* 0x004f001a02007988 */ /* 0x008fe80008000405 */
[----:B------:R-:W-:Y:S04]  /*22420*/  STS.U16 [R2+UR5+0x5100], R24 ;  /* 0x0051001802007988 */ /* 0x000fe80008000405 */
[----:B------:R-:W-:Y:S04]  /*22430*/  STS.U16 [R2+UR5+0x5300], R22 ;  /* 0x0053001602007988 */ /* 0x000fe80008000405 */
[----:B------:R-:W-:Y:S04]  /*22440*/  STS.U16 [R2+UR5+0x5500], R20 ;  /* 0x0055001402007988 */ /* 0x000fe80008000405 */
[----:B------:R-:W-:Y:S04]  /*22450*/  STS.U16 [R2+UR5+0x5700], R18 ;  /* 0x0057001202007988 */ /* 0x000fe80008000405 */
[----:B------:R-:W-:Y:S04]  /*22460*/  STS.U16 [R2+UR5+0x5900], R16 ;  /* 0x0059001002007988 */ /* 0x000fe80008000405 */
[----:B------:R-:W-:Y:S04]  /*22470*/  STS.U16 [R2+UR5+0x5b00], R3 ;  /* 0x005b000302007988 */ /* 0x000fe80008000405 */
[----:B------:R1:W-:Y:S04]  /*22480*/  STS.U16 [R2+UR5+0x5d00], R4 ;  /* 0x005d000402007988 */ /* 0x0003e80008000405 */
[----:B0-----:R-:W2:Y:S04]  /*22490*/  LDL.LU R0, [R1+0xda0] ;  /* 0x000da00001007983 */ /* 0x001ea80000300800 */
[----:B------:R0:W-:Y:S04]  /*224a0*/  STS.U16 [R2+UR5+0x5f00], R5 ;  /* 0x005f000502007988 */ /* 0x0001e80008000405 */
[----:B-1----:R-:W3:Y:S04]  /*224b0*/  LDL R4, [R1+0xd50] ;  /* 0x000d500001047983 */ /* 0x002ee80000100800 */
[----:B0-----:R-:W3:Y:S01]  /*224c0*/  LDL R5, [R1+0x5d8] ;  /* 0x0005d80001057983 */ /* 0x001ee20000100800 */
[----:B------:R-:W-:-:S03]  /*224d0*/  PRMT R14, RZ, 0x7610, R14 ;  /* 0x00007610ff0e7816 */ /* 0x000fc6000000000e */
[----:B------:R-:W-:Y:S04]  /*224e0*/  STS.U16 [R2+UR5+0x6100], R6 ;  /* 0x0061000602007988 */ /* 0x000fe80008000405 */
[----:B------:R-:W-:Y:S04]  /*224f0*/  STS.U16 [R2+UR5+0x6300], R7 ;  /* 0x0063000702007988 */ /* 0x000fe80008000405 */
[----:B------:R-:W-:Y:S04]  /*22500*/  STS.U16 [R2+UR5+0x6500], R8 ;  /* 0x0065000802007988 */ /* 0x000fe80008000405 */
[----:B---3--:R-:W3:Y:S04]  /*22510*/  @!P3 LDG.E.U16 R14, desc[UR10][R4.64] ;  /* 0x0000000a040eb981 */ /* 0x008ee8000c1e1500 */
[----:B------:R-:W-:Y:S04]  /*22520*/  STS.U16 [R2+UR5+0x6700], R9 ;  /* 0x0067000902007988 */ /* 0x000fe80008000405 */
        /* <DEDUP_REMOVED lines=10> */
[----:B------:R0:W-:Y:S04]  /*225d0*/  STS.U16 [R2+UR5+0x7d00], R29 ;  /* 0x007d001d02007988 */ /* 0x0001e80008000405 */
[----:B0-----:R-:W4:Y:S04]  /*225e0*/  LDL.LU R2, [R1+0x1468] ;  /* 0x0014680001027983 */ /* 0x001f280000300800 */
[----:B---3--:R0:W-:Y:S04]  /*225f0*/  STL [R1+0x9c], R14 ;  /* 0x00009c0e01007387 */ /* 0x0081e80000100800 */
[----:B0-----:R-:W3:Y:S04]  /*22600*/  LDL.LU R14, [R1+0x1464] ;  /* 0x00146400010e7983 */ /* 0x001ee80000300800 */
[----:B------:R-:W2:Y:S04]  /*22610*/  LDL R4, [R1+0x5c8] ;  /* 0x0005c80001047983 */ /* 0x000ea80000100800 */
[----:B------:R-:W2:Y:S01]  /*22620*/  LDL R5, [R1+0xd40] ;  /* 0x000d400001057983 */ /* 0x000ea20000100800 */
[----:B----4-:R-:W-:-:S02]  /*22630*/  PRMT R2, RZ, 0x7610, R2 ;  /* 0x00007610ff027816 */ /* 0x010fc40000000002 */
[----:B--2---:R-:W-:-:S04]  /*22640*/  @!P3 LOP3.LUT R5, R5, R4, RZ, 0x3c, !PT ;  /* 0x000000040505b212 */ /* 0x004fc800078e3cff */
        /* <DEDUP_REMOVED lines=25> */
[----:B----4-:R-:W-:-:S02]  /*227e0*/  PRMT R15, RZ, 0x7610, R15 ;  /* 0x00007610ff0f7816 */ /* 0x010fc4000000000f */
        /* <DEDUP_REMOVED lines=137> */
[----:B----4-:R0:W-:Y:S04]  /*23080*/  STL [R1+0x54], R13 ;  /* 0x0000540d01007387 */ /* 0x0101e80000100800 */
[----:B0-----:R-:W4:Y:S04]  /*23090*/  LDL R13, [R1+0xa64] ;  /* 0x000a6400010d7983 */ /* 0x001f280000100800 */
        /* <DEDUP_REMOVED lines=26> */
[----:B------:R0:W3:Y:S04]  /*23240*/  @!P3 LDG.E.U16 R15, desc[UR10][R4.64] ;  /* 0x0000000a040fb981 */ /* 0x0000e8000c1e1500 */
[----:B------:R-:W0:Y:S04]  /*23250*/  LDL R4, [R1+0xa80] ;  /* 0x000a800001047983 */ /* 0x000e280000100800 */
[----:B------:R-:W0:Y:S01]  /*23260*/  LDL R5, [R1+0xa84] ;  /* 0x000a840001057983 */ /* 0x000e220000100800 */
[----:B--2---:R-:W-:Y:S02]  /*23270*/  PRMT R2, RZ, 0x7610, R2 ;  /* 0x00007610ff027816 */ /* 0x004fe40000000002 */
        /* <DEDUP_REMOVED lines=10> */
[----:B------:R-:W-:-:S02]  /*23320*/  @!P3 IMAD.MOV.U32 R4, RZ, RZ, R13 ;  /* 0x000000ffff04b224 */ /* 0x000fc400078e000d */
[----:B------:R-:W3:Y:S04]  /*23330*/  LDL R13, [R1+0x9c4] ;  /* 0x0009c400010d7983 */ /* 0x000ee80000100800 */
[----:B----4-:R-:W4:Y:S04]  /*23340*/  @!P3 LDG.E.U16 R14, desc[UR10][R4.64] ;  /* 0x0000000a040eb981 */ /* 0x010f28000c1e1500 */
        /* <DEDUP_REMOVED lines=12> */
[----:B------:R-:W3:Y:S02]  /*23410*/  LDL R5, [R1+0xa24] ;  /* 0x000a240001057983 */ /* 0x000ee40000100800 */
[----:B---3--:R-:W-:-:S02]  /*23420*/  @!P3 LOP3.LUT R5, R5, R4, RZ, 0x3c, !PT ;  /* 0x000000040505b212 */ /* 0x008fc400078e3cff */
[----:B--2---:R-:W-:Y:S02]  /*23430*/  PRMT R2, RZ, 0x7610, R2 ;  /* 0x00007610ff027816 */ /* 0x004fe40000000002 */
        /* <DEDUP_REMOVED lines=12> */
[----:B------:R-:W2:Y:S01]  /*23500*/  LDL R5, [R1+0x9e0] ;  /* 0x0009e00001057983 */ /* 0x000ea20000100800 */
[----:B----4-:R-:W-:Y:S01]  /*23510*/  PRMT R14, RZ, 0x7610, R14 ;  /* 0x00007610ff0e7816 */ /* 0x010fe2000000000e */
[----:B0-----:R-:W-:Y:S02]  /*23520*/  @!P3 IMAD.MOV.U32 R4, RZ, RZ, R15 ;  /* 0x000000ffff04b224 */ /* 0x001fe400078e000f */
[----:B---3--:R0:W-:Y:S01]  /*23530*/  STL [R1+0x30], R8 ;  /* 0x0000300801007387 */ /* 0x0081e20000100800 */
[----:B------:R-:W-:-:S03]  /*23540*/  PRMT R10, RZ, 0x7610, R10 ;  /* 0x00007610ff0a7816 */ /* 0x000fc6000000000a */
[----:B------:R-:W3:Y:S04]  /*23550*/  LDL R15, [R1+0x940] ;  /* 0x00094000010f7983 */ /* 0x000ee80000100800 */
[----:B--2---:R1:W2:Y:S04]  /*23560*/  @!P3 LDG.E.U16 R14, desc[UR10][R4.64] ;  /* 0x0000000a040eb981 */ /* 0x0042a8000c1e1500 */
[----:B0-----:R-:W4:Y:S04]  /*23570*/  LDL R8, [R1+0x964] ;  /* 0x0009640001087983 */ /* 0x001f280000100800 */
[----:B------:R-:W3:Y:S01]  /*23580*/  LDL R5, [R1+0x9c0] ;  /* 0x0009c00001057983 */ /* 0x000ee20000100800 */
[----:B-1----:R-:W-:-:S03]  /*23590*/  @!P3 IMAD.MOV.U32 R4, RZ, RZ, R13 ;  /* 0x000000ffff04b224 */ /* 0x002fc600078e000d */
[----:B--2---:R0:W-:Y:S01]  /*235a0*/  STL [R1+0x2c], R14 ;  /* 0x00002c0e01007387 */ /* 0x0041e20000100800 */
[----:B------:R-:W-:-:S03]  /*235b0*/  PRMT R2, RZ, 0x7610, R2 ;  /* 0x00007610ff027816 */ /* 0x000fc60000000002 */
[----:B------:R-:W2:Y:S04]  /*235c0*/  LDL R13, [R1+0x920] ;  /* 0x00092000010d7983 */ /* 0x000ea80000100800 */
        /* <DEDUP_REMOVED lines=13> */
[----:B------:R-:W2:Y:S02]  /*236a0*/  LDL R5, [R1+0x984] ;  /* 0x0009840001057983 */ /* 0x000ea40000100800 */
[----:B--2---:R-:W-:-:S02]  /*236b0*/  @!P3 LOP3.LUT R5, R5, R4, RZ, 0x3c, !PT ;  /* 0x000000040505b212 */ /* 0x004fc400078e3cff */
[----:B----4-:R-:W-:Y:S02]  /*236c0*/  PRMT R2, RZ, 0x7610, R2 ;  /* 0x00007610ff027816 */ /* 0x010fe40000000002 */
[----:B------:R-:W-:-:S04]  /*236d0*/  @!P3 LOP3.LUT R4, R5, R4, RZ, 0x3c, !PT ;  /* 0x000000040504b212 */ /* 0x000fc800078e3cff */
[----:B------:R-:W-:-:S05]  /*236e0*/  @!P3 LOP3.LUT R5, R5, R4, RZ, 0x3c, !PT ;  /* 0x000000040505b212 */ /* 0x000fca00078e3cff */
[----:B------:R-:W2:Y:S01]  /*236f0*/  @!P3 LDG.E.U16 R2, desc[UR10][R4.64] ;  /* 0x0000000a0402b981 */ /* 0x000ea2000c1e1500 */
[----:B------:R-:W-:-:S03]  /*23700*/  PRMT R7, RZ, 0x7610, R7 ;  /* 0x00007610ff077816 */ /* 0x000fc60000000007 */
[----:B--2---:R0:W-:Y:S04]  /*23710*/  STL [R1+0x20], R2 ;  /* 0x0000200201007387 */ /* 0x0041e80000100800 */
[----:B0-----:R-:W2:Y:S04]  /*23720*/  LDL.LU R2, [R1+0x13fc] ;  /* 0x0013fc0001027983 */ /* 0x001ea80000300800 */
[----:B------:R-:W4:Y:S01]  /*23730*/  LDL R5, [R1+0x960] ;  /* 0x0009600001057983 */ /* 0x000f220000100800 */
[----:B------:R-:W-:Y:S01]  /*23740*/  @!P3 IMAD.MOV.U32 R4, RZ, RZ, R8 ;  /* 0x000000ffff04b224 */ /* 0x000fe200078e0008 */
[----:B------:R-:W-:-:S02]  /*23750*/  PRMT R11, RZ, 0x7610, R11 ;  /* 0x00007610ff0b7816 */ /* 0x000fc4000000000b */
[----:B------:R-:W-:Y:S01]  /*23760*/  PRMT R9, RZ, 0x7610, R9 ;  /* 0x00007610ff097816 */ /* 0x000fe20000000009 */
[----:B------:R-:W2:Y:S04]  /*23770*/  LDL R8, [R1+0x8e0] ;  /* 0x0008e00001087983 */ /* 0x000ea80000100800 */
[----:B----4-:R0:W4:Y:S02]  /*23780*/  @!P3 LDG.E.U16 R7, desc[UR10][R4.64] ;  /* 0x0000000a0407b981 */ /* 0x010124000c1e1500 */
[----:B0-----:R-:W-:Y:S02]  /*23790*/  @!P3 IMAD.MOV.U32 R4, RZ, RZ, R14 ;  /* 0x000000ffff04b224 */ /* 0x001fe400078e000e */
[----:B------:R-:W-:-:S05]  /*237a0*/  @!P3 IMAD.MOV.U32 R5, RZ, RZ, R15 ;  /* 0x000000ffff05b224 */ /* 0x000fca00078e000f */
[----:B------:R3:W2:Y:S02]  /*237b0*/  @!P3 LDG.E.U16 R11, desc[UR10][R4.64] ;  /* 0x0000000a040bb981 */ /* 0x0006a4000c1e1500 */
[----:B---3--:R-:W-:Y:S02]  /*237c0*/  @!P3 IMAD.MOV.U32 R4, RZ, RZ, R10 ;  /* 0x000000ffff04b224 */ /* 0x008fe400078e000a */
[----:B------:R-:W-:-:S05]  /*237d0*/  @!P3 IMAD.MOV.U32 R5, RZ, RZ, R13 ;  /* 0x000000ffff05b224 */ /* 0x000fca00078e000d */
[----:B------:R0:W3:Y:S04]  /*237e0*/  @!P3 LDG.E.U16 R9, desc[UR10][R4.64] ;  /* 0x0000000a0409b981 */ /* 0x0000e8000c1e1500 */
[----:B----4-:R1:W-:Y:S04]  /*237f0*/  STL [R1+0x1c], R7 ;  /* 0x00001c0701007387 */ /* 0x0103e80000100800 */
[----:B------:R-:W4:Y:S04]  /*23800*/  LDL R15, [R1+0x8c0] ;  /* 0x0008c000010f7983 */ /* 0x000f280000100800 */
[----:B-1----:R-:W4:Y:S04]  /*23810*/  LDL R7, [R1+0x8e4] ;  /* 0x0008e40001077983 */ /* 0x002f280000100800 */
[----:B--2---:R1:W-:Y:S04]  /*23820*/  STL [R1+0x18], R11 ;  /* 0x0000180b01007387 */ /* 0x0043e80000100800 */
[----:B------:R-:W0:Y:S04]  /*23830*/  LDL R4, [R1+0x900] ;  /* 0x0009000001047983 */ /* 0x000e280000100800 */
[----:B------:R-:W0:Y:S01]  /*23840*/  LDL R5, [R1+0x904] ;  /* 0x0009040001057983 */ /* 0x000e220000100800 */
[----:B------:R-:W-:-:S03]  /*23850*/  PRMT R2, RZ, 0x7610, R2 ;  /* 0x00007610ff027816 */ /* 0x000fc60000000002 */
[----:B------:R-:W2:Y:S04]  /*23860*/  LDL R14, [R1+0x8a0] ;  /* 0x0008a000010e7983 */ /* 0x000ea80000100800 */
[----:B------:R-:W2:Y:S04]  /*23870*/  LDL R13, [R1+0x8a4] ;  /* 0x0008a400010d7983 */ /* 0x000ea80000100800 */
[----:B------:R-:W2:Y:S04]  /*23880*/  LDL R10, [R1+0x880] ;  /* 0x00088000010a7983 */ /* 0x000ea80000100800 */
[----:B-1----:R-:W2:Y:S01]  /*23890*/  LDL R11, [R1+0x8c4] ;  /* 0x0008c400010b7983 */ /* 0x002ea20000100800 */
[----:B0-----:R-:W-:-:S04]  /*238a0*/  @!P3 LOP3.LUT R5, R5, R4, RZ, 0x3c, !PT ;  /* 0x000000040505b212 */ /* 0x001fc800078e3cff */
[----:B------:R-:W-:-:S04]  /*238b0*/  @!P3 LOP3.LUT R4, R5, R4, RZ, 0x3c, !PT ;  /* 0x000000040504b212 */ /* 0x000fc800078e3cff */
[----:B------:R-:W-:-:S05]  /*238c0*/  @!P3 LOP3.LUT R5, R5, R4, RZ, 0x3c, !PT ;  /* 0x000000040505b212 */ /* 0x000fca00078e3cff */
[----:B------:R-:W4:Y:S04]  /*238d0*/  @!P3 LDG.E.U16 R2, desc[UR10][R4.64] ;  /* 0x0000000a0402b981 */ /* 0x000f28000c1e1500 */
[----:B---3--:R0:W-:Y:S04]  /*238e0*/  STL [R1+0x14], R9 ;  /* 0x0000140901007387 */ /* 0x0081e80000100800 */
[----:B0-----:R-:W3:Y:S04]  /*238f0*/  LDL R9, [R1+0x884] ;  /* 0x0008840001097983 */ /* 0x001ee80000100800 */
[----:B----4-:R0:W-:Y:S04]  /*23900*/  STL [R1+0x10], R2 ;  /* 0x0000100201007387 */ /* 0x0101e80000100800 */
[----:B0-----:R-:W4:Y:S01]  /*23910*/  LDL.LU R2, [R1+0x13f8] ;  /* 0x0013f80001027983 */ /* 0x001f220000300800 */
[----:B------:R-:W-:-:S02]  /*23920*/  @!P3 IMAD.MOV.U32 R4, RZ, RZ, R7 ;  /* 0x000000ffff04b224 */ /* 0x000fc400078e0007 */
[----:B------:R-:W-:Y:S01]  /*23930*/  @!P3 IMAD.MOV.U32 R5, RZ, RZ, R8 ;  /* 0x000000ffff05b224 */ /* 0x000fe200078e0008 */
[----:B------:R-:W-:Y:S01]  /*23940*/  PRMT R6, RZ, 0x7610, R6 ;  /* 0x00007610ff067816 */ /* 0x000fe20000000006 */
[----:B------:R-:W3:Y:S04]  /*23950*/  LDL R8, [R1+0x860] ;  /* 0x0008600001087983 */ /* 0x000ee80000100800 */
[----:B------:R-:W3:Y:S01]  /*23960*/  LDL R7, [R1+0x864] ;  /* 0x0008640001077983 */ /* 0x000ee20000100800 */
[----:B----4-:R-:W-:-:S06]  /*23970*/  PRMT R2, RZ, 0x7610, R2 ;  /* 0x00007610ff027816 */ /* 0x010fcc0000000002 */
[----:B------:R2:W4:Y:S02]  /*23980*/  @!P3 LDG.E.U16 R2, desc[UR10][R4.64] ;  /* 0x0000000a0402b981 */ /* 0x000524000c1e1500 */
[----:B--2---:R-:W-:Y:S02]  /*23990*/  @!P3 IMAD.MOV.U32 R4, RZ, RZ, R11 ;  /* 0x000000ffff04b224 */ /* 0x004fe400078e000b */
[----:B------:R-:W-:-:S05]  /*239a0*/  @!P3 IMAD.MOV.U32 R5, RZ, RZ, R15 ;  /* 0x000000ffff05b224 */ /* 0x000fca00078e000f */
[----:B------:R-:W2:Y:S04]  /*239b0*/  @!P3 LDG.E.U16 R6, desc[UR10][R4.64] ;  /* 0x0000000a0406b981 */ /* 0x000ea8000c1e1500 */
[----:B----4-:R0:W-:Y:S04]  /*239c0*/  STL [R1+0xc], R2 ;  /* 0x00000c0201007387 */ /* 0x0101e80000100800 */
[----:B0-----:R-:W4:Y:S04]  /*239d0*/  LDL.LU R2, [R1+0x13f4] ;  /* 0x0013f40001027983 */ /* 0x001f280000300800 */
[----:B------:R-:W4:Y:S04]  /*239e0*/  LDL R11, [R1+0x840] ;  /* 0x00084000010b7983 */ /* 0x000f280000100800 */
[----:B--2---:R0:W-:Y:S04]  /*239f0*/  STL [R1+0x8], R6 ;  /* 0x0000080601007387 */ /* 0x0041e80000100800 */
[----:B0-----:R-:W2:Y:S01]  /*23a00*/  LDL R6, [R1+0x844] ;  /* 0x0008440001067983 */ /* 0x001ea20000100800 */
[----:B------:R-:W-:Y:S01]  /*23a10*/  PRMT R12, RZ, 0x7610, R12 ;  /* 0x00007610ff0c7816 */ /* 0x000fe2000000000c */
[----:B------:R-:W-:-:S02]  /*23a20*/  @!P3 IMAD.MOV.U32 R4, RZ, RZ, R13 ;  /* 0x000000ffff04b224 */ /* 0x000fc400078e000d */
[----:B------:R-:W-:-:S05]  /*23a30*/  @!P3 IMAD.MOV.U32 R5, RZ, RZ, R14 ;  /* 0x000000ffff05b224 */ /* 0x000fca00078e000e */
[----:B------:R3:W2:Y:S01]  /*23a40*/  @!P3 LDG.E.U16 R12, desc[UR10][R4.64] ;  /* 0x0000000a040cb981 */ /* 0x0006a2000c1e1500 */
[----:B------:R-:W-:Y:S01]  /*23a50*/  PRMT R28, RZ, 0x7610, R28 ;  /* 0x00007610ff1c7816 */ /* 0x000fe2000000001c */
[----:B---3--:R-:W-:Y:S02]  /*23a60*/  @!P3 IMAD.MOV.U32 R4, RZ, RZ, R9 ;  /* 0x000000ffff04b224 */ /* 0x008fe400078e0009 */
[----:B------:R-:W-:Y:S01]  /*23a70*/  @!P3 IMAD.MOV.U32 R5, RZ, RZ, R10 ;  /* 0x000000ffff05b224 */ /* 0x000fe200078e000a */
[----:B------:R-:W3:Y:S04]  /*23a80*/  LDL R9, [R1+0x824] ;  /* 0x0008240001097983 */ /* 0x000ee80000100800 */
[----:B------:R-:W3:Y:S01]  /*23a90*/  LDL R10, [R1+0x820] ;  /* 0x00082000010a7983 */ /* 0x000ee20000100800 */
[----:B------:R-:W-:-:S02]  /*23aa0*/  PRMT R26, RZ, 0x7610, R26 ;  /* 0x00007610ff1a7816 */ /* 0x000fc4000000001a */
[----:B----4-:R-:W-:-:S06]  /*23ab0*/  PRMT R2, RZ, 0x7610, R2 ;  /* 0x00007610ff027816 */ /* 0x010fcc0000000002 */
[----:B------:R0:W4:Y:S02]  /*23ac0*/  @!P3 LDG.E.U16 R2, desc[UR10][R4.64] ;  /* 0x0000000a0402b981 */ /* 0x000124000c1e1500 */
[----:B0-----:R-:W-:Y:S02]  /*23ad0*/  @!P3 IMAD.MOV.U32 R4, RZ, RZ, R7 ;  /* 0x000000ffff04b224 */ /* 0x001fe400078e0007 */
[----:B------:R-:W-:-:S05]  /*23ae0*/  @!P3 IMAD.MOV.U32 R5, RZ, RZ, R8 ;  /* 0x000000ffff05b224 */ /* 0x000fca00078e0008 */
[----:B------:R2:W4:Y:S02]  /*23af0*/  @!P3 LDG.E.U16 R28, desc[UR10][R4.64] ;  /* 0x0000000a041cb981 */ /* 0x000524000c1e1500 */
[----:B--2---:R-:W-:Y:S02]  /*23b00*/  @!P3 IMAD.MOV.U32 R4, RZ, RZ, R6 ;  /* 0x000000ffff04b224 */ /* 0x004fe400078e0006 */
[----:B------:R-:W-:-:S05]  /*23b10*/  @!P3 IMAD.MOV.U32 R5, RZ, RZ, R11 ;  /* 0x000000ffff05b224 */ /* 0x000fca00078e000b */
[----:B------:R3:W2:Y:S01]  /*23b20*/  @!P3 LDG.E.U16 R26, desc[UR10][R4.64] ;  /* 0x0000000a041ab981 */ /* 0x0006a2000c1e1500 */
[----:B------:R-:W-:Y:S01]  /*23b30*/  PRMT R24, RZ, 0x7610, R24 ;  /* 0x00007610ff187816 */ /* 0x000fe20000000018 */
[----:B---3--:R-:W-:Y:S02]  /*23b40*/  @!P3 IMAD.MOV.U32 R4, RZ, RZ, R9 ;  /* 0x000000ffff04b224 */ /* 0x008fe400078e0009 */
[----:B------:R-:W-:-:S05]  /*23b50*/  @!P3 IMAD.MOV.U32 R5, RZ, RZ, R10 ;  /* 0x000000ffff05b224 */ /* 0x000fca00078e000a */
[----:B------:R-:W3:Y:S04]  /*23b60*/  @!P3 LDG.E.U16 R24, desc[UR10][R4.64] ;  /* 0x0000000a0418b981 */ /* 0x000ee8000c1e1500 */
[----:B----4-:R0:W-:Y:S04]  /*23b70*/  STL [R1+0x1384], R2 ;  /* 0x0013840201007387 */ /* 0x0101e80000100800 */
[----:B------:R-:W4:Y:S04]  /*23b80*/  LDL R8, [R1+0x800] ;  /* 0x0008000001087983 */ /* 0x000f280000100800 */
[----:B------:R-:W4:Y:S04]  /*23b90*/  LDL R7, [R1+0x804] ;  /* 0x0008040001077983 */ /* 0x000f280000100800 */
[----:B------:R-:W-:Y:S04]  /*23ba0*/  STL [R1+0x1388], R28 ;  /* 0x0013881c01007387 */ /* 0x000fe80000100800 */
[----:B------:R1:W-:Y:S04]  /*23bb0*/  STL [R1+0x4], R12 ;  /* 0x0000040c01007387 */ /* 0x0003e80000100800 */
[----:B------:R-:W4:Y:S04]  /*23bc0*/  LDL R11, [R1+0x7e4] ;  /* 0x0007e400010b7983 */ /* 0x000f280000100800 */
[----:B------:R-:W4:Y:S04]  /*23bd0*/  LDL R6, [R1+0x7c0] ;  /* 0x0007c00001067983 */ /* 0x000f280000100800 */
[----:B0-----:R-:W4:Y:S04]  /*23be0*/  LDL R2, [R1+0x7c4] ;  /* 0x0007c40001027983 */ /* 0x001f280000100800 */
[----:B-1----:R-:W4:Y:S04]  /*23bf0*/  LDL R12, [R1+0x7e0] ;  /* 0x0007e000010c7983 */ /* 0x002f280000100800 */
[----:B--2---:R-:W-:Y:S04]  /*23c00*/  STL [R1+0x138c], R26 ;  /* 0x00138c1a01007387 */ /* 0x004fe80000100800 */
[----:B------:R-:W2:Y:S04]  /*23c10*/  LDL R10, [R1+0x7a0] ;  /* 0x0007a000010a7983 */ /* 0x000ea80000100800 */
[----:B------:R-:W2:Y:S01]  /*23c20*/  LDL R9, [R1+0x7a4] ;  /* 0x0007a40001097983 */ /* 0x000ea20000100800 */
[----:B------:R-:W-:-:S02]  /*23c30*/  PRMT R22, RZ, 0x7610, R22 ;  /* 0x00007610ff167816 */ /* 0x000fc40000000016 */
[----:B------:R-:W-:Y:S02]  /*23c40*/  PRMT R20, RZ, 0x7610, R20 ;  /* 0x00007610ff147816 */ /* 0x000fe40000000014 */
[----:B------:R-:W-:Y:S02]  /*23c50*/  PRMT R18, RZ, 0x7610, R18 ;  /* 0x00007610ff127816 */ /* 0x000fe40000000012 */
[----:B------:R-:W-:Y:S01]  /*23c60*/  PRMT R16, RZ, 0x7610, R16 ;  /* 0x00007610ff107816 */ /* 0x000fe20000000010 */
[----:B---3--:R-:W-:Y:S01]  /*23c70*/  STL [R1+0x1390], R24 ;  /* 0x0013901801007387 */ /* 0x008fe20000100800 */
[----:B----4-:R-:W-:Y:S02]  /*23c80*/  @!P3 IMAD.MOV.U32 R5, RZ, RZ, R8 ;  /* 0x000000ffff05b224 */ /* 0x010fe400078e0008 */
[----:B------:R-:W-:Y:S01]  /*23c90*/  @!P3 IMAD.MOV.U32 R4, RZ, RZ, R7 ;  /* 0x000000ffff04b224 */ /* 0x000fe200078e0007 */
[----:B------:R-:W3:Y:S04]  /*23ca0*/  LDL R8, [R1+0x780] ;  /* 0x0007800001087983 */ /* 0x000ee80000100800 */
[----:B------:R-:W4:Y:S04]  /*23cb0*/  LDL R7, [R1+0x784] ;  /* 0x0007840001077983 */ /* 0x000f280000100800 */
[----:B------:R0:W3:Y:S02]  /*23cc0*/  @!P3 LDG.E.U16 R22, desc[UR10][R4.64] ;  /* 0x0000000a0416b981 */ /* 0x0000e4000c1e1500 */
[----:B0-----:R-:W-:-:S02]  /*23cd0*/  @!P3 IMAD.MOV.U32 R4, RZ, RZ, R11 ;  /* 0x000000ffff04b224 */ /* 0x001fc400078e000b */
[----:B------:R-:W-:-:S05]  /*23ce0*/  @!P3 IMAD.MOV.U32 R5, RZ, RZ, R12 ;  /* 0x000000ffff05b224 */ /* 0x000fca00078e000c */
[----:B------:R0:W4:Y:S02]  /*23cf0*/  @!P3 LDG.E.U16 R20, desc[UR10][R4.64] ;  /* 0x0000000a0414b981 */ /* 0x000124000c1e1500 */
[----:B0-----:R-:W-:Y:S02]  /*23d00*/  @!P3 IMAD.MOV.U32 R4, RZ, RZ, R2 ;  /* 0x000000ffff04b224 */ /* 0x001fe400078e0002 */
[----:B------:R-:W-:-:S05]  /*23d10*/  @!P3 IMAD.MOV.U32 R5, RZ, RZ, R6 ;  /* 0x000000ffff05b224 */ /* 0x000fca00078e0006 */
[----:B------:R2:W4:Y:S02]  /*23d20*/  @!P3 LDG.E.U16 R18, desc[UR10][R4.64] ;  /* 0x0000000a0412b981 */ /* 0x000524000c1e1500 */
[----:B--2---:R-:W-:Y:S02]  /*23d30*/  @!P3 IMAD.MOV.U32 R4, RZ, RZ, R9 ;  /* 0x000000ffff04b224 */ /* 0x004fe400078e0009 */
[----:B------:R-:W-:-:S05]  /*23d40*/  @!P3 IMAD.MOV.U32 R5, RZ, RZ, R10 ;  /* 0x000000ffff05b224 */ /* 0x000fca00078e000a */
[----:B------:R4:W2:Y:S01]  /*23d50*/  @!P3 LDG.E.U16 R16, desc[UR10][R4.64] ;  /* 0x0000000a0410b981 */ /* 0x0008a2000c1e1500 */
[----:B------:R-:W-:-:S03]  /*23d60*/  PRMT R3, RZ, 0x7610, R3 ;  /* 0x00007610ff037816 */ /* 0x000fc60000000003 */
[----:B---3--:R-:W-:Y:S01]  /*23d70*/  STL [R1+0x1394], R22 ;  /* 0x0013941601007387 */ /* 0x008fe20000100800 */
[----:B----4-:R-:W-:Y:S02]  /*23d80*/  @!P3 IMAD.MOV.U32 R4, RZ, RZ, R7 ;  /* 0x000000ffff04b224 */ /* 0x010fe400078e0007 */
[----:B------:R-:W-:-:S05]  /*23d90*/  @!P3 IMAD.MOV.U32 R5, RZ, RZ, R8 ;  /* 0x000000ffff05b224 */ /* 0x000fca00078e0008 */
[----:B------:R0:W3:Y:S04]  /*23da0*/  @!P3 LDG.E.U16 R3, desc[UR10][R4.64] ;  /* 0x0000000a0403b981 */ /* 0x0000e8000c1e1500 */
[----:B------:R-:W-:Y:S04]  /*23db0*/  STL [R1+0x1398], R20 ;  /* 0x0013981401007387 */ /* 0x000fe80000100800 */
[----:B------:R-:W4:Y:S04]  /*23dc0*/  LDL R6, [R1+0x760] ;  /* 0x0007600001067983 */ /* 0x000f280000100800 */
[----:B------:R-:W4:Y:S04]  /*23dd0*/  LDL R2, [R1+0x764] ;  /* 0x0007640001027983 */ /* 0x000f280000100800 */
[----:B------:R-:W-:Y:S04]  /*23de0*/  STL [R1+0x139c], R18 ;  /* 0x00139c1201007387 */ /* 0x000fe80000100800 */
[----:B------:R-:W4:Y:S04]  /*23df0*/  LDL R13, [R1+0x740] ;  /* 0x00074000010d7983 */ /* 0x000f280000100800 */
[----:B------:R-:W4:Y:S04]  /*23e00*/  LDL R12, [R1+0x744] ;  /* 0x00074400010c7983 */ /* 0x000f280000100800 */
[----:B--2---:R-:W-:Y:S04]  /*23e10*/  STL [R1+0x13a0], R16 ;  /* 0x0013a01001007387 */ /* 0x004fe80000100800 */
[----:B------:R-:W2:Y:S04]  /*23e20*/  LDL R9, [R1+0x720] ;  /* 0x0007200001097983 */ /* 0x000ea80000100800 */
[----:B------:R-:W2:Y:S01]  /*23e30*/  LDL R8, [R1+0x724] ;  /* 0x0007240001087983 */ /* 0x000ea20000100800 */
[----:B0-----:R-:W-:-:S03]  /*23e40*/  PRMT R4, RZ, 0x7610, R4 ;  /* 0x00007610ff047816 */ /* 0x001fc60000000004 */
[----:B------:R-:W2:Y:S04]  /*23e50*/  LDL R11, [R1+0x700] ;  /* 0x00070000010b7983 */ /* 0x000ea80000100800 */
[----:B------:R-:W2:Y:S01]  /*23e60*/  LDL R10, [R1+0x704] ;  /* 0x00070400010a7983 */ /* 0x000ea20000100800 */
[----:B------:R-:W-:-:S03]  /*23e70*/  PRMT R5, RZ, 0x7610, R5 ;  /* 0x00007610ff057816 */ /* 0x000fc60000000005 */
[----:B---3--:R0:W-:Y:S04]  /*23e80*/  STL [R1+0x13a4], R3 ;  /* 0x0013a40301007387 */ /* 0x0081e80000100800 */
[----:B0-----:R-:W3:Y:S01]  /*23e90*/  LDL R3, [R1+0x6e0] ;  /* 0x0006e00001037983 */ /* 0x001ee20000100800 */
[----:B----4-:R-:W-:Y:S02]  /*23ea0*/  @!P3 IMAD.MOV.U32 R7, RZ, RZ, R6 ;  /* 0x000000ffff07b224 */ /* 0x010fe400078e0006 */
[----:B------:R-:W-:Y:S02]  /*23eb0*/  @!P3 IMAD.MOV.U32 R6, RZ, RZ, R2 ;  /* 0x000000ffff06b224 */ /* 0x000fe400078e0002 */
[----:B------:R-:W4:Y:S04]  /*23ec0*/  LDL R2, [R1+0x6e4] ;  /* 0x0006e40001027983 */ /* 0x000f280000100800 */
[----:B------:R0:W4:Y:S02]  /*23ed0*/  @!P3 LDG.E.U16 R4, desc[UR10][R6.64] ;  /* 0x0000000a0604b981 */ /* 0x000124000c1e1500 */
[----:B0-----:R-:W-:-:S02]  /*23ee0*/  @!P3 IMAD.MOV.U32 R7, RZ, RZ, R13 ;  /* 0x000000ffff07b224 */ /* 0x001fc400078e000d */
[----:B------:R-:W-:-:S05]  /*23ef0*/  @!P3 IMAD.MOV.U32 R6, RZ, RZ, R12 ;  /* 0x000000ffff06b224 */ /* 0x000fca00078e000c */
[----:B------:R0:W4:Y:S02]  /*23f00*/  @!P3 LDG.E.U16 R5, desc[UR10][R6.64] ;  /* 0x0000000a0605b981 */ /* 0x000124000c1e1500 */
[----:B0-----:R-:W-:-:S06]  /*23f10*/  PRMT R6, RZ, 0x7610, R6 ;  /* 0x00007610ff067816 */ /* 0x001fcc0000000006 */
[----:B--2---:R0:W2:Y:S01]  /*23f20*/  @!P3 LDG.E.U16 R6, desc[UR10][R8.64] ;  /* 0x0000000a0806b981 */ /* 0x0040a2000c1e1500 */
[----:B------:R-:W-:Y:S01]  /*23f30*/  PRMT R7, RZ, 0x7610, R7 ;  /* 0x00007610ff077816 */ /* 0x000fe20000000007 */
[----:B0-----:R-:W-:Y:S02]  /*23f40*/  @!P3 IMAD.MOV.U32 R8, RZ, RZ, R10 ;  /* 0x000000ffff08b224 */ /* 0x001fe400078e000a */
[----:B------:R-:W-:-:S05]  /*23f50*/  @!P3 IMAD.MOV.U32 R9, RZ, RZ, R11 ;  /* 0x000000ffff09b224 */ /* 0x000fca00078e000b */
[----:B------:R0:W2:Y:S02]  /*23f60*/  @!P3 LDG.E.U16 R7, desc[UR10][R8.64] ;  /* 0x0000000a0807b981 */ /* 0x0000a4000c1e1500 */
[----:B0-----:R-:W-:Y:S01]  /*23f70*/  PRMT R8, RZ, 0x7610, R8 ;  /* 0x00007610ff087816 */ /* 0x001fe20000000008 */
[----:B---3--:R-:W-:Y:S02]  /*23f80*/  @!P3 IMAD.MOV.U32 R11, RZ, RZ, R3 ;  /* 0x000000ffff0bb224 */ /* 0x008fe400078e0003 */
[----:B----4-:R-:W-:Y:S01]  /*23f90*/  @!P3 IMAD.MOV.U32 R10, RZ, RZ, R2 ;  /* 0x000000ffff0ab224 */ /* 0x010fe200078e0002 */
[----:B------:R-:W-:Y:S04]  /*23fa0*/  STL [R1+0x13a8], R4 ;  /* 0x0013a80401007387 */ /* 0x000fe80000100800 */
[----:B------:R-:W3:Y:S04]  /*23fb0*/  LDL R13, [R1+0xd98] ;  /* 0x000d9800010d7983 */ /* 0x000ee80000100800 */
[----:B------:R-:W4:Y:S04]  /*23fc0*/  LDL R12, [R1+0xdac] ;  /* 0x000dac00010c7983 */ /* 0x000f280000100800 */
[----:B------:R3:W4:Y:S04]  /*23fd0*/  @!P3 LDG.E.U16 R8, desc[UR10][R10.64] ;  /* 0x0000000a0a08b981 */ /* 0x000728000c1e1500 */
[----:B------:R0:W-:Y:S04]  /*23fe0*/  STL [R1+0x13ac], R5 ;  /* 0x0013ac0501007387 */ /* 0x0001e80000100800 */
[----:B--2---:R-:W-:Y:S04]  /*23ff0*/  STL [R1+0x13b0], R6 ;  /* 0x0013b00601007387 */ /* 0x004fe80000100800 */
[----:B0-----:R-:W2:Y:S04]  /*24000*/  LDL R5, [R1+0x6c0] ;  /* 0x0006c00001057983 */ /* 0x001ea80000100800 */
[----:B------:R-:W2:Y:S01]  /*24010*/  LDL R4, [R1+0x6c4] ;  /* 0x0006c40001047983 */ /* 0x000ea20000100800 */
[----:B------:R-:W-:-:S03]  /*24020*/  PRMT R9, RZ, 0x7610, R9 ;  /* 0x00007610ff097816 */ /* 0x000fc60000000009 */
[----:B------:R0:W-:Y:S04]  /*24030*/  STL [R1+0x13b4], R7 ;  /* 0x0013b40701007387 */ /* 0x0001e80000100800 */
[----:B------:R-:W2:Y:S04]  /*24040*/  LDL R3, [R1+0x6a0] ;  /* 0x0006a00001037983 */ /* 0x000ea80000100800 */
[----:B------:R-:W2:Y:S01]  /*24050*/  LDL R2, [R1+0x6a4] ;  /* 0x0006a40001027983 */ /* 0x000ea20000100800 */
[----:B---3--:R-:W-:Y:S02]  /*24060*/  @!P3 IMAD.MOV.U32 R11, RZ, RZ, R13 ;  /* 0x000000ffff0bb224 */ /* 0x008fe400078e000d */
[----:B----4-:R-:W-:Y:S01]  /*24070*/  @!P3 IMAD.MOV.U32 R10, RZ, RZ, R12 ;  /* 0x000000ffff0ab224 */ /* 0x010fe200078e000c */
[----:B------:R1:W-:Y:S04]  /*24080*/  STL [R1+0x13b8], R8 ;  /* 0x0013b80801007387 */ /* 0x0003e80000100800 */
[----:B------:R-:W3:Y:S04]  /*24090*/  LDL R14, [R1+0x680] ;  /* 0x00068000010e7983 */ /* 0x000ee80000100800 */
[----:B------:R4:W3:Y:S04]  /*240a0*/  @!P3 LDG.E.U16 R9, desc[UR10][R10.64] ;  /* 0x0000000a0a09b981 */ /* 0x0008e8000c1e1500 */
[----:B0-----:R-:W3:Y:S04]  /*240b0*/  LDL R7, [R1+0x660] ;  /* 0x0006600001077983 */ /* 0x001ee80000100800 */
[----:B------:R-:W3:Y:S04]  /*240c0*/  LDL R6, [R1+0x664] ;  /* 0x0006640001067983 */ /* 0x000ee80000100800 */
[----:B-1----:R-:W3:Y:S01]  /*240d0*/  LDL R8, [R1+0x684] ;  /* 0x0006840001087983 */ /* 0x002ee20000100800 */
[----:B----4-:R-:W-:Y:S01]  /*240e0*/  PRMT R10, RZ, 0x7610, R10 ;  /* 0x00007610ff0a7816 */ /* 0x010fe2000000000a */
[----:B--2---:R-:W-:-:S02]  /*240f0*/  @!P3 IMAD.MOV.U32 R13, RZ, RZ, R5 ;  /* 0x000000ffff0db224 */ /* 0x004fc400078e0005 */
[----:B------:R-:W-:Y:S01]  /*24100*/  @!P3 IMAD.MOV.U32 R12, RZ, RZ, R4 ;  /* 0x000000ffff0cb224 */ /* 0x000fe200078e0004 */
[----:B------:R-:W2:Y:S04]  /*24110*/  LDL R5, [R1+0x640] ;  /* 0x0006400001057983 */ /* 0x000ea80000100800 */
[----:B------:R-:W4:Y:S04]  /*24120*/  LDL R4, [R1+0x644] ;  /* 0x0006440001047983 */ /* 0x000f280000100800 */
[----:B------:R0:W2:Y:S01]  /*24130*/  @!P3 LDG.E.U16 R10, desc[UR10][R12.64] ;  /* 0x0000000a0c0ab981 */ /* 0x0000a2000c1e1500 */
[----:B------:R-:W-:Y:S01]  /*24140*/  PRMT R11, RZ, 0x7610, R11 ;  /* 0x00007610ff0b7816 */ /* 0x000fe2000000000b */
[----:B0-----:R-:W-:-:S02]  /*24150*/  @!P3 IMAD.MOV.U32 R13, RZ, RZ, R3 ;  /* 0x000000ffff0db224 */ /* 0x001fc400078e0003 */
[----:B------:R-:W-:-:S05]  /*24160*/  @!P3 IMAD.MOV.U32 R12, RZ, RZ, R2 ;  /* 0x000000ffff0cb224 */ /* 0x000fca00078e0002 */
        /* <DEDUP_REMOVED lines=8> */
[----:B------:R4:W3:Y:S04]  /*241f0*/  @!P3 LDG.E.U16 R13, desc[UR10][R14.64] ;  /* 0x0000000a0e0db981 */ /* 0x0008e8000c1e1500 */
[----:B--2---:R-:W-:Y:S04]  /*24200*/  STL [R1+0x13bc], R10 ;  /* 0x0013bc0a01007387 */ /* 0x004fe80000100800 */
[----:B------:R-:W2:Y:S04]  /*24210*/  LDL R3, [R1+0x620] ;  /* 0x0006200001037983 */ /* 0x000ea80000100800 */
[----:B------:R-:W2:Y:S01]  /*24220*/  LDL R2, [R1+0x624] ;  /* 0x0006240001027983 */ /* 0x000ea20000100800 */
[----:B------:R-:W-:Y:S01]  /*24230*/  PRMT R17, RZ, 0x7610, R17 ;  /* 0x00007610ff117816 */ /* 0x000fe20000000011 */
[----:B----4-:R-:W-:-:S02]  /*24240*/  @!P3 IMAD.MOV.U32 R14, RZ, RZ, R4 ;  /* 0x000000ffff0eb224 */ /* 0x010fc400078e0004 */
[----:B------:R-:W-:-:S05]  /*24250*/  @!P3 IMAD.MOV.U32 R15, RZ, RZ, R5 ;  /* 0x000000ffff0fb224 */ /* 0x000fca00078e0005 */
[----:B------:R2:W4:Y:S01]  /*24260*/  @!P3 LDG.E.U16 R17, desc[UR10][R14.64] ;  /* 0x0000000a0e11b981 */ /* 0x000522000c1e1500 */
[----:B------:R-:W-:-:S03]  /*24270*/  PRMT R19, RZ, 0x7610, R19 ;  /* 0x00007610ff137816 */ /* 0x000fc60000000013 */
[----:B------:R0:W-:Y:S04]  /*24280*/  STL [R1+0x13c0], R11 ;  /* 0x0013c00b01007387 */ /* 0x0001e80000100800 */
[----:B---3--:R-:W-:Y:S04]  /*24290*/  STL [R1+0x13c4], R12 ;  /* 0x0013c40c01007387 */ /* 0x008fe80000100800 */
[----:B------:R-:W-:Y:S04]  /*242a0*/  STL [R1+0x13c8], R13 ;  /* 0x0013c80d01007387 */ /* 0x000fe80000100800 */
[----:B------:R-:W3:Y:S01]  /*242b0*/  LDL R4, [R1+0x604] ;  /* 0x0006040001047983 */ /* 0x000ee20000100800 */
[----:B--2---:R-:W-:-:S02]  /*242c0*/  @!P3 IMAD.MOV.U32 R15, RZ, RZ, R3 ;  /* 0x000000ffff0fb224 */ /* 0x004fc400078e0003 */
[----:B------:R-:W-:-:S05]  /*242d0*/  @!P3 IMAD.MOV.U32 R14, RZ, RZ, R2 ;  /* 0x000000ffff0eb224 */ /* 0x000fca00078e0002 */
[----:B------:R3:W2:Y:S04]  /*242e0*/  @!P3 LDG.E.U16 R19, desc[UR10][R14.64] ;  /* 0x0000000a0e13b981 */ /* 0x0006a8000c1e1500 */
[----:B----4-:R-:W-:Y:S04]  /*242f0*/  STL [R1+0x13cc], R17 ;  /* 0x0013cc1101007387 */ /* 0x010fe80000100800 */
[----:B0-----:R-:W4:Y:S04]  /*24300*/  LDL R11, [R1+0x600] ;  /* 0x00060000010b7983 */ /* 0x001f280000100800 */
[----:B------:R-:W4:Y:S04]  /*24310*/  LDL R10, [R1+0x5f0] ;  /* 0x0005f000010a7983 */ /* 0x000f280000100800 */
[----:B------:R-:W4:Y:S04]  /*24320*/  LDL R8, [R1+0xd7c] ;  /* 0x000d7c0001087983 */ /* 0x000f280000100800 */
[----:B------:R-:W4:Y:S04]  /*24330*/  LDL R7, [R1+0xd60] ;  /* 0x000d600001077983 */ /* 0x000f280000100800 */
[----:B------:R-:W4:Y:S04]  /*24340*/  LDL R3, [R1+0xd9c] ;  /* 0x000d9c0001037983 */ /* 0x000f280000100800 */
[----:B------:R-:W4:Y:S04]  /*24350*/  LDL R6, [R1+0xd80] ;  /* 0x000d800001067983 */ /* 0x000f280000100800 */
[----:B------:R-:W4:Y:S04]  /*24360*/  LDL R5, [R1+0xdb8] ;  /* 0x000db80001057983 */ /* 0x000f280000100800 */
[----:B------:R-:W4:Y:S04]  /*24370*/  LDL.LU R16, [R1+0x9c] ;  /* 0x00009c0001107983 */ /* 0x000f280000300800 */
[----:B------:R-:W4:Y:S04]  /*24380*/  LDL.LU R18, [R1+0x98] ;  /* 0x0000980001127983 */ /* 0x000f280000300800 */
[----:B------:R-:W4:Y:S04]  /*24390*/  LDL.LU R20, [R1+0x94] ;  /* 0x0000940001147983 */ /* 0x000f280000300800 */
[----:B------:R-:W4:Y:S04]  /*243a0*/  LDL.LU R22, [R1+0x90] ;  /* 0x0000900001167983 */ /* 0x000f280000300800 */
[----:B------:R-:W4:Y:S04]  /*243b0*/  LDL.LU R24, [R1+0x8c] ;  /* 0x00008c0001187983 */ /* 0x000f280000300800 */
[----:B------:R-:W4:Y:S04]  /*243c0*/  LDL.LU R26, [R1+0x88] ;  /* 0x00008800011a7983 */ /* 0x000f280000300800 */
[----:B------:R-:W4:Y:S04]  /*243d0*/  LDL.LU R28, [R1+0x84] ;  /* 0x00008400011c7983 */ /* 0x000f280000300800 */
[----:B------:R-:W4:Y:S01]  /*243e0*/  LDL.LU R2, [R1+0x80] ;  /* 0x0000800001027983 */ /* 0x000f220000300800 */
[----:B---3--:R-:W-:-:S03]  /*243f0*/  @!P3 IMAD.MOV.U32 R14, RZ, RZ, R4 ;  /* 0x000000ffff0eb224 */ /* 0x008fc600078e0004 */
[----:B--2---:R-:W-:Y:S04]  /*24400*/  STL [R1+0x13d0], R19 ;  /* 0x0013d01301007387 */ /* 0x004fe80000100800 */
[----:B------:R-:W2:Y:S01]  /*24410*/  LDL R4, [R1+0xda8] ;  /* 0x000da80001047983 */ /* 0x000ea20000100800 */
[----:B------:R-:W-:Y:S01]  /*24420*/  PRMT R21, RZ, 0x7610, R21 ;  /* 0x00007610ff157816 */ /* 0x000fe20000000015 */
[----:B----4-:R-:W-:Y:S01]  /*24430*/  @!P3 IMAD.MOV.U32 R15, RZ, RZ, R11 ;  /* 0x000000ffff0fb224 */ /* 0x010fe200078e000b */
[----:B------:R-:W-:-:S04]  /*24440*/  PRMT R23, RZ, 0x7610, R23 ;  /* 0x00007610ff177816 */ /* 0x000fc80000000017 */
[----:B------:R0:W3:Y:S01]  /*24450*/  @!P3 LDG.E.U16 R21, desc[UR10][R14.64] ;  /* 0x0000000a0e15b981 */ /* 0x0000e2000c1e1500 */
[----:B------:R-:W-:Y:S01]  /*24460*/  PRMT R25, RZ, 0x7610, R25 ;  /* 0x00007610ff197816 */ /* 0x000fe20000000019 */
[----:B0-----:R-:W-:Y:S02]  /*24470*/  @!P3 IMAD.MOV.U32 R14, RZ, RZ, R8 ;  /* 0x000000ffff0eb224 */ /* 0x001fe400078e0008 */
[----:B------:R-:W-:-:S05]  /*24480*/  @!P3 IMAD.MOV.U32 R15, RZ, RZ, R10 ;  /* 0x000000ffff0fb224 */ /* 0x000fca00078e000a */
[----:B------:R0:W4:Y:S01]  /*24490*/  @!P3 LDG.E.U16 R23, desc[UR10][R14.64] ;  /* 0x0000000a0e17b981 */ /* 0x000122000c1e1500 */
[----:B------:R-:W-:Y:S01]  /*244a0*/  PRMT R27, RZ, 0x7610, R27 ;  /* 0x00007610ff1b7816 */ /* 0x000fe2000000001b */
[----:B0-----:R-:W-:Y:S02]  /*244b0*/  @!P3 IMAD.MOV.U32 R14, RZ, RZ, R3 ;  /* 0x000000ffff0eb224 */ /* 0x001fe400078e0003 */
[----:B------:R-:W-:-:S05]  /*244c0*/  @!P3 IMAD.MOV.U32 R15, RZ, RZ, R7 ;  /* 0x000000ffff0fb224 */ /* 0x000fca00078e0007 */
[----:B------:R0:W4:Y:S01]  /*244d0*/  @!P3 LDG.E.U16 R25, desc[UR10][R14.64] ;  /* 0x0000000a0e19b981 */ /* 0x000122000c1e1500 */
[----:B------:R-:W-:Y:S01]  /*244e0*/  PRMT R29, RZ, 0x7610, R29 ;  /* 0x00007610ff1d7816 */ /* 0x000fe2000000001d */
[----:B0-----:R-:W-:Y:S02]  /*244f0*/  @!P3 IMAD.MOV.U32 R14, RZ, RZ, R5 ;  /* 0x000000ffff0eb224 */ /* 0x001fe400078e0005 */
[----:B------:R-:W-:-:S05]  /*24500*/  @!P3 IMAD.MOV.U32 R15, RZ, RZ, R6 ;  /* 0x000000ffff0fb224 */ /* 0x000fca00078e0006 */
[----:B------:R0:W4:Y:S02]  /*24510*/  @!P3 LDG.E.U16 R27, desc[UR10][R14.64] ;  /* 0x0000000a0e1bb981 */ /* 0x000124000c1e1500 */
[----:B0-----:R-:W-:Y:S02]  /*24520*/  @!P3 IMAD.MOV.U32 R15, RZ, RZ, R0 ;  /* 0x000000ffff0fb224 */ /* 0x001fe400078e0000 */
[----:B--2---:R-:W-:-:S05]  /*24530*/  @!P3 IMAD.MOV.U32 R14, RZ, RZ, R4 ;  /* 0x000000ffff0eb224 */ /* 0x004fca00078e0004 */
[----:B------:R-:W2:Y:S04]  /*24540*/  @!P3 LDG.E.U16 R29, desc[UR10][R14.64] ;  /* 0x0000000a0e1db981 */ /* 0x000ea8000c1e1500 */
[----:B---3--:R-:W-:Y:S04]  /*24550*/  STL [R1+0x13d4], R21 ;  /* 0x0013d41501007387 */ /* 0x008fe80000100800 */
[----:B----4-:R-:W-:Y:S04]  /*24560*/  STL [R1+0x13d8], R23 ;  /* 0x0013d81701007387 */ /* 0x010fe80000100800 */
[----:B------:R-:W-:Y:S04]  /*24570*/  STL [R1+0x13dc], R25 ;  /* 0x0013dc1901007387 */ /* 0x000fe80000100800 */
[----:B------:R-:W-:Y:S04]  /*24580*/  STL [R1+0x13e0], R27 ;  /* 0x0013e01b01007387 */ /* 0x000fe80000100800 */
[----:B------:R-:W-:Y:S04]  /*24590*/  STL [R1+0xe00], R0 ;  /* 0x000e000001007387 */ /* 0x000fe80000100800 */
[----:B--2---:R0:W-:Y:S04]  /*245a0*/  STL [R1+0x13e4], R29 ;  /* 0x0013e41d01007387 */ /* 0x0041e80000100800 */
[----:B0-----:R-:W2:Y:S04]  /*245b0*/  LDL.LU R29, [R1+0x70] ;  /* 0x00007000011d7983 */ /* 0x001ea80000300800 */
[----:B--2---:R0:W-:Y:S04]  /*245c0*/  STL [R1+0x13e8], R29 ;  /* 0x0013e81d01007387 */ /* 0x0041e80000100800 */
[----:B0-----:R-:W2:Y:S04]  /*245d0*/  LDL.LU R29, [R1+0x74] ;  /* 0x00007400011d7983 */ /* 0x001ea80000300800 */
[----:B--2---:R0:W-:Y:S04]  /*245e0*/  STL [R1+0x13ec], R29 ;  /* 0x0013ec1d01007387 */ /* 0x0041e80000100800 */
[----:B0-----:R-:W2:Y:S01]  /*245f0*/  LDL.LU R29, [R1+0x78] ;  /* 0x00007800011d7983 */ /* 0x001ea20000300800 */
[----:B------:R-:W0:Y:S03]  /*24600*/  S2R R3, SR_TID.X ;  /* 0x0000000000037919 */ /* 0x000e260000002100 */
[----:B--2---:R1:W-:Y:S04]  /*24610*/  STL [R1+0x13f0], R29 ;  /* 0x0013f01d01007387 */ /* 0x0043e80000100800 */
[----:B-1----:R-:W2:Y:S01]  /*24620*/  LDL.LU R29, [R1+0x7c] ;  /* 0x00007c00011d7983 */ /* 0x002ea20000300800 */
[----:B0-----:R-:W-:-:S03]  /*24630*/  IMAD.SHL.U32 R3, R3, 0x2, RZ ;  /* 0x0000000203037824 */ /* 0x001fc600078e00ff */
[----:B------:R-:W3:Y:S04]  /*24640*/  LDL.LU R27, [R1+0x6c] ;  /* 0x00006c00011b7983 */ /* 0x000ee80000300800 */
[----:B------:R-:W4:Y:S04]  /*24650*/  LDL.LU R25, [R1+0x68] ;  /* 0x0000680001197983 */ /* 0x000f280000300800 */
[----:B------:R-:W4:Y:S04]  /*24660*/  LDL.LU R23, [R1+0x64] ;  /* 0x0000640001177983 */ /* 0x000f280000300800 */
[----:B------:R-:W4:Y:S01]  /*24670*/  LDL.LU R21, [R1+0x60] ;  /* 0x0000600001157983 */ /* 0x000f220000300800 */
[----:B------:R-:W-:-:S03]  /*24680*/  LOP3.LUT R0, R3, 0x7e, RZ, 0xc0, !PT ;  /* 0x0000007e03007812 */ /* 0x000fc600078ec0ff */
[----:B------:R-:W4:Y:S01]  /*24690*/  LDL.LU R19, [R1+0x5c] ;  /* 0x00005c0001137983 */ /* 0x000f220000300800 */
[----:B------:R-:W-:-:S03]  /*246a0*/  LOP3.LUT R3, R3, 0x7e, RZ, 0xc0, !PT ;  /* 0x0000007e03037812 */ /* 0x000fc600078ec0ff */
[----:B------:R-:W4:Y:S04]  /*246b0*/  LDL.LU R17, [R1+0x58] ;  /* 0x0000580001117983 */ /* 0x000f280000300800 */
        /* <DEDUP_REMOVED lines=9> */
[----:B------:R-:W4:Y:S04]  /*24750*/  LDL.LU R5, [R1+0x38] ;  /* 0x0000380001057983 */ /* 0x000f280000300800 */
[----:B------:R0:W-:Y:S04]  /*24760*/  STS.U16 [R3+UR5+0x7f00], R9 ;  /* 0x007f000903007988 */ /* 0x0001e80008000405 */
[----:B------:R-:W4:Y:S04]  /*24770*/  LDL.LU R4, [R1+0x34] ;  /* 0x0000340001047983 */ /* 0x000f280000300800 */
[----:B------:R1:W-:Y:S04]  /*24780*/  STS.U16 [R0+UR5+0x180], R16 ;  /* 0x0001801000007988 */ /* 0x0003e80008000405 */
[----:B------:R1:W-:Y:S04]  /*24790*/  STS.U16 [R0+UR5+0x380], R18 ;  /* 0x0003801200007988 */ /* 0x0003e80008000405 */
[----:B------:R1:W-:Y:S04]  /*247a0*/  STS.U16 [R0+UR5+0x580], R20 ;  /* 0x0005801400007988 */ /* 0x0003e80008000405 */
[----:B------:R1:W-:Y:S04]  /*247b0*/  STS.U16 [R0+UR5+0x780], R22 ;  /* 0x0007801600007988 */ /* 0x0003e80008000405 */
[----:B------:R1:W-:Y:S04]  /*247c0*/  STS.U16 [R0+UR5+0x980], R24 ;  /* 0x0009801800007988 */ /* 0x0003e80008000405 */
[----:B0-----:R-:W4:Y:S04]  /*247d0*/  LDL.LU R3, [R1+0x30] ;  /* 0x0000300001037983 */ /* 0x001f280000300800 */
[----:B-1----:R-:W4:Y:S04]  /*247e0*/  LDL.LU R16, [R1+0x2c] ;  /* 0x00002c0001107983 */ /* 0x002f280000300800 */
[----:B------:R-:W4:Y:S04]  /*247f0*/  LDL.LU R18, [R1+0x28] ;  /* 0x0000280001127983 */ /* 0x000f280000300800 */
[----:B------:R-:W4:Y:S04]  /*24800*/  LDL.LU R20, [R1+0x24] ;  /* 0x0000240001147983 */ /* 0x000f280000300800 */
[----:B------:R-:W4:Y:S04]  /*24810*/  LDL.LU R22, [R1+0x20] ;  /* 0x0000200001167983 */ /* 0x000f280000300800 */
[----:B------:R0:W-:Y:S04]  /*24820*/  STS.U16 [R0+UR5+0xb80], R26 ;  /* 0x000b801a00007988 */ /* 0x0001e80008000405 */
[----:B------:R-:W4:Y:S04]  /*24830*/  LDL.LU R24, [R1+0x1c] ;  /* 0x00001c0001187983 */ /* 0x000f280000300800 */
[----:B------:R1:W-:Y:S04]  /*24840*/  STS.U16 [R0+UR5+0xd80], R28 ;  /* 0x000d801c00007988 */ /* 0x0003e80008000405 */
[----:B------:R1:W-:Y:S04]  /*24850*/  STS.U16 [R0+UR5+0xf80], R2 ;  /* 0x000f800200007988 */ /* 0x0003e80008000405 */
[----:B0-----:R-:W4:Y:S04]  /*24860*/  LDL.LU R26, [R1+0x18] ;  /* 0x00001800011a7983 */ /* 0x001f280000300800 */
[----:B-1----:R-:W4:Y:S04]  /*24870*/  LDL.LU R28, [R1+0x14] ;  /* 0x00001400011c7983 */ /* 0x002f280000300800 */
[----:B------:R-:W4:Y:S04]  /*24880*/  LDL.LU R2, [R1+0x10] ;  /* 0x0000100001027983 */ /* 0x000f280000300800 */
[----:B------:R-:W4:Y:S04]  /*24890*/  LDL.LU R9, [R1+0xc] ;  /* 0x00000c0001097983 */ /* 0x000f280000300800 */
[----:B------:R-:W4:Y:S04]  /*248a0*/  LDL.LU R14, [R1+0x8] ;  /* 0x00000800010e7983 */ /* 0x000f280000300800 */
[----:B------:R-:W4:Y:S04]  /*248b0*/  LDL.LU R15, [R1+0x4] ;  /* 0x00000400010f7983 */ /* 0x000f280000300800 */
[----:B--2---:R0:W-:Y:S04]  /*248c0*/  STS.U16 [R0+UR5+0x1180], R29 ;  /* 0x0011801d00007988 */ /* 0x0041e80008000405 */
[----:B0-----:R-:W2:Y:S04]  /*248d0*/  LDL.LU R29, [R1+0x13f0] ;  /* 0x0013f000011d7983 */ /* 0x001ea80000300800 */
[----:B--2---:R0:W-:Y:S04]  /*248e0*/  STS.U16 [R0+UR5+0x1380], R29 ;  /* 0x0013801d00007988 */ /* 0x0041e80008000405 */
[----:B0-----:R-:W2:Y:S04]  /*248f0*/  LDL.LU R29, [R1+0x13ec] ;  /* 0x0013ec00011d7983 */ /* 0x001ea80000300800 */
[----:B--2---:R0:W-:Y:S04]  /*24900*/  STS.U16 [R0+UR5+0x1580], R29 ;  /* 0x0015801d00007988 */ /* 0x0041e80008000405 */
[----:B0-----:R-:W2:Y:S04]  /*24910*/  LDL.LU R29, [R1+0x13e8] ;  /* 0x0013e800011d7983 */ /* 0x001ea80000300800 */
[----:B--2---:R0:W-:Y:S04]  /*24920*/  STS.U16 [R0+UR5+0x1780], R29 ;  /* 0x0017801d00007988 */ /* 0x0041e80008000405 */
[----:B---3--:R1:W-:Y:S04]  /*24930*/  STS.U16 [R0+UR5+0x1980], R27 ;  /* 0x0019801b00007988 */ /* 0x0083e80008000405 */
[----:B----4-:R2:W-:Y:S04]  /*24940*/  STS.U16 [R0+UR5+0x1b80], R25 ;  /* 0x001b801900007988 */ /* 0x0105e80008000405 */
[----:B------:R3:W-:Y:S04]  /*24950*/  STS.U16 [R0+UR5+0x1d80], R23 ;  /* 0x001d801700007988 */ /* 0x0007e80008000405 */
[----:B------:R4:W-:Y:S04]  /*24960*/  STS.U16 [R0+UR5+0x1f80], R21 ;  /* 0x001f801500007988 */ /* 0x0009e80008000405 */
[----:B------:R4:W-:Y:S04]  /*24970*/  STS.U16 [R0+UR5+0x2180], R19 ;  /* 0x0021801300007988 */ /* 0x0009e80008000405 */
[----:B0-----:R-:W4:Y:S04]  /*24980*/  LDL.LU R29, [R1+0x13e4] ;  /* 0x0013e400011d7983 */ /* 0x001f280000300800 */
[----:B-1----:R-:W4:Y:S04]  /*24990*/  LDL.LU R27, [R1+0x13e0] ;  /* 0x0013e000011b7983 */ /* 0x002f280000300800 */
[----:B--2---:R-:W2:Y:S04]  /*249a0*/  LDL.LU R25, [R1+0x13dc] ;  /* 0x0013dc0001197983 */ /* 0x004ea80000300800 */
[----:B---3--:R-:W3:Y:S04]  /*249b0*/  LDL.LU R23, [R1+0x13d8] ;  /* 0x0013d80001177983 */ /* 0x008ee80000300800 */
[----:B----4-:R-:W4:Y:S04]  /*249c0*/  LDL.LU R21, [R1+0x13d4] ;  /* 0x0013d40001157983 */ /* 0x010f280000300800 */
[----:B------:R-:W2:Y:S04]  /*249d0*/  LDL.LU R19, [R1+0x13d0] ;  /* 0x0013d00001137983 */ /* 0x000ea80000300800 */
[----:B------:R0:W-:Y:S04]  /*249e0*/  STS.U16 [R0+UR5+0x2380], R17 ;  /* 0x0023801100007988 */ /* 0x0001e80008000405 */
[----:B------:R1:W-:Y:S04]  /*249f0*/  STS.U16 [R0+UR5+0x2580], R13 ;  /* 0x0025800d00007988 */ /* 0x0003e80008000405 */
[----:B------:R1:W-:Y:S04]  /*24a00*/  STS.U16 [R0+UR5+0x2780], R12 ;  /* 0x0027800c00007988 */ /* 0x0003e80008000405 */
[----:B------:R1:W-:Y:S04]  /*24a10*/  STS.U16 [R0+UR5+0x2980], R11 ;  /* 0x0029800b00007988 */ /* 0x0003e80008000405 */
[----:B------:R1:W-:Y:S04]  /*24a20*/  STS.U16 [R0+UR5+0x2b80], R10 ;  /* 0x002b800a00007988 */ /* 0x0003e80008000405 */
[----:B------:R1:W-:Y:S04]  /*24a30*/  STS.U16 [R0+UR5+0x2d80], R8 ;  /* 0x002d800800007988 */ /* 0x0003e80008000405 */
[----:B0-----:R-:W3:Y:S04]  /*24a40*/  LDL.LU R17, [R1+0x13cc] ;  /* 0x0013cc0001117983 */ /* 0x001ee80000300800 */
[----:B-1----:R-:W4:Y:S04]  /*24a50*/  LDL.LU R13, [R1+0x13c8] ;  /* 0x0013c800010d7983 */ /* 0x002f280000300800 */
[----:B------:R-:W2:Y:S04]  /*24a60*/  LDL.LU R12, [R1+0x13c4] ;  /* 0x0013c400010c7983 */ /* 0x000ea80000300800 */
[----:B------:R-:W3:Y:S04]  /*24a70*/  LDL.LU R11, [R1+0x13c0] ;  /* 0x0013c000010b7983 */ /* 0x000ee80000300800 */
[----:B------:R-:W4:Y:S04]  /*24a80*/  LDL.LU R10, [R1+0x13bc] ;  /* 0x0013bc00010a7983 */ /* 0x000f280000300800 */
        /* <DEDUP_REMOVED lines=26> */
[----:B0-----:R-:W3:Y:S04]  /*24c30*/  LDL.LU R2, [R1+0x1384] ;  /* 0x0013840001027983 */ /* 0x001ee80000300800 */
[----:B------:R-:W-:Y:S04]  /*24c40*/  STS.U16 [R0+UR5+0x4980], R9 ;  /* 0x0049800900007988 */ /* 0x000fe80008000405 */
[----:B------:R-:W-:Y:S04]  /*24c50*/  STS.U16 [R0+UR5+0x4b80], R14 ;  /* 0x004b800e00007988 */ /* 0x000fe80008000405 */
[----:B------:R-:W-:Y:S04]  /*24c60*/  STS.U16 [R0+UR5+0x4d80], R15 ;  /* 0x004d800f00007988 */ /* 0x000fe80008000405 */
[----:B---3--:R0:W-:Y:S04]  /*24c70*/  STS.U16 [R0+UR5+0x4f80], R2 ;  /* 0x004f800200007988 */ /* 0x0081e80008000405 */
[----:B--2---:R-:W-:Y:S04]  /*24c80*/  STS.U16 [R0+UR5+0x5180], R28 ;  /* 0x0051801c00007988 */ /* 0x004fe80008000405 */
[----:B----4-:R-:W-:Y:S04]  /*24c90*/  STS.U16 [R0+UR5+0x5380], R26 ;  /* 0x0053801a00007988 */ /* 0x010fe80008000405 */
[----:B------:R-:W-:Y:S04]  /*24ca0*/  STS.U16 [R0+UR5+0x5580], R24 ;  /* 0x0055801800007988 */ /* 0x000fe80008000405 */
[----:B------:R-:W-:Y:S04]  /*24cb0*/  STS.U16 [R0+UR5+0x5780], R22 ;  /* 0x0057801600007988 */ /* 0x000fe80008000405 */
[----:B------:R-:W-:Y:S04]  /*24cc0*/  STS.U16 [R0+UR5+0x5980], R20 ;  /* 0x0059801400007988 */ /* 0x000fe80008000405 */
[----:B------:R1:W-:Y:S04]  /*24cd0*/  STS.U16 [R0+UR5+0x5b80], R18 ;  /* 0x005b801200007988 */ /* 0x0003e80008000405 */
        /* <DEDUP_REMOVED lines=14> */
[----:B0-----:R-:W2:Y:S04]  /*24dc0*/  LDL.LU R2, [R1+0x1380] ;  /* 0x0013800001027983 */ /* 0x001ea80000300800 */
[----:B------:R-:W-:Y:S04]  /*24dd0*/  STS.U16 [R0+UR5+0x7980], R23 ;  /* 0x0079801700007988 */ /* 0x000fe80008000405 */
[----:B-1----:R-:W3:Y:S04]  /*24de0*/  LDL R18, [R1+0xdd0] ;  /* 0x000dd00001127983 */ /* 0x002ee80000100800 */
[----:B------:R0:W-:Y:S04]  /*24df0*/  STS.U16 [R0+UR5+0x7b80], R25 ;  /* 0x007b801900007988 */ /* 0x0001e80008000405 */
[----:B------:R1:W-:Y:S04]  /*24e00*/  STS.U16 [R0+UR5+0x7d80], R27 ;  /* 0x007d801b00007988 */ /* 0x0003e80008000405 */
[----:B0-----:R-:W4:Y:S04]  /*24e10*/  LDL.LU.64 R24, [R1+0x190] ;  /* 0x0001900001187983 */ /* 0x001f280000300a00 */
[----:B-1----:R-:W4:Y:S04]  /*24e20*/  LDL.LU.64 R26, [R1+0x198] ;  /* 0x00019800011a7983 */ /* 0x002f280000300a00 */
[----:B------:R-:W-:Y:S01]  /*24e30*/  STS.U16 [R0+UR5+0x7f80], R29 ;  /* 0x007f801d00007988 */ /* 0x000fe20008000405 */
[----:B------:R-:W-:Y:S06]  /*24e40*/  BAR.SYNC.DEFER_BLOCKING 0x0 ;  /* 0x0000000000007b1d */ /* 0x000fec0000010000 */
[----:B--2---:R-:W0:Y:S04]  /*24e50*/  LDSM.16.M88.4 R12, [R2+0x400] ;  /* 0x00040000020c783b */ /* 0x004e280000000200 */
[----:B------:R-:W1:Y:S04]  /*24e60*/  LDSM.16.M88.4 R4, [R2] ;  /* 0x000000000204783b */ /* 0x000e680000000200 */
[----:B---3--:R-:W2:Y:S04]  /*24e70*/  LDSM.16.MT88.4 R20, [R18+0x8000] ;  /* 0x008000001214783b */ /* 0x008ea80000004200 */
[----:B----4-:R-:W-:Y:S04]  /*24e80*/  STL.64 [R1+0x1378], R26 ;  /* 0x0013781a01007387 */ /* 0x010fe80000100a00 */
[----:B------:R3:W-:Y:S04]  /*24e90*/  STL.64 [R1+0x1370], R24 ;  /* 0x0013701801007387 */ /* 0x0007e80000100a00 */
[----:B---3--:R-:W2:Y:S04]  /*24ea0*/  LDL.LU.64 R24, [R1+0x1a0] ;  /* 0x0001a00001187983 */ /* 0x008ea80000300a00 */
[----:B------:R-:W2:Y:S04]  /*24eb0*/  LDL.LU.64 R26, [R1+0x1a8] ;  /* 0x0001a800011a7983 */ /* 0x000ea80000300a00 */
[----:B------:R-:W3:Y:S04]  /*24ec0*/  LDL.LU.64 R8, [R1+0x180] ;  /* 0x0001800001087983 */ /* 0x000ee80000300a00 */
[----:B------:R-:W3:Y:S01]  /*24ed0*/  LDL.LU.64 R10, [R1+0x188] ;  /* 0x00018800010a7983 */ /* 0x000ee20000300a00 */
[----:B0-----:R-:W-:-:S02]  /*24ee0*/  IMAD.MOV.U32 R17, RZ, RZ, R14 ;  /* 0x000000ffff117224 */ /* 0x001fc400078e000e */
[----:B------:R-:W-:Y:S02]  /*24ef0*/  IMAD.MOV.U32 R16, RZ, RZ, R15 ;  /* 0x000000ffff107224 */ /* 0x000fe400078e000f */
[----:B-1----:R-:W-:Y:S02]  /*24f00*/  IMAD.MOV.U32 R3, RZ, RZ, R4 ;  /* 0x000000ffff037224 */ /* 0x002fe400078e0004 */
[----:B------:R-:W-:Y:S01]  /*24f10*/  IMAD.MOV.U32 R0, RZ, RZ, R5 ;  /* 0x000000ffff007224 */ /* 0x000fe200078e0005 */
[----:B------:R-:W-:Y:S04]  /*24f20*/  STL.64 [R1+0x3a8], R6 ;  /* 0x0003a80601007387 */ /* 0x000fe80000100a00 */
[----:B------:R-:W-:Y:S04]  /*24f30*/  STL [R1+0x1140], R18 ;  /* 0x0011401201007387 */ /* 0x000fe80000100800 */
[----:B------:R0:W-:Y:S04]  /*24f40*/  STL.64 [R1+0x1138], R16 ;  /* 0x0011381001007387 */ /* 0x0001e80000100a00 */
[----:B------:R-:W1:Y:S01]  /*24f50*/  LDSM.16.M88.4 R4, [R2+0x800] ;  /* 0x000800000204783b */ /* 0x000e620000000200 */
[----:B0-----:R-:W-:-:S02]  /*24f60*/  IMAD.MOV.U32 R16, RZ, RZ, R3 ;  /* 0x000000ffff107224 */ /* 0x001fc400078e0003 */
[----:B------:R-:W-:-:S07]  /*24f70*/  IMAD.MOV.U32 R17, RZ, RZ, R0 ;  /* 0x000000ffff117224 */ /* 0x000fce00078e0000 */
[----:B--2---:R-:W-:Y:S01]  /*24f80*/  HMMA.16816.F32.BF16 R16, R20, R16, R24 ;  /* 0x000000101410723c */ /* 0x004fe20000041818 */
[----:B------:R-:W2:Y:S04]  /*24f90*/  LDL.LU.64 R26, [R1+0x1378] ;  /* 0x00137800011a7983 */ /* 0x000ea80000300a00 */
[----:B------:R-:W2:-:S15]  /*24fa0*/  LDL.LU.64 R24, [R1+0x1370] ;  /* 0x0013700001187983 */ /* 0x000e9e0000300a00 */
[----:B------:R-:W-:-:S03]  /*24fb0*/  NOP ;  /* 0x0000000000007918 */ /* 0x000fc60000000000 */
[----:B------:R-:W-:Y:S04]  /*24fc0*/  STL.64 [R1+0x1a0], R16 ;  /* 0x0001a01001007387 */ /* 0x000fe80000100a00 */
[----:B------:R-:W-:Y:S01]  /*24fd0*/  STL.64 [R1+0x1a8], R18 ;  /* 0x0001a81201007387 */ /* 0x000fe20000100a00 */
[----:B--2---:R-:W-:Y:S03]  /*24fe0*/  HMMA.16816.F32.BF16 R12, R20, R12, R24 ;  /* 0x0000000c140c723c */ /* 0x004fe60000041818 */
[----:B------:R-:W-:-:S15]  /*24ff0*/  LDSM.16.M88.4 R24, [R2+0x4000] ;  /* 0x004000000218783b */ /* 0x000fde0000000200 */
[----:B------:R-:W-:-:S05]  /*25000*/  NOP ;  /* 0x0000000000007918 */ /* 0x000fca0000000000 */
[----:B------:R-:W-:Y:S04]  /*25010*/  STL [R1+0x190], R12 ;  /* 0x0001900c01007387 */ /* 0x000fe80000100800 */
[----:B-1----:R3:W-:Y:S02]  /*25020*/  STL.64 [R1+0x388], R6 ;  /* 0x0003880601007387 */ /* 0x0027e40000100a00 */
[----:B---3--:R-:W-:Y:S01]  /*25030*/  HMMA.16816.F32.BF16 R4, R20, R4, R8 ;  /* 0x000000041404723c */ /* 0x008fe20000041808 */
[----:B------:R-:W-:Y:S02]  /*25040*/  IMAD.MOV.U32 R3, RZ, RZ, R15 ;  /* 0x000000ffff037224 */ /* 0x000fe400078e000f */
[----:B------:R-:W-:Y:S02]  /*25050*/  IMAD.MOV.U32 R28, RZ, RZ, R14 ;  /* 0x000000ffff1c7224 */ /* 0x000fe400078e000e */
[----:B------:R-:W-:-:S02]  /*25060*/  IMAD.MOV.U32 R29, RZ, RZ, R13 ;  /* 0x000000ffff1d7224 */ /* 0x000fc400078e000d */
[----:B------:R-:W0:Y:S04]  /*25070*/  LDSM.16.M88.4 R12, [R2+0xc00] ;  /* 0x000c0000020c783b */ /* 0x000e280000000200 */
[----:B------:R-:W-:Y:S04]  /*25080*/  STL [R1+0x1340], R3 ;  /* 0x0013400301007387 */ /* 0x000fe80000100800 */
[----:B------:R-:W-:Y:S04]  /*25090*/  STL [R1+0x133c], R28 ;  /* 0x00133c1c01007387 */ /* 0x000fe80000100800 */
[----:B------:R-:W-:Y:S04]  /*250a0*/  STL [R1+0x1338], R29 ;  /* 0x0013381d01007387 */ /* 0x000fe80000100800 */
[----:B------:R-:W-:Y:S04]  /*250b0*/  STL [R1+0x1350], R20 ;  /* 0x0013501401007387 */ /* 0x000fe80000100800 */
[----:B------:R-:W-:Y:S04]  /*250c0*/  STL [R1+0x134c], R21 ;  /* 0x00134c1501007387 */ /* 0x000fe80000100800 */
[----:B------:R-:W-:Y:S04]  /*250d0*/  STL.64 [R1+0x180], R4 ;  /* 0x0001800401007387 */ /* 0x000fe80000100a00 */
[----:B------:R-:W-:Y:S04]  /*250e0*/  STL.64 [R1+0x188], R6 ;  /* 0x0001880601007387 */ /* 0x000fe80000100a00 */
[----:B------:R-:W-:Y:S04]  /*250f0*/  STL [R1+0x1348], R22 ;  /* 0x0013481601007387 */ /* 0x000fe80000100800 */
[----:B------:R-:W-:Y:S04]  /*25100*/  STL [R1+0x1344], R23 ;  /* 0x0013441701007387 */ /* 0x000fe80000100800 */
[----:B------:R-:W2:Y:S04]  /*25110*/  LDL.LU.64 R16, [R1+0x490] ;  /* 0x0004900001107983 */ /* 0x000ea80000300a00 */
[----:B------:R-:W3:Y:S04]  /*25120*/  LDL.LU.64 R18, [R1+0x498] ;  /* 0x0004980001127983 */ /* 0x000ee80000300a00 */
[----:B---3--:R-:W-:Y:S04]  /*25130*/  STL.64 [R1+0x11f0], R18 ;  /* 0x0011f01201007387 */ /* 0x008fe80000100a00 */
[----:B--2---:R1:W-:Y:S04]  /*25140*/  STL.64 [R1+0x11e8], R16 ;  /* 0x0011e81001007387 */ /* 0x0043e80000100a00 */
[----:B-1----:R-:W2:Y:S04]  /*25150*/  LDL.LU.64 R16, [R1+0x4a0] ;  /* 0x0004a00001107983 */ /* 0x002ea80000300a00 */
[----:B------:R-:W3:Y:S04]  /*25160*/  LDL.LU.64 R18, [R1+0x4a8] ;  /* 0x0004a80001127983 */ /* 0x000ee80000300a00 */
[----:B---3--:R-:W-:Y:S04]  /*25170*/  STL.64 [R1+0x1200], R18 ;  /* 0x0012001201007387 */ /* 0x008fe80000100a00 */
[----:B--2---:R-:W-:Y:S04]  /*25180*/  STL.64 [R1+0x11f8], R16 ;  /* 0x0011f81001007387 */ /* 0x004fe80000100a00 */
[----:B------:R-:W2:Y:S04]  /*25190*/  LDL.LU.64 R8, [R1+0x480] ;  /* 0x0004800001087983 */ /* 0x000ea80000300a00 */
[----:B------:R-:W3:Y:S01]  /*251a0*/  LDL.LU.64 R10, [R1+0x488] ;  /* 0x00048800010a7983 */ /* 0x000ee20000300a00 */
[----:B0-----:R-:W-:-:S02]  /*251b0*/  IMAD.MOV.U32 R0, RZ, RZ, R13 ;  /* 0x000000ffff007224 */ /* 0x001fc400078e000d */
[----:B------:R-:W-:Y:S01]  /*251c0*/  IMAD.MOV.U32 R4, RZ, RZ, R12 ;  /* 0x000000ffff047224 */ /* 0x000fe200078e000c */
[----:B------:R-:W-:Y:S04]  /*251d0*/  LDSM.16.M88.4 R16, [R2+0x3c00] ;  /* 0x003c00000210783b */ /* 0x000fe80000000200 */
[----:B---3--:R-:W-:Y:S04]  /*251e0*/  STL.64 [R1+0x1210], R10 ;  /* 0x0012100a01007387 */ /* 0x008fe80000100a00 */
[----:B--2---:R0:W-:Y:S04]  /*251f0*/  STL.64 [R1+0x1208], R8 ;  /* 0x0012080801007387 */ /* 0x0041e80000100a00 */
[----:B0-----:R-:W2:Y:S04]  /*25200*/  LDL.LU.64 R8, [R1+0x4b0] ;  /* 0x0004b00001087983 */ /* 0x001ea80000300a00 */
[----:B------:R-:W3:Y:S04]  /*25210*/  LDL.LU.64 R10, [R1+0x4b8] ;  /* 0x0004b800010a7983 */ /* 0x000ee80000300a00 */
[----:B---3--:R-:W-:Y:S04]  /*25220*/  STL.64 [R1+0x1220], R10 ;  /* 0x0012200a01007387 */ /* 0x008fe80000100a00 */
[----:B--2---:R-:W-:Y:S04]  /*25230*/  STL.64 [R1+0x1218], R8 ;  /* 0x0012180801007387 */ /* 0x004fe80000100a00 */
[----:B------:R-:W0:Y:S04]  /*25240*/  LDSM.16.M88.4 R8, [R2+0x1000] ;  /* 0x001000000208783b */ /* 0x000e280000000200 */
[----:B------:R-:W-:Y:S04]  /*25250*/  STL.64 [R1+0x378], R14 ;  /* 0x0003780e01007387 */ /* 0x000fe80000100a00 */
[----:B------:R-:W-:Y:S04]  /*25260*/  STL [R1+0x1358], R0 ;  /* 0x0013580001007387 */ /* 0x000fe80000100800 */
[----:B------:R-:W-:Y:S01]  /*25270*/  STL [R1+0x1354], R4 ;  /* 0x0013540401007387 */ /* 0x000fe20000100800 */
[----:B0-----:R-:W-:-:S03]  /*25280*/  IMAD.MOV.U32 R6, RZ, RZ, R8 ;  /* 0x000000ffff067224 */ /* 0x001fc600078e0008 */
[----:B------:R-:W-:Y:S01]  /*25290*/  STL.64 [R1+0x368], R10 ;  /* 0x0003680a01007387 */ /* 0x000fe20000100a00 */
[----:B------:R-:W-:-:S03]  /*252a0*/  IMAD.MOV.U32 R5, RZ, RZ, R9 ;  /* 0x000000ffff057224 */ /* 0x000fc600078e0009 */
[----:B------:R-:W0:Y:S04]  /*252b0*/  LDSM.16.M88.4 R8, [R2+0x1400] ;  /* 0x001400000208783b */ /* 0x000e280000000200 */
[----:B------:R-:W-:Y:S04]  /*252c0*/  STL [R1+0x1360], R5 ;  /* 0x0013600501007387 */ /* 0x000fe80000100800 */
[----:B------:R-:W-:Y:S01]  /*252d0*/  STL [R1+0x135c], R6 ;  /* 0x00135c0601007387 */ /* 0x000fe20000100800 */
[----:B0-----:R-:W-:Y:S02]  /*252e0*/  IMAD.MOV.U32 R7, RZ, RZ, R9 ;  /* 0x000000ffff077224 */ /* 0x001fe400078e0009 */
[----:B------:R-:W-:Y:S01]  /*252f0*/  IMAD.MOV.U32 R14, RZ, RZ, R8 ;  /* 0x000000ffff0e7224 */ /* 0x000fe200078e0008 */
[----:B------:R-:W-:Y:S04]  /*25300*/  STL.64 [R1+0x358], R10 ;  /* 0x0003580a01007387 */ /* 0x000fe80000100a00 */
[----:B------:R-:W-:Y:S04]  /*25310*/  STL [R1+0x1364], R7 ;  /* 0x0013640701007387 */ /* 0x000fe80000100800 */
[----:B------:R-:W0:Y:S04]  /*25320*/  LDSM.16.M88.4 R8, [R2+0x1800] ;  /* 0x001800000208783b */ /* 0x000e280000000200 */
[----:B------:R-:W1:Y:S04]  /*25330*/  LDSM.16.M88.4 R4, [R2+0x1c00] ;  /* 0x001c00000204783b */ /* 0x000e680000000200 */
[----:B0-----:R-:W-:Y:S04]  /*25340*/  STL.64 [R1+0x348], R10 ;  /* 0x0003480a01007387 */ /* 0x001fe80000100a00 */
[----:B-1----:R-:W-:Y:S01]  /*25350*/  STL.64 [R1+0x338], R6 ;  /* 0x0003380601007387 */ /* 0x002fe20000100a00 */
[----:B------:R-:W-:-:S02]  /*25360*/  IMAD.MOV.U32 R13, RZ, RZ, R5 ;  /* 0x000000ffff0d7224 */ /* 0x000fc400078e0005 */
[----:B------:R-:W-:Y:S02]  /*25370*/  IMAD.MOV.U32 R29, RZ, RZ, R4 ;  /* 0x000000ffff1d7224 */ /* 0x000fe400078e0004 */
[----:B------:R-:W0:Y:S04]  /*25380*/  LDSM.16.M88.4 R4, [R2+0x2000] ;  /* 0x002000000204783b */ /* 0x000e280000000200 */
[----:B------:R-:W-:Y:S01]  /*25390*/  STL [R1+0x1368], R29 ;  /* 0x0013681d01007387 */ /* 0x000fe20000100800 */
[----:B0-----:R-:W-:-:S03]  /*253a0*/  IMAD.MOV.U32 R3, RZ, RZ, R4 ;  /* 0x000000ffff037224 */ /* 0x001fc600078e0004 */
[----:B------:R-:W-:Y:S01]  /*253b0*/  STL.64 [R1+0x328], R6 ;  /* 0x0003280601007387 */ /* 0x000fe20000100a00 */
[----:B------:R-:W-:-:S03]  /*253c0*/  IMAD.MOV.U32 R28, RZ, RZ, R5 ;  /* 0x000000ffff1c7224 */ /* 0x000fc600078e0005 */
[----:B------:R-:W0:Y:S02]  /*253d0*/  LDSM.16.M88.4 R4, [R2+0x2400] ;  /* 0x002400000204783b */ /* 0x000e240000000200 */
[----:B0-----:R-:W-:Y:S02]  /*253e0*/  IMAD.MOV.U32 R22, RZ, RZ, R4 ;  /* 0x000000ffff167224 */ /* 0x001fe400078e0004 */
[----:B------:R-:W-:Y:S01]  /*253f0*/  STL.64 [R1+0x318], R6 ;  /* 0x0003180601007387 */ /* 0x000fe20000100a00 */
[----:B------:R-:W-:-:S03]  /*25400*/  IMAD.MOV.U32 R23, RZ, RZ, R5 ;  /* 0x000000ffff177224 */ /* 0x000fc600078e0005 */
[----:B------:R-:W0:Y:S01]  /*25410*/  LDSM.16.M88.4 R4, [R2+0x2800] ;  /* 0x002800000204783b */ /* 0x000e220000000200 */
[----:B------:R-:W-:Y:S02]  /*25420*/  IMAD.MOV.U32 R15, RZ, RZ, R9 ;  /* 0x000000ffff0f7224 */ /* 0x000fe400078e0009 */
[----:B------:R-:W-:Y:S02]  /*25430*/  IMAD.MOV.U32 R12, RZ, RZ, R8 ;  /* 0x000000ffff0c7224 */ /* 0x000fe400078e0008 */
[----:B------:R-:W-:Y:S01]  /*25440*/  LDSM.16.M88.4 R8, [R2+0x3000] ;  /* 0x003000000208783b */ /* 0x000fe20000000200 */
[----:B0-----:R-:W-:-:S03]  /*25450*/  IMAD.MOV.U32 R20, RZ, RZ, R4 ;  /* 0x000000ffff147224 */ /* 0x001fc600078e0004 */
[----:B------:R-:W-:Y:S01]  /*25460*/  STL.64 [R1+0x308], R6 ;  /* 0x0003080601007387 */ /* 0x000fe20000100a00 */
[----:B------:R-:W-:-:S03]  /*25470*/  IMAD.MOV.U32 R21, RZ, RZ, R5 ;  /* 0x000000ffff157224 */ /* 0x000fc600078e0005 */
[----:B------:R-:W0:Y:S02]  /*25480*/  LDSM.16.M88.4 R4, [R2+0x2c00] ;  /* 0x002c00000204783b */ /* 0x000e240000000200 */
[----:B0-----:R-:W-:Y:S02]  /*25490*/  IMAD.MOV.U32 R0, RZ, RZ, R4 ;  /* 0x000000ffff007224 */ /* 0x001fe400078e0004 */
[----:B------:R0:W-:Y:S01]  /*254a0*/  STL.64 [R1+0x2f8], R6 ;  /* 0x0002f80601007387 */ /* 0x0001e20000100a00 */
[----:B------:R-:W-:Y:S02]  /*254b0*/  IMAD.MOV.U32 R4, RZ, RZ, R5 ;  /* 0x000000ffff047224 */ /* 0x000fe400078e0005 */
[----:B------:R-:W-:Y:S01]  /*254c0*/  IMAD.MOV.U32 R5, RZ, RZ, R8 ;  /* 0x000000ffff057224 */ /* 0x000fe200078e0008 */
[----:B------:R-:W-:Y:S01]  /*254d0*/  STL.64 [R1+0x2e8], R10 ;  /* 0x0002e80a01007387 */ /* 0x000fe20000100a00 */
[----:B0-----:R-:W-:-:S03]  /*254e0*/  IMAD.MOV.U32 R6, RZ, RZ, R9 ;  /* 0x000000ffff067224 */ /* 0x001fc600078e0009 */
[----:B------:R-:W0:Y:S04]  /*254f0*/  LDSM.16.M88.4 R8, [R2+0x3400] ;  /* 0x003400000208783b */ /* 0x000e280000000200 */
[----:B0-----:R-:W-:Y:S04]  /*25500*/  STL.64 [R1+0x2d8], R10 ;  /* 0x0002d80a01007387 */ /* 0x001fe80000100a00 */
[----:B------:R0:W-:Y:S04]  /*25510*/  STL.64 [R1+0x1328], R26 ;  /* 0x0013281a01007387 */ /* 0x0001e80000100a00 */
[----:B------:R1:W-:Y:S01]  /*25520*/  STL.64 [R1+0x1320], R24 ;  /* 0x0013201801007387 */ /* 0x0003e20000100a00 */
[----:B------:R-:W-:-:S02]  /*25530*/  IMAD.MOV.U32 R29, RZ, RZ, R8 ;  /* 0x000000ffff1d7224 */ /* 0x000fc400078e0008 */
[----:B------:R-:W-:Y:S02]  /*25540*/  IMAD.MOV.U32 R7, RZ, RZ, R9 ;  /* 0x000000ffff077224 */ /* 0x000fe400078e0009 */
[----:B------:R-:W-:Y:S01]  /*25550*/  LDSM.16.M88.4 R8, [R2+0x3800] ;  /* 0x003800000208783b */ /* 0x000fe20000000200 */
[----:B0-----:R-:W-:Y:S02]  /*25560*/  IMAD.MOV.U32 R26, RZ, RZ, R15 ;  /* 0x000000ffff1a7224 */ /* 0x001fe400078e000f */
[----:B------:R-:W-:Y:S02]  /*25570*/  IMAD.MOV.U32 R27, RZ, RZ, R14 ;  /* 0x000000ffff1b7224 */ /* 0x000fe400078e000e */
[----:B-1----:R-:W-:Y:S02]  /*25580*/  IMAD.MOV.U32 R24, RZ, RZ, R13 ;  /* 0x000000ffff187224 */ /* 0x002fe400078e000d */
[----:B------:R-:W-:Y:S02]  /*25590*/  IMAD.MOV.U32 R25, RZ, RZ, R12 ;  /* 0x000000ffff197224 */ /* 0x000fe400078e000c */
[----:B------:R-:W0:Y:S04]  /*255a0*/  LDSM.16.M88.4 R12, [R2+0x4400] ;  /* 0x00440000020c783b */ /* 0x000e280000000200 */
[----:B0-----:R-:W-:Y:S04]  /*255b0*/  STL.64 [R1+0x1310], R14 ;  /* 0x0013100e01007387 */ /* 0x001fe80000100a00 */
[----:B------:R-:W-:Y:S04]  /*255c0*/  STL.64 [R1+0x1308], R12 ;  /* 0x0013080c01007387 */ /* 0x000fe80000100a00 */
[----:B------:R-:W-:Y:S04]  /*255d0*/  STL.64 [R1+0x2c8], R10 ;  /* 0x0002c80a01007387 */ /* 0x000fe80000100a00 */
[----:B------:R0:W-:Y:S02]  /*255e0*/  STL.64 [R1+0x1230], R8 ;  /* 0x0012300801007387 */ /* 0x0001e40000100a00 */
[----:B0-----:R-:W-:-:S02]  /*255f0*/  IMAD.MOV.U32 R8, RZ, RZ, R29 ;  /* 0x000000ffff087224 */ /* 0x001fc400078e001d */
[----:B------:R-:W-:Y:S01]  /*25600*/  IMAD.MOV.U32 R9, RZ, RZ, R7 ;  /* 0x000000ffff097224 */ /* 0x000fe200078e0007 */
[----:B------:R-:W2:Y:S04]  /*25610*/  LDL.LU R29, [R1+0x1368] ;  /* 0x00136800011d7983 */ /* 0x000ea80000300800 */
[----:B------:R-:W3:Y:S04]  /*25620*/  LDL.LU R7, [R1+0x1364] ;  /* 0x0013640001077983 */ /* 0x000ee80000300800 */
[----:B------:R0:W-:Y:S02]  /*25630*/  STL.64 [R1+0x1248], R8 ;  /* 0x0012480801007387 */ /* 0x0001e40000100a00 */
[----:B0-----:R-:W-:-:S02]  /*25640*/  IMAD.MOV.U32 R8, RZ, RZ, R5 ;  /* 0x000000ffff087224 */ /* 0x001fc400078e0005 */
[----:B------:R-:W-:Y:S01]  /*25650*/  IMAD.MOV.U32 R9, RZ, RZ, R6 ;  /* 0x000000ffff097224 */ /* 0x000fe200078e0006 */
[----:B------:R-:W4:Y:S04]  /*25660*/  LDL.LU R5, [R1+0x1360] ;  /* 0x0013600001057983 */ /* 0x000f280000300800 */
[----:B------:R-:W3:Y:S04]  /*25670*/  LDL.LU R6, [R1+0x135c] ;  /* 0x00135c0001067983 */ /* 0x000ee80000300800 */
[----:B------:R0:W-:Y:S02]  /*25680*/  STL.64 [R1+0x1260], R8 ;  /* 0x0012600801007387 */ /* 0x0001e40000100a00 */
[----:B0-----:R-:W-:-:S02]  /*25690*/  IMAD.MOV.U32 R8, RZ, RZ, R0 ;  /* 0x000000ffff087224 */ /* 0x001fc400078e0000 */
[----:B------:R-:W-:Y:S01]  /*256a0*/  IMAD.MOV.U32 R9, RZ, RZ, R4 ;  /* 0x000000ffff097224 */ /* 0x000fe200078e0004 */
[----:B------:R-:W3:Y:S04]  /*256b0*/  LDL.LU R0, [R1+0x1358] ;  /* 0x0013580001007983 */ /* 0x000ee80000300800 */
        /* <DEDUP_REMOVED lines=18> */
[----:B--2---:R-:W-:Y:S02]  /*257e0*/  IMAD.MOV.U32 R8, RZ, RZ, R29 ;  /* 0x000000ffff087224 */ /* 0x004fe400078e001d */
[----:B------:R-:W2:Y:S04]  /*257f0*/  LDL.LU R29, [R1+0x1338] ;  /* 0x00133800011d7983 */ /* 0x000ea80000300800 */
[----:B------:R0:W-:Y:S02]  /*25800*/  STL.64 [R1+0x12d8], R8 ;  /* 0x0012d80801007387 */ /* 0x0001e40000100a00 */
[----:B0-----:R-:W-:Y:S02]  /*25810*/  IMAD.MOV.U32 R8, RZ, RZ, R25 ;  /* 0x000000ffff087224 */ /* 0x001fe400078e0019 */
[----:B------:R-:W-:-:S02]  /*25820*/  IMAD.MOV.U32 R9, RZ, RZ, R26 ;  /* 0x000000ffff097224 */ /* 0x000fc400078e001a */
[----:B----4-:R-:W-:Y:S02]  /*25830*/  IMAD.MOV.U32 R13, RZ, RZ, R5 ;  /* 0x000000ffff0d7224 */ /* 0x010fe400078e0005 */
[----:B---3--:R-:W-:Y:S01]  /*25840*/  IMAD.MOV.U32 R12, RZ, RZ, R6 ;  /* 0x000000ffff0c7224 */ /* 0x008fe200078e0006 */
[----:B------:R0:W-:Y:S02]  /*25850*/  STL.64 [R1+0x12f0], R8 ;  /* 0x0012f00801007387 */ /* 0x0001e40000100a00 */
[----:B0-----:R-:W-:Y:S02]  /*25860*/  IMAD.MOV.U32 R9, RZ, RZ, R7 ;  /* 0x000000ffff097224 */ /* 0x001fe400078e0007 */
[----:B------:R-:W-:Y:S02]  /*25870*/  IMAD.MOV.U32 R24, RZ, RZ, R4 ;  /* 0x000000ffff187224 */ /* 0x000fe400078e0004 */
[----:B------:R-:W0:Y:S01]  /*25880*/  LDSM.16.M88.4 R4, [R2+0x4800] ;  /* 0x004800000204783b */ /* 0x000e220000000200 */
[----:B------:R-:W-:-:S05]  /*25890*/  IMAD.MOV.U32 R8, RZ, RZ, R27 ;  /* 0x000000ffff087224 */ /* 0x000fca00078e001b */
[----:B------:R-:W-:Y:S04]  /*258a0*/  STL.64 [R1+0x1318], R8 ;  /* 0x0013180801007387 */ /* 0x000fe80000100a00 */
[----:B------:R1:W-:Y:S04]  /*258b0*/  STL.64 [R1+0x1330], R12 ;  /* 0x0013300c01007387 */ /* 0x0003e80000100a00 */
[----:B-1----:R-:W3:Y:S04]  /*258c0*/  LDL.LU.64 R12, [R1+0x570] ;  /* 0x00057000010c7983 */ /* 0x002ee80000300a00 */
[----:B------:R-:W3:Y:S04]  /*258d0*/  LDL.LU.64 R14, [R1+0x578] ;  /* 0x00057800010e7983 */ /* 0x000ee80000300a00 */
[----:B------:R-:W4:Y:S04]  /*258e0*/  LDL.LU.64 R8, [R1+0x560] ;  /* 0x0005600001087983 */ /* 0x000f280000300a00 */
[----:B------:R-:W4:Y:S04]  /*258f0*/  LDL.LU.64 R10, [R1+0x568] ;  /* 0x00056800010a7983 */ /* 0x000f280000300a00 */
[----:B0-----:R-:W-:Y:S04]  /*25900*/  STL.64 [R1+0x1300], R6 ;  /* 0x0013000601007387 */ /* 0x001fe80000100a00 */
[----:B------:R0:W-:Y:S04]  /*25910*/  STL.64 [R1+0x12f8], R4 ;  /* 0x0012f80401007387 */ /* 0x0001e80000100a00 */
[----:B0-----:R-:W2:Y:S04]  /*25920*/  LDL.LU.64 R4, [R1+0x550] ;  /* 0x0005500001047983 */ /* 0x001ea80000300a00 */
[----:B------:R-:W2:Y:S04]  /*25930*/  LDL.LU.64 R6, [R1+0x558] ;  /* 0x0005580001067983 */ /* 0x000ea80000300a00 */
[----:B------:R-:W-:Y:S04]  /*25940*/  STL.64 [R1+0x2b8], R18 ;  /* 0x0002b81201007387 */ /* 0x000fe80000100a00 */
[----:B------:R0:W-:Y:S04]  /*25950*/  STL.64 [R1+0x1228], R16 ;  /* 0x0012281001007387 */ /* 0x0001e80000100a00 */
[----:B0-----:R-:W3:Y:S04]  /*25960*/  LDL.LU.64 R16, [R1+0x4c0] ;  /* 0x0004c00001107983 */ /* 0x001ee80000300a00 */
[----:B------:R-:W4:Y:S04]  /*25970*/  LDL.LU.64 R18, [R1+0x4c8] ;  /* 0x0004c80001127983 */ /* 0x000f280000300a00 */
[----:B----4-:R-:W-:Y:S04]  /*25980*/  STL.64 [R1+0x1240], R18 ;  /* 0x0012401201007387 */ /* 0x010fe80000100a00 */
[----:B---3--:R0:W-:Y:S04]  /*25990*/  STL.64 [R1+0x1238], R16 ;  /* 0x0012381001007387 */ /* 0x0081e80000100a00 */
        /* <DEDUP_REMOVED lines=21> */
[----:B------:R-:W4:Y:S01]  /*25af0*/  LDL.LU.64 R18, [R1+0x528] ;  /* 0x0005280001127983 */ /* 0x000f220000300a00 */
[----:B------:R-:W-:-:S07]  /*25b00*/  IMAD.MOV.U32 R25, RZ, RZ, R0 ;  /* 0x000000ffff197224 */ /* 0x000fce00078e0000 */
[C---:B------:R-:W-:Y:S01]  /*25b10*/  HMMA.16816.F32.BF16 R24, R20.reuse, R24, R12 ;  /* 0x000000181418723c */ /* 0x040fe2000004180c */
[----:B----4-:R-:W-:Y:S04]  /*25b20*/  STL.64 [R1+0x12d0], R18 ;  /* 0x0012d01201007387 */ /* 0x010fe80000100a00 */
[----:B---3--:R0:W-:Y:S04]  /*25b30*/  STL.64 [R1+0x12c8], R16 ;  /* 0x0012c81001007387 */ /* 0x0081e80000100a00 */
[----:B0-----:R-:W3:Y:S04]  /*25b40*/  LDL.LU.64 R16, [R1+0x530] ;  /* 0x0005300001107983 */ /* 0x001ee80000300a00 */
[----:B------:R-:W4:Y:S04]  /*25b50*/  LDL.LU.64 R18, [R1+0x538] ;  /* 0x0005380001127983 */ /* 0x000f280000300a00 */
[----:B----4-:R-:W-:Y:S04]  /*25b60*/  STL.64 [R1+0x12e8], R18 ;  /* 0x0012e81201007387 */ /* 0x010fe80000100a00 */
[----:B---3--:R0:W-:Y:S04]  /*25b70*/  STL.64 [R1+0x12e0], R16 ;  /* 0x0012e01001007387 */ /* 0x0081e80000100a00 */
[----:B0-----:R-:W3:Y:S04]  /*25b80*/  LDL.LU.64 R16, [R1+0x540] ;  /* 0x0005400001107983 */ /* 0x001ee80000300a00 */
[----:B------:R-:W3:Y:S04]  /*25b90*/  LDL.LU.64 R18, [R1+0x548] ;  /* 0x0005480001127983 */ /* 0x000ee80000300a00 */
[----:B------:R-:W4:Y:S04]  /*25ba0*/  LDL.LU.64 R12, [R1+0x1330] ;  /* 0x00133000010c7983 */ /* 0x000f280000300a00 */
[----:B------:R-:W-:Y:S04]  /*25bb0*/  STL.64 [R1+0x170], R24 ;  /* 0x0001701801007387 */ /* 0x000fe80000100a00 */
[----:B------:R0:W-:Y:S04]  /*25bc0*/  STL.64 [R1+0x178], R26 ;  /* 0x0001781a01007387 */ /* 0x0001e80000100a00 */
[----:B0-----:R-:W2:Y:S04]  /*25bd0*/  LDL.LU.64 R26, [R1+0x1328] ;  /* 0x00132800011a7983 */ /* 0x001ea80000300a00 */
[----:B------:R-:W3:Y:S01]  /*25be0*/  LDL.LU.64 R24, [R1+0x1320] ;  /* 0x0013200001187983 */ /* 0x000ee20000300a00 */
[----:B----4-:R-:W-:Y:S03]  /*25bf0*/  HMMA.16816.F32.BF16 R12, R20, R12, R8 ;  /* 0x0000000c140c723c */ /* 0x010fe60000041808 */
[----:B--2---:R-:W-:Y:S04]  /*25c00*/  STL.64 [R1+0x2a8], R26 ;  /* 0x0002a81a01007387 */ /* 0x004fe80000100a00 */
[----:B------:R-:W2:-:S15]  /*25c10*/  LDL.LU.64 R8, [R1+0x1318] ;  /* 0x0013180001087983 */ /* 0x000e9e0000300a00 */
[----:B------:R-:W-:-:S01]  /*25c20*/  NOP ;  /* 0x0000000000007918 */ /* 0x000fc20000000000 */
[----:B------:R-:W-:Y:S04]  /*25c30*/  STL.64 [R1+0x160], R12 ;  /* 0x0001600c01007387 */ /* 0x000fe80000100a00 */
[----:B------:R0:W-:Y:S04]  /*25c40*/  STL.64 [R1+0x168], R14 ;  /* 0x0001680e01007387 */ /* 0x0001e80000100a00 */
[----:B0-----:R-:W4:Y:S04]  /*25c50*/  LDL.LU.64 R14, [R1+0x1310] ;  /* 0x00131000010e7983 */ /* 0x001f280000300a00 */
[----:B------:R-:W3:Y:S01]  /*25c60*/  LDL.LU.64 R12, [R1+0x1308] ;  /* 0x00130800010c7983 */ /* 0x000ee20000300a00 */
[----:B--2---:R-:W-:Y:S03]  /*25c70*/  HMMA.16816.F32.BF16 R8, R20, R8, R4 ;  /* 0x000000081408723c */ /* 0x004fe60000041804 */
[----:B----4-:R-:W-:Y:S04]  /*25c80*/  STL.64 [R1+0x298], R14 ;  /* 0x0002980e01007387 */ /* 0x010fe80000100a00 */
[----:B------:R-:W2:Y:S04]  /*25c90*/  LDL.LU.64 R6, [R1+0x1300] ;  /* 0x0013000001067983 */ /* 0x000ea80000300a00 */
[----:B------:R-:W4:-:S12]  /*25ca0*/  LDL.LU.64 R4, [R1+0x12f8] ;  /* 0x0012f80001047983 */ /* 0x000f180000300a00 */
[----:B------:R0:W-:Y:S04]  /*25cb0*/  STL.64 [R1+0x150], R8 ;  /* 0x0001500801007387 */ /* 0x0001e80000100a00 */
[----:B------:R3:W-:Y:S04]  /*25cc0*/  STL.64 [R1+0x158], R10 ;  /* 0x0001580a01007387 */ /* 0x0007e80000100a00 */
[----:B0-----:R-:W3:Y:S02]  /*25cd0*/  LDL.LU.64 R8, [R1+0x12f0] ;  /* 0x0012f00001087983 */ /* 0x001ee40000300a00 */
[----:B---3--:R-:W-:Y:S02]  /*25ce0*/  HMMA.16816.F32.BF16 R8, R20, R8, R16 ;  /* 0x000000081408723c */ /* 0x008fe40000041810 */
[----:B--2---:R-:W-:Y:S04]  /*25cf0*/  STL.64 [R1+0x288], R6 ;  /* 0x0002880601007387 */ /* 0x004fe80000100a00 */
[----:B------:R-:W2:Y:S04]  /*25d00*/  LDL.LU.64 R18, [R1+0x12e8] ;  /* 0x0012e80001127983 */ /* 0x000ea80000300a00 */
[----:B------:R-:W2:-:S13]  /*25d10*/  LDL.LU.64 R16, [R1+0x12e0] ;  /* 0x0012e00001107983 */ /* 0x000e9a0000300a00 */
[----:B------:R0:W-:Y:S04]  /*25d20*/  STL.64 [R1+0x140], R8 ;  /* 0x0001400801007387 */ /* 0x0001e80000100a00 */
[----:B------:R2:W-:Y:S04]  /*25d30*/  STL.64 [R1+0x148], R10 ;  /* 0x0001480a01007387 */ /* 0x0005e80000100a00 */
[----:B0-----:R-:W2:Y:S02]  /*25d40*/  LDL.LU.64 R8, [R1+0x12d8] ;  /* 0x0012d80001087983 */ /* 0x001ea40000300a00 */
[----:B--2---:R-:W-:Y:S02]  /*25d50*/  HMMA.16816.F32.BF16 R8, R20, R8, R16 ;  /* 0x000000081408723c */ /* 0x004fe40000041810 */
[----:B------:R-:W2:Y:S04]  /*25d60*/  LDL.LU.64 R18, [R1+0x12d0] ;  /* 0x0012d00001127983 */ /* 0x000ea80000300a00 */
[----:B------:R-:W2:-:S15]  /*25d70*/  LDL.LU.64 R16, [R1+0x12c8] ;  /* 0x0012c80001107983 */ /* 0x000e9e0000300a00 */
[----:B------:R-:W-:-:S02]  /*25d80*/  NOP ;  /* 0x0000000000007918 */ /* 0x000fc40000000000 */
        /* <DEDUP_REMOVED lines=46> */
[----:B------:R-:W2:-:S15]  /*26070*/  LDL.LU.64 R16, [R1+0x1228] ;  /* 0x0012280001107983 */ /* 0x000e9e0000300a00 */
[----:B------:R-:W-:-:S06]  /*26080*/  NOP ;  /* 0x0000000000007918 */ /* 0x000fcc0000000000 */
[----:B------:R-:W-:Y:S04]  /*26090*/  STL.64 [R1+0xc0], R8 ;  /* 0x0000c00801007387 */ /* 0x000fe80000100a00 */
[----:B------:R0:W-:Y:S04]  /*260a0*/  STL.64 [R1+0xc8], R10 ;  /* 0x0000c80a01007387 */ /* 0x0001e80000100a00 */
[----:B0-----:R-:W2:Y:S04]  /*260b0*/  LDL.LU.64 R10, [R1+0x1220] ;  /* 0x00122000010a7983 */ /* 0x001ea80000300a00 */
[----:B------:R-:W2:Y:S02]  /*260c0*/  LDL.LU.64 R8, [R1+0x1218] ;  /* 0x0012180001087983 */ /* 0x000ea40000300a00 */
[----:B--2---:R-:W-:Y:S02]  /*260d0*/  HMMA.16816.F32.BF16 R16, R20, R16, R8 ;  /* 0x000000101410723c */ /* 0x004fe40000041808 */
[----:B------:R-:W4:Y:S04]  /*260e0*/  LDL.LU.64 R10, [R1+0x1210] ;  /* 0x00121000010a7983 */ /* 0x000f280000300a00 */
[----:B------:R-:W4:-:S15]  /*260f0*/  LDL.LU.64 R8, [R1+0x1208] ;  /* 0x0012080001087983 */ /* 0x000f1e0000300a00 */
[----:B------:R-:W-:-:S02]  /*26100*/  NOP ;  /* 0x0000000000007918 */ /* 0x000fc40000000000 */
[----:B------:R-:W-:Y:S04]  /*26110*/  STL.64 [R1+0xb0], R16 ;  /* 0x0000b01001007387 */ /* 0x000fe80000100a00 */
[----:B------:R0:W-:Y:S04]  /*26120*/  STL.64 [R1+0xb8], R18 ;  /* 0x0000b81201007387 */ /* 0x0001e80000100a00 */
[----:B0-----:R-:W2:Y:S04]  /*26130*/  LDL.LU.64 R18, [R1+0x1200] ;  /* 0x0012000001127983 */ /* 0x001ea80000300a00 */
[----:B------:R-:W2:Y:S02]  /*26140*/  LDL.LU.64 R16, [R1+0x11f8] ;  /* 0x0011f80001107983 */ /* 0x000ea40000300a00 */
[----:B--2---:R-:W-:Y:S02]  /*26150*/  HMMA.16816.F32.BF16 R24, R20, R24, R16 ;  /* 0x000000181418723c */ /* 0x004fe40000041810 */
[----:B------:R-:W2:Y:S04]  /*26160*/  LDL.LU.64 R18, [R1+0x11f0] ;  /* 0x0011f00001127983 */ /* 0x000ea80000300a00 */
[----:B------:R-:W2:-:S15]  /*26170*/  LDL.LU.64 R16, [R1+0x11e8] ;  /* 0x0011e80001107983 */ /* 0x000e9e0000300a00 */
[----:B------:R-:W-:-:S02]  /*26180*/  NOP ;  /* 0x0000000000007918 */ /* 0x000fc40000000000 */
[----:B------:R-:W-:Y:S04]  /*26190*/  STL.64 [R1+0xa0], R24 ;  /* 0x0000a01801007387 */ /* 0x000fe80000100a00 */
[----:B------:R-:W-:Y:S01]  /*261a0*/  STL.64 [R1+0xa8], R26 ;  /* 0x0000a81a01007387 */ /* 0x000fe20000100a00 */
[C---:B----4-:R-:W-:Y:S03]  /*261b0*/  HMMA.16816.F32.BF16 R4, R20.reuse, R4, R8 ;  /* 0x000000041404723c */ /* 0x050fe60000041808 */
[----:B------:R-:W-:Y:S03]  /*261c0*/  LDSM.16.M88.4 R24, [R2+0x6000] ;  /* 0x006000000218783b */ /* 0x000fe60000000200 */
[----:B--2---:R-:W-:Y:S01]  /*261d0*/  HMMA.16816.F32.BF16 R12, R20, R12, R16 ;  /* 0x0000000c140c723c */ /* 0x004fe20000041810 */
[----:B------:R-:W2:-:S15]  /*261e0*/  LDL.LU.64 R16, [R1+0x410] ;  /* 0x0004100001107983 */ /* 0x000e9e0000300a00 */
[----:B------:R-:W-:-:S07]  /*261f0*/  NOP ;  /* 0x0000000000007918 */ /* 0x000fce0000000000 */
[----:B------:R-:W-:Y:S04]  /*26200*/  STL.64 [R1+0x90], R12 ;  /* 0x0000900c01007387 */ /* 0x000fe80000100a00 */
[----:B------:R-:W-:Y:S04]  /*26210*/  STL.64 [R1+0x98], R14 ;  /* 0x0000980e01007387 */ /* 0x000fe80000100a00 */
[----:B------:R-:W3:Y:S04]  /*26220*/  LDL.LU.64 R18, [R1+0x418] ;  /* 0x0004180001127983 */ /* 0x000ee80000300a00 */
[----:B------:R-:W-:Y:S04]  /*26230*/  STL.64 [R1+0x80], R4 ;  /* 0x0000800401007387 */ /* 0x000fe80000100a00 */
[----:B------:R-:W-:Y:S04]  /*26240*/  STL.64 [R1+0x88], R6 ;  /* 0x0000880601007387 */ /* 0x000fe80000100a00 */
[----:B------:R-:W0:Y:S04]  /*26250*/  LDSM.16.M88.4 R4, [R2+0x4c00] ;  /* 0x004c00000204783b */ /* 0x000e280000000200 */
        /* <DEDUP_REMOVED lines=8> */
[----:B0-----:R-:W-:-:S03]  /*262e0*/  IMAD.MOV.U32 R12, RZ, RZ, R4 ;  /* 0x000000ffff0c7224 */ /* 0x001fc600078e0004 */
        /* <DEDUP_REMOVED lines=8> */
[----:B------:R1:W-:Y:S02]  /*26370*/  STL.64 [R1+0x278], R6 ;  /* 0x0002780601007387 */ /* 0x0003e40000100a00 */
[----:B-1----:R-:W-:-:S02]  /*26380*/  IMAD.MOV.U32 R7, RZ, RZ, R5 ;  /* 0x000000ffff077224 */ /* 0x002fc400078e0005 */
[----:B0-----:R-:W-:Y:S01]  /*26390*/  IMAD.MOV.U32 R6, RZ, RZ, R8 ;  /* 0x000000ffff067224 */ /* 0x001fe200078e0008 */
[----:B------:R-:W-:Y:S01]  /*263a0*/  STL.64 [R1+0x268], R10 ;  /* 0x0002680a01007387 */ /* 0x000fe20000100a00 */
[----:B------:R-:W-:-:S03]  /*263b0*/  IMAD.MOV.U32 R5, RZ, RZ, R9 ;  /* 0x000000ffff057224 */ /* 0x000fc600078e0009 */
[----:B------:R-:W0:Y:S04]  /*263c0*/  LDSM.16.M88.4 R8, [R2+0x5400] ;  /* 0x005400000208783b */ /* 0x000e280000000200 */
[----:B0-----:R-:W-:Y:S04]  /*263d0*/  STL.64 [R1+0x258], R10 ;  /* 0x0002580a01007387 */ /* 0x001fe80000100a00 */
[----:B------:R-:W-:Y:S04]  /*263e0*/  STL.64 [R1+0x11d8], R26 ;  /* 0x0011d81a01007387 */ /* 0x000fe80000100a00 */
[----:B------:R0:W-:Y:S02]  /*263f0*/  STL.64 [R1+0x11d0], R24 ;  /* 0x0011d01801007387 */ /* 0x0001e40000100a00 */
[----:B0-----:R-:W-:-:S02]  /*26400*/  IMAD.MOV.U32 R24, RZ, RZ, R12 ;  /* 0x000000ffff187224 */ /* 0x001fc400078e000c */
[----:B------:R-:W0:Y:S04]  /*26410*/  LDSM.16.M88.4 R12, [R2+0x6400] ;  /* 0x00640000020c783b */ /* 0x000e280000000200 */
[----:B0-----:R-:W-:Y:S04]  /*26420*/  STL.64 [R1+0x11c0], R14 ;  /* 0x0011c00e01007387 */ /* 0x001fe80000100a00 */
[----:B------:R0:W-:Y:S02]  /*26430*/  STL.64 [R1+0x11b8], R12 ;  /* 0x0011b80c01007387 */ /* 0x0001e40000100a00 */
[----:B0-----:R-:W-:-:S02]  /*26440*/  IMAD.MOV.U32 R12, RZ, RZ, R6 ;  /* 0x000000ffff0c7224 */ /* 0x001fc400078e0006 */
[----:B------:R-:W-:-:S05]  /*26450*/  IMAD.MOV.U32 R13, RZ, RZ, R5 ;  /* 0x000000ffff0d7224 */ /* 0x000fca00078e0005 */
[----:B------:R0:W-:Y:S04]  /*26460*/  STL.64 [R1+0x11e0], R12 ;  /* 0x0011e00c01007387 */ /* 0x0001e80000100a00 */
[----:B0-----:R-:W2:Y:S04]  /*26470*/  LDL.LU.64 R12, [R1+0x470] ;  /* 0x00047000010c7983 */ /* 0x001ea80000300a00 */
[----:B------:R-:W2:Y:S01]  /*26480*/  LDL.LU.64 R14, [R1+0x478] ;  /* 0x00047800010e7983 */ /* 0x000ea20000300a00 */
[----:B------:R-:W-:Y:S02]  /*26490*/  IMAD.MOV.U32 R4, RZ, RZ, R8 ;  /* 0x000000ffff047224 */ /* 0x000fe400078e0008 */
[----:B------:R-:W-:-:S02]  /*264a0*/  IMAD.MOV.U32 R0, RZ, RZ, R9 ;  /* 0x000000ffff007224 */ /* 0x000fc400078e0009 */
[----:B------:R-:W0:Y:S01]  /*264b0*/  LDSM.16.M88.4 R8, [R2+0x5800] ;  /* 0x005800000208783b */ /* 0x000e220000000200 */
[----:B------:R-:W-:-:S03]  /*264c0*/  IMAD.MOV.U32 R25, RZ, RZ, R7 ;  /* 0x000000ffff197224 */ /* 0x000fc600078e0007 */
[----:B0-----:R-:W-:Y:S04]  /*264d0*/  STL.64 [R1+0x248], R10 ;  /* 0x0002480a01007387 */ /* 0x001fe80000100a00 */
[----:B------:R0:W-:Y:S02]  /*264e0*/  STL.64 [R1+0x11a0], R8 ;  /* 0x0011a00801007387 */ /* 0x0001e40000100a00 */
[----:B0-----:R-:W-:Y:S02]  /*264f0*/  IMAD.MOV.U32 R8, RZ, RZ, R4 ;  /* 0x000000ffff087224 */ /* 0x001fe400078e0004 */
[----:B------:R-:W0:Y:S01]  /*26500*/  LDSM.16.M88.4 R4, [R2+0x6800] ;  /* 0x006800000204783b */ /* 0x000e220000000200 */
[----:B------:R-:W-:-:S05]  /*26510*/  IMAD.MOV.U32 R9, RZ, RZ, R0 ;  /* 0x000000ffff097224 */ /* 0x000fca00078e0000 */
[----:B------:R1:W-:Y:S04]  /*26520*/  STL.64 [R1+0x11c8], R8 ;  /* 0x0011c80801007387 */ /* 0x0003e80000100a00 */
[----:B-1----:R-:W3:Y:S04]  /*26530*/  LDL.LU.64 R8, [R1+0x460] ;  /* 0x0004600001087983 */ /* 0x002ee80000300a00 */
[----:B------:R-:W3:Y:S04]  /*26540*/  LDL.LU.64 R10, [R1+0x468] ;  /* 0x00046800010a7983 */ /* 0x000ee80000300a00 */
[----:B0-----:R-:W-:Y:S04]  /*26550*/  STL.64 [R1+0x11b0], R6 ;  /* 0x0011b00601007387 */ /* 0x001fe80000100a00 */
[----:B------:R0:W-:Y:S04]  /*26560*/  STL.64 [R1+0x11a8], R4 ;  /* 0x0011a80401007387 */ /* 0x0001e80000100a00 */
[----:B0-----:R-:W4:Y:S04]  /*26570*/  LDL.LU.64 R4, [R1+0x450] ;  /* 0x0004500001047983 */ /* 0x001f280000300a00 */
[----:B------:R-:W4:Y:S04]  /*26580*/  LDL.LU.64 R6, [R1+0x458] ;  /* 0x0004580001067983 */ /* 0x000f280000300a00 */
[----:B------:R-:W-:Y:S04]  /*26590*/  STL.64 [R1+0x238], R18 ;  /* 0x0002381201007387 */ /* 0x000fe80000100a00 */
[----:B------:R0:W-:Y:S04]  /*265a0*/  STL.64 [R1+0x1198], R16 ;  /* 0x0011981001007387 */ /* 0x0001e80000100a00 */
[----:B0-----:R-:W4:Y:S04]  /*265b0*/  LDL.LU.64 R16, [R1+0x440] ;  /* 0x0004400001107983 */ /* 0x001f280000300a00 */
[----:B------:R-:W4:Y:S01]  /*265c0*/  LDL.LU.64 R18, [R1+0x448] ;  /* 0x0004480001127983 */ /* 0x000f220000300a00 */
[----:B--2---:R-:W-:Y:S03]  /*265d0*/  HMMA.16816.F32.BF16 R24, R20, R24, R12 ;  /* 0x000000181418723c */ /* 0x004fe6000004180c */
[----:B------:R-:W3:-:S15]  /*265e0*/  LDL.LU.64 R12, [R1+0x11e0] ;  /* 0x0011e000010c7983 */ /* 0x000ede0000300a00 */
[----:B------:R-:W-:-:S05]  /*265f0*/  NOP ;  /* 0x0000000000007918 */ /* 0x000fca0000000000 */
[----:B------:R-:W-:Y:S04]  /*26600*/  STL.64 [R1+0x70], R24 ;  /* 0x0000701801007387 */ /* 0x000fe80000100a00 */
[----:B------:R0:W-:Y:S04]  /*26610*/  STL.64 [R1+0x78], R26 ;  /* 0x0000781a01007387 */ /* 0x0001e80000100a00 */
[----:B0-----:R-:W2:Y:S04]  /*26620*/  LDL.LU.64 R26, [R1+0x11d8] ;  /* 0x0011d800011a7983 */ /* 0x001ea80000300a00 */
[----:B------:R-:W4:Y:S01]  /*26630*/  LDL.LU.64 R24, [R1+0x11d0] ;  /* 0x0011d00001187983 */ /* 0x000f220000300a00 */
[----:B---3--:R-:W-:Y:S03]  /*26640*/  HMMA.16816.F32.BF16 R12, R20, R12, R8 ;  /* 0x0000000c140c723c */ /* 0x008fe60000041808 */
[----:B--2---:R-:W-:Y:S04]  /*26650*/  STL.64 [R1+0x228], R26 ;  /* 0x0002281a01007387 */ /* 0x004fe80000100a00 */
[----:B------:R-:W4:-:S15]  /*26660*/  LDL.LU.64 R8, [R1+0x11c8] ;  /* 0x0011c80001087983 */ /* 0x000f1e0000300a00 */
[----:B------:R-:W-:-:S01]  /*26670*/  NOP ;  /* 0x0000000000007918 */ /* 0x000fc20000000000 */
[----:B------:R-:W-:Y:S04]  /*26680*/  STL.64 [R1+0x60], R12 ;  /* 0x0000600c01007387 */ /* 0x000fe80000100a00 */
[----:B------:R0:W-:Y:S04]  /*26690*/  STL.64 [R1+0x68], R14 ;  /* 0x0000680e01007387 */ /* 0x0001e80000100a00 */
[----:B0-----:R-:W2:Y:S04]  /*266a0*/  LDL.LU.64 R14, [R1+0x11c0] ;  /* 0x0011c000010e7983 */ /* 0x001ea80000300a00 */
[----:B------:R-:W3:Y:S01]  /*266b0*/  LDL.LU.64 R12, [R1+0x11b8] ;  /* 0x0011b800010c7983 */ /* 0x000ee20000300a00 */
[----:B----4-:R-:W-:Y:S03]  /*266c0*/  HMMA.16816.F32.BF16 R8, R20, R8, R4 ;  /* 0x000000081408723c */ /* 0x010fe60000041804 */
[----:B--2---:R-:W-:Y:S04]  /*266d0*/  STL.64 [R1+0x218], R14 ;  /* 0x0002180e01007387 */ /* 0x004fe80000100a00 */
[----:B------:R-:W2:Y:S04]  /*266e0*/  LDL.LU.64 R6, [R1+0x11b0] ;  /* 0x0011b00001067983 */ /* 0x000ea80000300a00 */
[----:B------:R-:W4:-:S12]  /*266f0*/  LDL.LU.64 R4, [R1+0x11a8] ;  /* 0x0011a80001047983 */ /* 0x000f180000300a00 */
[----:B------:R0:W-:Y:S04]  /*26700*/  STL.64 [R1+0x50], R8 ;  /* 0x0000500801007387 */ /* 0x0001e80000100a00 */
[----:B------:R1:W-:Y:S04]  /*26710*/  STL.64 [R1+0x58], R10 ;  /* 0x0000580a01007387 */ /* 0x0003e80000100a00 */
[----:B0-----:R-:W1:Y:S02]  /*26720*/  LDL.LU.64 R8, [R1+0x11a0] ;  /* 0x0011a00001087983 */ /* 0x001e640000300a00 */
[----:B-1----:R-:W-:Y:S02]  /*26730*/  HMMA.16816.F32.BF16 R8, R20, R8, R16 ;  /* 0x000000081408723c */ /* 0x002fe40000041810 */
[----:B--2---:R-:W-:Y:S04]  /*26740*/  STL.64 [R1+0x208], R6 ;  /* 0x0002080601007387 */ /* 0x004fe80000100a00 */
[----:B------:R-:W2:-:S15]  /*26750*/  LDL.LU.64 R16, [R1+0x1198] ;  /* 0x0011980001107983 */ /* 0x000e9e0000300a00 */
[----:B------:R-:W-:-:S02]  /*26760*/  NOP ;  /* 0x0000000000007918 */ /* 0x000fc40000000000 */
        /* <DEDUP_REMOVED lines=13> */
[----:B------:R-:W3:Y:S04]  /*26840*/  LDL.LU.64 R18, [R1+0x1160] ;  /* 0x0011600001127983 */ /* 0x000ee80000300a00 */
[----:B------:R-:W3:-:S15]  /*26850*/  LDL.LU.64 R16, [R1+0x1158] ;  /* 0x0011580001107983 */ /* 0x000ede0000300a00 */
[----:B------:R-:W-:-:S02]  /*26860*/  NOP ;  /* 0x0000000000007918 */ /* 0x000fc40000000000 */
[----:B------:R-:W-:Y:S04]  /*26870*/  STL.64 [R1+0x20], R24 ;  /* 0x0000201801007387 */ /* 0x000fe80000100a00 */
[----:B------:R-:W-:Y:S01]  /*26880*/  STL.64 [R1+0x28], R26 ;  /* 0x0000281a01007387 */ /* 0x000fe20000100a00 */
[C---:B----4-:R-:W-:Y:S03]  /*26890*/  HMMA.16816.F32.BF16 R4, R20.reuse, R4, R8 ;  /* 0x000000041404723c */ /* 0x050fe60000041808 */
[----:B------:R-:W0:Y:S04]  /*268a0*/  LDSM.16.M88.4 R24, [R2+0x6c00] ;  /* 0x006c00000218783b */ /* 0x000e280000000200 */
[----:B------:R-:W-:Y:S01]  /*268b0*/  LDSM.16.M88.4 R8, [R2+0x7400] ;  /* 0x007400000208783b */ /* 0x000fe20000000200 */
[----:B---3--:R-:W-:Y:S03]  /*268c0*/  HMMA.16816.F32.BF16 R12, R20, R12, R16 ;  /* 0x0000000c140c723c */ /* 0x008fe60000041810 */
[----:B------:R-:W2:-:S15]  /*268d0*/  LDL.LU.64 R16, [R1+0x3e0] ;  /* 0x0003e00001107983 */ /* 0x000e9e0000300a00 */
[----:B------:R-:W-:-:S05]  /*268e0*/  NOP ;  /* 0x0000000000007918 */ /* 0x000fca0000000000 */
[----:B------:R-:W-:Y:S04]  /*268f0*/  STL.64 [R1+0x10], R12 ;  /* 0x0000100c01007387 */ /* 0x000fe80000100a00 */
[----:B------:R-:W-:Y:S04]  /*26900*/  STL.64 [R1+0x18], R14 ;  /* 0x0000180e01007387 */ /* 0x000fe80000100a00 */
[----:B------:R-:W3:Y:S04]  /*26910*/  LDL.LU.64 R18, [R1+0x3e8] ;  /* 0x0003e80001127983 */ /* 0x000ee80000300a00 */
[----:B------:R-:W-:Y:S04]  /*26920*/  STL.64 [R1], R4 ;  /* 0x0000000401007387 */ /* 0x000fe80000100a00 */
[----:B------:R-:W-:Y:S04]  /*26930*/  STL.64 [R1+0x8], R6 ;  /* 0x0000080601007387 */ /* 0x000fe80000100a00 */
[----:B------:R-:W1:Y:S04]  /*26940*/  LDSM.16.M88.4 R4, [R2+0x7000] ;  /* 0x007000000204783b */ /* 0x000e680000000200 */
[----:B------:R-:W4:Y:S04]  /*26950*/  LDSM.16.M88.4 R12, [R2+0x7800] ;  /* 0x00780000020c783b */ /* 0x000f280000000200 */
[----:B---3--:R-:W-:Y:S04]  /*26960*/  STL.64 [R1+0x1150], R18 ;  /* 0x0011501201007387 */ /* 0x008fe80000100a00 */
[----:B--2---:R2:W-:Y:S04]  /*26970*/  STL.64 [R1+0x1148], R16 ;  /* 0x0011481001007387 */ /* 0x0045e80000100a00 */
[----:B--2---:R-:W2:Y:S04]  /*26980*/  LDL.LU.64 R16, [R1+0x3f0] ;  /* 0x0003f00001107983 */ /* 0x004ea80000300a00 */
[----:B------:R-:W2:Y:S04]  /*26990*/  LDL.LU.64 R18, [R1+0x3f8] ;  /* 0x0003f80001127983 */ /* 0x000ea80000300a00 */
[----:B0-----:R2:W-:Y:S04]  /*269a0*/  STL.64 [R1+0x1f8], R26 ;  /* 0x0001f81a01007387 */ /* 0x0015e80000100a00 */
[----:B-1----:R-:W-:Y:S01]  /*269b0*/  STL.64 [R1+0x1e8], R6 ;  /* 0x0001e80601007387 */ /* 0x002fe20000100a00 */
[----:B--2---:R-:W-:Y:S03]  /*269c0*/  HMMA.16816.F32.BF16 R24, R20, R24, R16 ;  /* 0x000000181418723c */ /* 0x004fe60000041810 */
[----:B------:R-:W2:Y:S04]  /*269d0*/  LDL.LU.64 R18, [R1+0x1150] ;  /* 0x0011500001127983 */ /* 0x000ea80000300a00 */
[----:B------:R-:W2:Y:S04]  /*269e0*/  LDL.LU.64 R16, [R1+0x1148] ;  /* 0x0011480001107983 */ /* 0x000ea80000300a00 */
[----:B------:R-:W-:-:S12]  /*269f0*/  STL [R1+0x1d8], R10 ;  /* 0x0001d80a01007387 */ /* 0x000fd80000100800 */
[----:B------:R0:W-:Y:S04]  /*26a00*/  STL.64 [R1+0xed8], R26 ;  /* 0x000ed81a01007387 */ /* 0x0001e80000100a00 */
[----:B------:R-:W-:Y:S04]  /*26a10*/  STL.64 [R1+0xed0], R24 ;  /* 0x000ed01801007387 */ /* 0x000fe80000100a00 */
[----:B----4-:R-:W-:Y:S04]  /*26a20*/  STL.64 [R1+0x1c8], R14 ;  /* 0x0001c80e01007387 */ /* 0x010fe80000100a00 */
[----:B0-----:R-:W3:Y:S04]  /*26a30*/  LDL.LU R26, [R1+0x388] ;  /* 0x00038800011a7983 */ /* 0x001ee80000300800 */
[----:B------:R-:W3:Y:S04]  /*26a40*/  LDL.LU R27, [R1+0x38c] ;  /* 0x00038c00011b7983 */ /* 0x000ee80000300800 */
[----:B---3--:R0:W-:Y:S04]  /*26a50*/  STL.64 [R1+0x1108], R26 ;  /* 0x0011081a01007387 */ /* 0x0081e80000100a00 */
[----:B0-----:R-:W3:Y:S04]  /*26a60*/  LDL.LU R26, [R1+0x3a8] ;  /* 0x0003a800011a7983 */ /* 0x001ee80000300800 */
[----:B------:R-:W3:Y:S01]  /*26a70*/  LDL.LU R27, [R1+0x3ac] ;  /* 0x0003ac00011b7983 */ /* 0x000ee20000300800 */
[C---:B--2---:R-:W-:Y:S03]  /*26a80*/  HMMA.16816.F32.BF16 R4, R20.reuse, R4, R16 ;  /* 0x000000041404723c */ /* 0x044fe60000041810 */
[----:B---3--:R0:W-:Y:S04]  /*26a90*/  STL.64 [R1+0x1120], R26 ;  /* 0x0011201a01007387 */ /* 0x0081e80000100a00 */
[----:B------:R-:W2:Y:S04]  /*26aa0*/  LDL.LU.64 R16, [R1+0x3d0] ;  /* 0x0003d00001107983 */ /* 0x000ea80000300a00 */
[----:B------:R-:W2:Y:S04]  /*26ab0*/  LDL.LU.64 R18, [R1+0x3d8] ;  /* 0x0003d80001127983 */ /* 0x000ea80000300a00 */
[----:B------:R-:W3:Y:S04]  /*26ac0*/  LDL.LU.64 R24, [R1+0x3c0] ;  /* 0x0003c00001187983 */ /* 0x000ee80000300a00 */
[----:B0-----:R-:W3:Y:S04]  /*26ad0*/  LDL.LU.64 R26, [R1+0x3c8] ;  /* 0x0003c800011a7983 */ /* 0x001ee80000300a00 */
[----:B------:R-:W-:Y:S04]  /*26ae0*/  STL.64 [R1+0xec8], R6 ;  /* 0x000ec80601007387 */ /* 0x000fe80000100a00 */
[----:B------:R0:W-:Y:S04]  /*26af0*/  STL.64 [R1+0xec0], R4 ;  /* 0x000ec00401007387 */ /* 0x0001e80000100a00 */
[----:B0-----:R-:W4:Y:S04]  /*26b00*/  LDL.LU R4, [R1+0x180] ;  /* 0x0001800001047983 */ /* 0x001f280000300800 */
[----:B------:R-:W4:Y:S04]  /*26b10*/  LDL.LU R5, [R1+0x184] ;  /* 0x0001840001057983 */ /* 0x000f280000300800 */
[----:B------:R-:W2:Y:S04]  /*26b20*/  LDL.LU R6, [R1+0x188] ;  /* 0x0001880001067983 */ /* 0x000ea80000300800 */
[----:B------:R-:W2:Y:S04]  /*26b30*/  LDL.LU R7, [R1+0x18c] ;  /* 0x00018c0001077983 */ /* 0x000ea80000300800 */
[----:B--2---:R-:W-:Y:S04]  /*26b40*/  STL.64 [R1+0x1118], R6 ;  /* 0x0011180601007387 */ /* 0x004fe80000100a00 */
[----:B----4-:R0:W-:Y:S04]  /*26b50*/  STL.64 [R1+0x1110], R4 ;  /* 0x0011100401007387 */ /* 0x0101e80000100a00 */
[----:B0-----:R-:W2:Y:S04]  /*26b60*/  LDL.LU R4, [R1+0x1a0] ;  /* 0x0001a00001047983 */ /* 0x001ea80000300800 */
[----:B------:R-:W2:Y:S04]  /*26b70*/  LDL.LU R5, [R1+0x1a4] ;  /* 0x0001a40001057983 */ /* 0x000ea80000300800 */
[----:B------:R-:W4:Y:S04]  /*26b80*/  LDL.LU R6, [R1+0x1a8] ;  /* 0x0001a80001067983 */ /* 0x000f280000300800 */
[----:B------:R-:W4:Y:S01]  /*26b90*/  LDL.LU R7, [R1+0x1ac] ;  /* 0x0001ac0001077983 */ /* 0x000f220000300800 */
[----:B------:R-:W-:Y:S01]  /*26ba0*/  IMAD.MOV.U32 R0, RZ, RZ, R11 ;  /* 0x000000ffff007224 */ /* 0x000fe200078e000b */
[C---:B---3--:R-:W-:Y:S06]  /*26bb0*/  HMMA.16816.F32.BF16 R12, R20.reuse, R12, R24 ;  /* 0x0000000c140c723c */ /* 0x048fec0000041818 */
[----:B------:R-:W-:Y:S01]  /*26bc0*/  HMMA.16816.F32.BF16 R8, R20, R8, R16 ;  /* 0x000000081408723c */ /* 0x000fe20000041810 */
[----:B------:R-:W0:Y:S04]  /*26bd0*/  LDSM.16.M88.4 R24, [R2+0x7c00] ;  /* 0x007c00000218783b */ /* 0x000e280000000200 */
[----:B----4-:R-:W-:Y:S04]  /*26be0*/  STL.64 [R1+0x1130], R6 ;  /* 0x0011300601007387 */ /* 0x010fe80000100a00 */
[----:B--2---:R1:W-:Y:S04]  /*26bf0*/  STL.64 [R1+0x1128], R4 ;  /* 0x0011280401007387 */ /* 0x0043e80000100a00 */
[----:B-1----:R-:W2:Y:S04]  /*26c00*/  LDL.LU.64 R4, [R1+0x3b0] ;  /* 0x0003b00001047983 */ /* 0x002ea80000300a00 */
[----:B------:R-:W2:Y:S04]  /*26c10*/  LDL.LU.64 R6, [R1+0x3b8] ;  /* 0x0003b80001067983 */ /* 0x000ea80000300a00 */
[----:B------:R-:W3:Y:S04]  /*26c20*/  LDL.LU R18, [R1+0x1140] ;  /* 0x0011400001127983 */ /* 0x000ee80000300800 */
[----:B------:R-:W4:Y:S04]  /*26c30*/  LDL.LU.64 R16, [R1+0x1138] ;  /* 0x0011380001107983 */ /* 0x000f280000300a00 */
[----:B------:R-:W-:Y:S04]  /*26c40*/  STL.64 [R1+0xeb8], R10 ;  /* 0x000eb80a01007387 */ /* 0x000fe80000100a00 */
[----:B------:R0:W-:Y:S04]  /*26c50*/  STL.64 [R1+0xeb0], R8 ;  /* 0x000eb00801007387 */ /* 0x0001e80000100a00 */
[----:B------:R4:W-:Y:S04]  /*26c60*/  STL.64 [R1+0xea8], R14 ;  /* 0x000ea80e01007387 */ /* 0x0009e80000100a00 */
[----:B------:R-:W-:Y:S04]  /*26c70*/  STL.64 [R1+0xea0], R12 ;  /* 0x000ea00c01007387 */ /* 0x000fe80000100a00 */
[----:B------:R-:W-:Y:S01]  /*26c80*/  STL [R1+0xe04], R2 ;  /* 0x000e040201007387 */ /* 0x000fe20000100800 */
[----:B0-----:R-:W-:-:S02]  /*26c90*/  IMAD.MOV.U32 R9, RZ, RZ, R26 ;  /* 0x000000ffff097224 */ /* 0x001fc400078e001a */
[----:B------:R-:W-:Y:S01]  /*26ca0*/  IMAD.MOV.U32 R8, RZ, RZ, R27 ;  /* 0x000000ffff087224 */ /* 0x000fe200078e001b */
[----:B--2---:R-:W-:Y:S01]  /*26cb0*/  HMMA.16816.F32.BF16 R20, R20, R24, R4 ;  /* 0x000000181414723c */ /* 0x004fe20000041804 */
[----:B------:R-:W2:Y:S04]  /*26cc0*/  LDL.LU.64 R6, [R1+0x1130] ;  /* 0x0011300001067983 */ /* 0x000ea80000300a00 */
[----:B------:R-:W2:Y:S04]  /*26cd0*/  LDL.LU.64 R4, [R1+0x1128] ;  /* 0x0011280001047983 */ /* 0x000ea80000300a00 */
[----:B------:R-:W2:Y:S01]  /*26ce0*/  LDL.LU.64 R26, [R1+0x1120] ;  /* 0x00112000011a7983 */ /* 0x000ea20000300a00 */
[----:B----4-:R-:W-:-:S02]  /*26cf0*/  IMAD.MOV.U32 R14, RZ, RZ, R17 ;  /* 0x000000ffff0e7224 */ /* 0x010fc400078e0011 */
[----:B------:R-:W-:Y:S02]  /*26d00*/  IMAD.MOV.U32 R15, RZ, RZ, R16 ;  /* 0x000000ffff0f7224 */ /* 0x000fe400078e0010 */
[----:B---3--:R-:W2:Y:S09]  /*26d10*/  LDSM.16.MT88.4 R16, [R18+0x8200] ;  /* 0x008200001210783b */ /* 0x008eb20000004200 */
[----:B------:R-:W-:Y:S04]  /*26d20*/  STL.64 [R1+0xee8], R22 ;  /* 0x000ee81601007387 */ /* 0x000fe80000100a00 */
[----:B------:R0:W-:Y:S04]  /*26d30*/  STL.64 [R1+0xee0], R20 ;  /* 0x000ee01401007387 */ /* 0x0001e80000100a00 */
[----:B0-----:R-:W3:Y:S01]  /*26d40*/  LDL.LU R20, [R1+0x190] ;  /* 0x0001900001147983 */ /* 0x001ee20000300800 */
[----:B--2---:R-:W-:Y:S03]  /*26d50*/  HMMA.16816.F32.BF16 R24, R16, R26, R4 ;  /* 0x0000001a1018723c */ /* 0x004fe60000041804 */
[----:B------:R-:W2:Y:S04]  /*26d60*/  LDL.LU.64 R6, [R1+0x1118] ;  /* 0x0011180001067983 */ /* 0x000ea80000300a00 */
[----:B------:R-:W2:-:S15]  /*26d70*/  LDL.LU.64 R4, [R1+0x1110] ;  /* 0x0011100001047983 */ /* 0x000e9e0000300a00 */
[----:B------:R-:W-:-:S01]  /*26d80*/  NOP ;  /* 0x0000000000007918 */ /* 0x000fc20000000000 */
[----:B------:R-:W-:Y:S04]  /*26d90*/  STL.64 [R1+0x1a0], R24 ;  /* 0x0001a01801007387 */ /* 0x000fe80000100a00 */
[----:B------:R0:W-:Y:S04]  /*26da0*/  STL.64 [R1+0x1a8], R26 ;  /* 0x0001a81a01007387 */ /* 0x0001e80000100a00 */
[----:B0-----:R-:W2:Y:S01]  /*26db0*/  LDL.LU.64 R26, [R1+0x1108] ;  /* 0x00110800011a7983 */ /* 0x001ea20000300a00 */
[----:B------:R-:W-:Y:S02]  /*26dc0*/  IMAD.MOV.U32 R21, RZ, RZ, R29 ;  /* 0x000000ffff157224 */ /* 0x000fe400078e001d */
[----:B------:R-:W-:-:S02]  /*26dd0*/  IMAD.MOV.U32 R22, RZ, RZ, R28 ;  /* 0x000000ffff167224 */ /* 0x000fc400078e001c */
[----:B------:R-:W-:-:S07]  /*26de0*/  IMAD.MOV.U32 R23, RZ, RZ, R3 ;  /* 0x000000ffff177224 */ /* 0x000fce00078e0003 */
[----:B---3--:R-:W-:Y:S01]  /*26df0*/  HMMA.16816.F32.BF16 R12, R16, R14, R20 ;  /* 0x0000000e100c723c */ /* 0x008fe20000041814 */
[----:B------:R-:W-:-:S05]  /*26e00*/  IMAD.MOV.U32 R3, RZ, RZ, R24 ;  /* 0x000000ffff037224 */ /* 0x000fca00078e0018 */
[----:B------:R-:W-:-:S15]  /*26e10*/  STL [R1+0xe08], R3 ;  /* 0x000e080301007387 */ /* 0x000fde0000100800 */
[----:B------:R-:W-:-:S03]  /*26e20*/  NOP ;  /* 0x0000000000007918 */ /* 0x000fc60000000000 */
[----:B------:R-:W-:Y:S01]  /*26e30*/  IMAD.MOV.U32 R28, RZ, RZ, R12 ;  /* 0x000000ffff1c7224 */ /* 0x000fe200078e000c */
[----:B------:R-:W-:Y:S04]  /*26e40*/  STL.64 [R1+0x190], R12 ;  /* 0x0001900c01007387 */ /* 0x000fe80000100a00 */
[----:B------:R-:W-:Y:S04]  /*26e50*/  STL.64 [R1+0x198], R14 ;  /* 0x0001980e01007387 */ /* 0x000fe80000100a00 */
[----:B------:R-:W-:Y:S01]  /*26e60*/  STL [R1+0xe0c], R28 ;  /* 0x000e0c1c01007387 */ /* 0x000fe20000100800 */
[----:B--2---:R-:W-:-:S15]  /*26e70*/  HMMA.16816.F32.BF16 R4, R16, R26, R4 ;  /* 0x0000001a1004723c */ /* 0x004fde0000041804 */
[----:B------:R-:W-:-:S08]  /*26e80*/  NOP ;  /* 0x0000000000007918 */ /* 0x000fd00000000000 */
[----:B------:R-:W-:Y:S04]  /*26e90*/  STL.64 [R1+0x180], R4 ;  /* 0x0001800401007387 */ /* 0x000fe80000100a00 */
[----:B------:R-:W-:Y:S04]  /*26ea0*/  STL.64 [R1+0x188], R6 ;  /* 0x0001880601007387 */ /* 0x000fe80000100a00 */
[----:B------:R-:W2:Y:S04]  /*26eb0*/  LDL.LU R26, [R1+0x208] ;  /* 0x00020800011a7983 */ /* 0x000ea80000300800 */
[----:B------:R-:W2:Y:S04]  /*26ec0*/  LDL.LU R27, [R1+0x20c] ;  /* 0x00020c00011b7983 */ /* 0x000ea80000300800 */
[----:B--2---:R0:W-:Y:S04]  /*26ed0*/  STL.64 [R1+0xef0], R26 ;  /* 0x000ef01a01007387 */ /* 0x0041e80000100a00 */
[----:B------:R-:W2:Y:S04]  /*26ee0*/  LDL.LU R20, [R1] ;  /* 0x0000000001147983 */ /* 0x000ea80000300800 */
[----:B------:R-:W2:Y:S04]  /*26ef0*/  LDL.LU R21, [R1+0x4] ;  /* 0x0000040001157983 */ /* 0x000ea80000300800 */
[----:B------:R-:W3:Y:S04]  /*26f00*/  LDL.LU R22, [R1+0x8] ;  /* 0x0000080001167983 */ /* 0x000ee80000300800 */
[----:B------:R-:W3:Y:S04]  /*26f10*/  LDL.LU R23, [R1+0xc] ;  /* 0x00000c0001177983 */ /* 0x000ee80000300800 */
[----:B---3--:R-:W-:Y:S04]  /*26f20*/  STL.64 [R1+0xf00], R22 ;  /* 0x000f001601007387 */ /* 0x008fe80000100a00 */
[----:B--2---:R-:W-:Y:S04]  /*26f30*/  STL.64 [R1+0xef8], R20 ;  /* 0x000ef81401007387 */ /* 0x004fe80000100a00 */
[----:B0-----:R-:W2:Y:S04]  /*26f40*/  LDL.LU R26, [R1+0x218] ;  /* 0x00021800011a7983 */ /* 0x001ea80000300800 */
[----:B------:R-:W2:Y:S04]  /*26f50*/  LDL.LU R27, [R1+0x21c] ;  /* 0x00021c00011b7983 */ /* 0x000ea80000300800 */
[----:B--2---:R0:W-:Y:S04]  /*26f60*/  STL.64 [R1+0xf08], R26 ;  /* 0x000f081a01007387 */ /* 0x0041e80000100a00 */
[----:B0-----:R-:W2:Y:S04]  /*26f70*/  LDL.LU R26, [R1+0x228] ;  /* 0x00022800011a7983 */ /* 0x001ea80000300800 */
[----:B------:R-:W2:Y:S04]  /*26f80*/  LDL.LU R27, [R1+0x22c] ;  /* 0x00022c00011b7983 */ /* 0x000ea80000300800 */
[----:B--2---:R0:W-:Y:S04]  /*26f90*/  STL.64 [R1+0xf20], R26 ;  /* 0x000f201a01007387 */ /* 0x0041e80000100a00 */
[----:B------:R-:W2:Y:S04]  /*26fa0*/  LDL.LU R20, [R1+0x10] ;  /* 0x0000100001147983 */ /* 0x000ea80000300800 */
[----:B------:R-:W2:Y:S04]  /*26fb0*/  LDL.LU R21, [R1+0x14] ;  /* 0x0000140001157983 */ /* 0x000ea80000300800 */
[----:B------:R-:W3:Y:S04]  /*26fc0*/  LDL.LU R22, [R1+0x18] ;  /* 0x0000180001167983 */ /* 0x000ee80000300800 */
[----:B------:R-:W3:Y:S04]  /*26fd0*/  LDL.LU R23, [R1+0x1c] ;  /* 0x00001c0001177983 */ /* 0x000ee80000300800 */
[----:B0-----:R-:W4:Y:S04]  /*26fe0*/  LDL.LU R26, [R1+0x238] ;  /* 0x00023800011a7983 */ /* 0x001f280000300800 */
[----:B------:R-:W4:Y:S04]  /*26ff0*/  LDL.LU R27, [R1+0x23c] ;  /* 0x00023c00011b7983 */ /* 0x000f280000300800 */
[----:B----4-:R-:W-:Y:S04]  /*27000*/  STL.64 [R1+0xf38], R26 ;  /* 0x000f381a01007387 */ /* 0x010fe80000100a00 */
[----:B---3--:R-:W-:Y:S04]  /*27010*/  STL.64 [R1+0xf18], R22 ;  /* 0x000f181601007387 */ /* 0x008fe80000100a00 */
[----:B--2---:R0:W-:Y:S04]  /*27020*/  STL.64 [R1+0xf10], R20 ;  /* 0x000f101401007387 */ /* 0x0041e80000100a00 */
[----:B0-----:R-:W2:Y:S04]  /*27030*/  LDL.LU R20, [R1+0x20] ;  /* 0x0000200001147983 */ /* 0x001ea80000300800 */
[----:B------:R-:W2:Y:S04]  /*27040*/  LDL.LU R21, [R1+0x24] ;  /* 0x0000240001157983 */ /* 0x000ea80000300800 */
[----:B------:R-:W3:Y:S04]  /*27050*/  LDL.LU R22, [R1+0x28] ;  /* 0x0000280001167983 */ /* 0x000ee80000300800 */
[----:B------:R-:W3:Y:S04]  /*27060*/  LDL.LU R23, [R1+0x2c] ;  /* 0x00002c0001177983 */ /* 0x000ee80000300800 */
[----:B------:R-:W4:Y:S04]  /*27070*/  LDL.LU R26, [R1+0x248] ;  /* 0x00024800011a7983 */ /* 0x000f280000300800 */
        /* <DEDUP_REMOVED lines=19> */
[----:B----4-:R0:W-:Y:S04]  /*271b0*/  STL.64 [R1+0xf80], R26 ;  /* 0x000f801a01007387 */ /* 0x0101e80000100a00 */
        /* <DEDUP_REMOVED lines=126> */
[----:B------:R-:W4:Y:S04]  /*279a0*/  LDL.LU R14, [R1+0x378] ;  /* 0x00037800010e7983 */ /* 0x000f280000300800 */
[----:B------:R-:W4:Y:S04]  /*279b0*/  LDL.LU R15, [R1+0x37c] ;  /* 0x00037c00010f7983 */ /* 0x000f280000300800 */
[----:B------:R-:W4:Y:S04]  /*279c0*/  LDL.LU R24, [R1+0x170] ;  /* 0x0001700001187983 */ /* 0x000f280000300800 */
[----:B------:R-:W4:Y:S04]  /*279d0*/  LDL.LU R25, [R1+0x174] ;  /* 0x0001740001197983 */ /* 0x000f280000300800 */
[----:B0-----:R-:W4:Y:S04]  /*279e0*/  LDL.LU R26, [R1+0x178] ;  /* 0x00017800011a7983 */ /* 0x001f280000300800 */
[----:B------:R-:W4:Y:S04]  /*279f0*/  LDL.LU R27, [R1+0x17c] ;  /* 0x00017c00011b7983 */ /* 0x000f280000300800 */
[----:B---3--:R-:W-:Y:S04]  /*27a00*/  STL.64 [R1+0x1098], R22 ;  /* 0x0010981601007387 */ /* 0x008fe80000100a00 */
[----:B--2---:R0:W-:Y:S04]  /*27a10*/  STL.64 [R1+0x1090], R20 ;  /* 0x0010901401007387 */ /* 0x0041e80000100a00 */
[----:B0-----:R-:W2:Y:S04]  /*27a20*/  LDL.LU R20, [R1+0x120] ;  /* 0x0001200001147983 */ /* 0x001ea80000300800 */
[----:B------:R-:W2:Y:S04]  /*27a30*/  LDL.LU R21, [R1+0x124] ;  /* 0x0001240001157983 */ /* 0x000ea80000300800 */
[----:B------:R-:W3:Y:S04]  /*27a40*/  LDL.LU R22, [R1+0x128] ;  /* 0x0001280001167983 */ /* 0x000ee80000300800 */
[----:B------:R-:W3:Y:S04]  /*27a50*/  LDL.LU R23, [R1+0x12c] ;  /* 0x00012c0001177983 */ /* 0x000ee80000300800 */
        /* <DEDUP_REMOVED lines=17> */
[----:B------:R-:W3:Y:S01]  /*27b70*/  LDL.LU R23, [R1+0x15c] ;  /* 0x00015c0001177983 */ /* 0x000ee20000300800 */
[----:B------:R-:W-:Y:S01]  /*27b80*/  IMAD.MOV.U32 R29, RZ, RZ, R4 ;  /* 0x000000ffff1d7224 */ /* 0x000fe200078e0004 */
[C---:B----4-:R-:W-:Y:S02]  /*27b90*/  HMMA.16816.F32.BF16 R12, R16.reuse, R14, R24 ;  /* 0x0000000e100c723c */ /* 0x050fe40000041818 */
[----:B---3--:R-:W-:Y:S04]  /*27ba0*/  STL.64 [R1+0x10f8], R22 ;  /* 0x0010f81601007387 */ /* 0x008fe80000100a00 */
[----:B--2---:R0:W-:Y:S04]  /*27bb0*/  STL.64 [R1+0x10f0], R20 ;  /* 0x0010f01401007387 */ /* 0x0041e80000100a00 */
[----:B0-----:R-:W2:Y:S04]  /*27bc0*/  LDL.LU R20, [R1+0x160] ;  /* 0x0001600001147983 */ /* 0x001ea80000300800 */
[----:B------:R-:W2:Y:S04]  /*27bd0*/  LDL.LU R21, [R1+0x164] ;  /* 0x0001640001157983 */ /* 0x000ea80000300800 */
[----:B------:R-:W2:Y:S04]  /*27be0*/  LDL.LU R22, [R1+0x168] ;  /* 0x0001680001167983 */ /* 0x000ea80000300800 */
[----:B------:R-:W2:Y:S04]  /*27bf0*/  LDL.LU R23, [R1+0x16c] ;  /* 0x00016c0001177983 */ /* 0x000ea80000300800 */
[----:B------:R-:W3:Y:S04]  /*27c00*/  LDL.LU R6, [R1+0x1f8] ;  /* 0x0001f80001067983 */ /* 0x000ee80000300800 */
[----:B------:R-:W3:Y:S04]  /*27c10*/  LDL.LU R7, [R1+0x1fc] ;  /* 0x0001fc0001077983 */ /* 0x000ee80000300800 */
[----:B------:R-:W4:Y:S04]  /*27c20*/  LDL.LU R10, [R1+0x1e8] ;  /* 0x0001e800010a7983 */ /* 0x000f280000300800 */
[----:B------:R-:W4:Y:S04]  /*27c30*/  LDL.LU R11, [R1+0x1ec] ;  /* 0x0001ec00010b7983 */ /* 0x000f280000300800 */
[----:B------:R-:W-:Y:S04]  /*27c40*/  STL [R1+0xe10], R29 ;  /* 0x000e101d01007387 */ /* 0x000fe80000100800 */
[----:B------:R-:W2:Y:S04]  /*27c50*/  LDL.LU.64 R26, [R1+0x1100] ;  /* 0x00110000011a7983 */ /* 0x000ea80000300a00 */
[----:B------:R-:W-:Y:S04]  /*27c60*/  STL.64 [R1+0x570], R12 ;  /* 0x0005700c01007387 */ /* 0x000fe80000100a00 */
[----:B------:R0:W-:Y:S04]  /*27c70*/  STL.64 [R1+0x578], R14 ;  /* 0x0005780e01007387 */ /* 0x0001e80000100a00 */
[----:B0-----:R-:W4:Y:S01]  /*27c80*/  LDL.LU R14, [R1+0x1d8] ;  /* 0x0001d800010e7983 */ /* 0x001f220000300800 */
[----:B--2---:R-:W-:Y:S03]  /*27c90*/  HMMA.16816.F32.BF16 R24, R16, R26, R20 ;  /* 0x0000001a1018723c */ /* 0x004fe60000041814 */
[----:B------:R-:W2:Y:S04]  /*27ca0*/  LDL.LU.64 R22, [R1+0x10f8] ;  /* 0x0010f80001167983 */ /* 0x000ea80000300a00 */
[----:B------:R-:W2:-:S15]  /*27cb0*/  LDL.LU.64 R20, [R1+0x10f0] ;  /* 0x0010f00001147983 */ /* 0x000e9e0000300a00 */
[----:B------:R-:W-:-:S01]  /*27cc0*/  NOP ;  /* 0x0000000000007918 */ /* 0x000fc20000000000 */
[----:B------:R-:W-:Y:S04]  /*27cd0*/  STL.64 [R1+0x560], R24 ;  /* 0x0005601801007387 */ /* 0x000fe80000100a00 */
[----:B------:R0:W-:Y:S04]  /*27ce0*/  STL.64 [R1+0x568], R26 ;  /* 0x0005681a01007387 */ /* 0x0001e80000100a00 */
[----:B0-----:R-:W2:Y:S02]  /*27cf0*/  LDL.LU.64 R26, [R1+0x10e8] ;  /* 0x0010e800011a7983 */ /* 0x001ea40000300a00 */
[----:B--2---:R-:W-:Y:S02]  /*27d00*/  HMMA.16816.F32.BF16 R24, R16, R26, R20 ;  /* 0x0000001a1018723c */ /* 0x004fe40000041814 */
[----:B------:R-:W2:Y:S04]  /*27d10*/  LDL.LU.64 R22, [R1+0x10e0] ;  /* 0x0010e00001167983 */ /* 0x000ea80000300a00 */
[----:B------:R-:W2:-:S15]  /*27d20*/  LDL.LU.64 R20, [R1+0x10d8] ;  /* 0x0010d80001147983 */ /* 0x000e9e0000300a00 */
[----:B------:R-:W-:-:S02]  /*27d30*/  NOP ;  /* 0x0000000000007918 */ /* 0x000fc40000000000 */
        /* <DEDUP_REMOVED lines=107> */
[----:B0-----:R-:W2:Y:S01]  /*283f0*/  LDL.LU.64 R26, [R1+0xf68] ;  /* 0x000f6800011a7983 */ /* 0x001ea20000300a00 */
[----:B------:R-:W-:-:S03]  /*28400*/  IMAD.MOV.U32 R15, RZ, RZ, R0 ;  /* 0x000000ffff0f7224 */ /* 0x000fc600078e0000 */
[----:B------:R-:W4:Y:S01]  /*28410*/  LDL R0, [R1+0xdd4] ;  /* 0x000dd40001007983 */ /* 0x000f220000100800 */
        /* <DEDUP_REMOVED lines=41> */
[----:B0-----:R-:W3:Y:S04]  /*286b0*/  LDL.LU.64 R26, [R1+0xed8] ;  /* 0x000ed800011a7983 */ /* 0x001ee80000300a00 */
[----:B------:R-:W3:Y:S02]  /*286c0*/  LDL.LU.64 R24, [R1+0xed0] ;  /* 0x000ed00001187983 */ /* 0x000ee40000300a00 */
[----:B---3--:R-:W-:Y:S02]  /*286d0*/  HMMA.16816.F32.BF16 R24, R16, R6, R24 ;  /* 0x000000061018723c */ /* 0x008fe40000041818 */
[----:B------:R-:W4:Y:S04]  /*286e0*/  LDL.LU.64 R6, [R1+0xec8] ;  /* 0x000ec80001067983 */ /* 0x000f280000300a00 */
[----:B------:R-:W4:-:S15]  /*286f0*/  LDL.LU.64 R4, [R1+0xec0] ;  /* 0x000ec00001047983 */ /* 0x000f1e0000300a00 */
[----:B------:R-:W-:-:S02]  /*28700*/  NOP ;  /* 0x0000000000007918 */ /* 0x000fc40000000000 */
[----:B------:R-:W-:Y:S04]  /*28710*/  STL.64 [R1+0x3f0], R24 ;  /* 0x0003f01801007387 */ /* 0x000fe80000100a00 */
[----:B------:R0:W-:Y:S02]  /*28720*/  STL.64 [R1+0x3f8], R26 ;  /* 0x0003f81a01007387 */ /* 0x0001e40000100a00 */
[----:B0-----:R-:W-:Y:S02]  /*28730*/  IMAD.MOV.U32 R26, RZ, RZ, R9 ;  /* 0x000000ffff1a7224 */ /* 0x001fe400078e0009 */
[----:B------:R-:W-:Y:S01]  /*28740*/  IMAD.MOV.U32 R27, RZ, RZ, R8 ;  /* 0x000000ffff1b7224 */ /* 0x000fe200078e0008 */
[----:B----4-:R-:W-:Y:S01]  /*28750*/  HMMA.16816.F32.BF16 R4, R16, R10, R4 ;  /* 0x0000000a1004723c */ /* 0x010fe20000041804 */
[----:B------:R-:W3:Y:S04]  /*28760*/  LDL.LU.64 R10, [R1+0xeb8] ;  /* 0x000eb800010a7983 */ /* 0x000ee80000300a00 */
[----:B------:R-:W3:-:S15]  /*28770*/  LDL.LU.64 R8, [R1+0xeb0] ;  /* 0x000eb00001087983 */ /* 0x000ede0000300a00 */
[----:B------:R-:W-:-:S03]  /*28780*/  NOP ;  /* 0x0000000000007918 */ /* 0x000fc60000000000 */
[----:B------:R-:W-:Y:S04]  /*28790*/  STL.64 [R1+0x3e0], R4 ;  /* 0x0003e00401007387 */ /* 0x000fe80000100a00 */
[----:B------:R0:W-:Y:S04]  /*287a0*/  STL.64 [R1+0x3e8], R6 ;  /* 0x0003e80601007387 */ /* 0x0001e80000100a00 */
[----:B0-----:R-:W4:Y:S04]  /*287b0*/  LDL.LU R6, [R1+0x1c8] ;  /* 0x0001c80001067983 */ /* 0x001f280000300800 */
[----:B------:R-:W4:Y:S01]  /*287c0*/  LDL.LU R7, [R1+0x1cc] ;  /* 0x0001cc0001077983 */ /* 0x000f220000300800 */
[C---:B---3--:R-:W-:Y:S03]  /*287d0*/  HMMA.16816.F32.BF16 R8, R16.reuse, R14, R8 ;  /* 0x0000000e1008723c */ /* 0x048fe60000041808 */
[----:B------:R-:W4:Y:S04]  /*287e0*/  LDL.LU.64 R14, [R1+0xea8] ;  /* 0x000ea800010e7983 */ /* 0x000f280000300a00 */
[----:B------:R-:W4:Y:S02]  /*287f0*/  LDL.LU.64 R12, [R1+0xea0] ;  /* 0x000ea000010c7983 */ /* 0x000f240000300a00 */
[----:B----4-:R-:W-:-:S15]  /*28800*/  HMMA.16816.F32.BF16 R4, R16, R6, R12 ;  /* 0x000000061004723c */ /* 0x010fde000004180c */
[----:B------:R-:W-:-:S08]  /*28810*/  NOP ;  /* 0x0000000000007918 */ /* 0x000fd00000000000 */
[----:B------:R-:W-:Y:S04]  /*28820*/  STL.64 [R1+0x3c0], R4 ;  /* 0x0003c00401007387 */ /* 0x000fe80000100a00 */
[----:B------:R-:W-:Y:S04]  /*28830*/  STL.64 [R1+0x3d0], R8 ;  /* 0x0003d00801007387 */ /* 0x000fe80000100a00 */
[----:B------:R2:W-:Y:S02]  /*28840*/  STL.64 [R1+0x3d8], R10 ;  /* 0x0003d80a01007387 */ /* 0x0005e40000100a00 */
[----:B--2---:R-:W-:Y:S01]  /*28850*/  HMMA.16816.F32.BF16 R8, R16, R26, R20 ;  /* 0x0000001a1008723c */ /* 0x004fe20000041814 */
[----:B------:R-:W-:Y:S01]  /*28860*/  IMAD.MOV.U32 R5, RZ, RZ, R7 ;  /* 0x000000ffff057224 */ /* 0x000fe200078e0007 */
[----:B------:R-:W-:Y:S04]  /*28870*/  STL.64 [R1+0x3c8], R6 ;  /* 0x0003c80601007387 */ /* 0x000fe80000100a00 */
[----:B------:R-:W-:-:S15]  /*28880*/  STL [R1+0xe14], R5 ;  /* 0x000e140501007387 */ /* 0x000fde0000100800 */
[----:B------:R-:W-:-:S03]  /*28890*/  NOP ;  /* 0x0000000000007918 */ /* 0x000fc60000000000 */
[----:B------:R-:W-:Y:S01]  /*288a0*/  IMAD.MOV.U32 R4, RZ, RZ, R11 ;  /* 0x000000ffff047224 */ /* 0x000fe200078e000b */
[----:B------:R-:W-:Y:S04]  /*288b0*/  STL.64 [R1+0x3b0], R8 ;  /* 0x0003b00801007387 */ /* 0x000fe80000100a00 */
[----:B------:R-:W-:Y:S04]  /*288c0*/  STL.64 [R1+0x3b8], R10 ;  /* 0x0003b80a01007387 */ /* 0x000fe80000100a00 */
[----:B------:R0:W-:Y:S04]  /*288d0*/  STL [R1+0xe18], R4 ;  /* 0x000e180401007387 */ /* 0x0001e80000100800 */
[----:B0-----:R-:W2:Y:S04]  /*288e0*/  LDL.LU R4, [R1+0x5ac] ;  /* 0x0005ac0001047983 */ /* 0x001ea80000300800 */
[----:B--2---:R0:W-:Y:S04]  /*288f0*/  STL [R1+0xe98], R4 ;  /* 0x000e980401007387 */ /* 0x0041e80000100800 */
[----:B0-----:R-:W2:Y:S01]  /*28900*/  LDL.LU R4, [R1+0x5b4] ;  /* 0x0005b40001047983 */ /* 0x001ea20000300800 */
[----:B------:R-:W-:-:S03]  /*28910*/  UIADD3 UR4, UR4, 0x1, URZ ;  /* 0x0000000104047890 */ /* 0x000fc6000fffe03f */
[----:B--2---:R0:W-:Y:S04]  /*28920*/  STL [R1+0xe9c], R4 ;  /* 0x000e9c0401007387 */ /* 0x0041e80000100800 */
[----:B0-----:R-:W2:Y:S04]  /*28930*/  LDL.LU R4, [R1+0x5bc] ;  /* 0x0005bc0001047983 */ /* 0x001ea80000300800 */
[----:B------:R-:W3:Y:S04]  /*28940*/  LDL.LU R16, [R1+0x5a4] ;  /* 0x0005a40001107983 */ /* 0x000ee80000300800 */
        /* <DEDUP_REMOVED lines=25> */
[----:B------:R-:W-:-:S03]  /*28ae0*/  ISETP.NE.U32.AND P0, PT, R0, UR4, PT ;  /* 0x0000000400007c0c */ /* 0x000fc6000bf05070 */
[----:B------:R-:W4:Y:S04]  /*28af0*/  LDL.LU R2, [R1+0xd2c] ;  /* 0x000d2c0001027983 */ /* 0x000f280000300800 */
[----:B------:R-:W4:Y:S01]  /*28b00*/  LDL.LU R0, [R1+0x5d0] ;  /* 0x0005d00001007983 */ /* 0x000f220000300800 */
[----:B--2---:R-:W-:-:S05]  /*28b10*/  IADD3 R4, P2, R4, UR13, RZ ;  /* 0x0000000d04047c10 */ /* 0x004fca000ff5e0ff */
[----:B------:R0:W-:Y:S04]  /*28b20*/  STL [R1+0x5bc], R4 ;  /* 0x0005bc0401007387 */ /* 0x0001e80000100800 */
[----:B0-----:R-:W2:Y:S02]  /*28b30*/  LDL.LU R4, [R1+0xe9c] ;  /* 0x000e9c0001047983 */ /* 0x001ea40000300800 */
[----:B--2---:R-:W-:-:S05]  /*28b40*/  IADD3 R4, P1, R4, UR13, RZ ;  /* 0x0000000d04047c10 */ /* 0x004fca000ff3e0ff */
[----:B------:R0:W-:Y:S04]  /*28b50*/  STL [R1+0x5b4], R4 ;  /* 0x0005b40401007387 */ /* 0x0001e80000100800 */
[----:B0-----:R-:W2:Y:S01]  /*28b60*/  LDL.LU R4, [R1+0xe98] ;  /* 0x000e980001047983 */ /* 0x001ea20000300800 */
[----:B---3--:R-:W-:Y:S02]  /*28b70*/  IADD3 R16, P6, R16, UR13, RZ ;  /* 0x0000000d10107c10 */ /* 0x008fe4000ffde0ff */
[----:B----4-:R-:W-:Y:S02]  /*28b80*/  IADD3 R17, P5, R17, UR13, RZ ;  /* 0x0000000d11117c10 */ /* 0x010fe4000ffbe0ff */
[----:B------:R-:W-:Y:S02]  /*28b90*/  IADD3 R18, P3, R18, UR13, RZ ;  /* 0x0000000d12127c10 */ /* 0x000fe4000ff7e0ff */
[----:B------:R-:W-:-:S02]  /*28ba0*/  IADD3.X R19, R19, UR8, RZ, P2, !PT ;  /* 0x0000000813137c10 */ /* 0x000fc400097fe4ff */
[----:B------:R-:W-:Y:S02]  /*28bb0*/  IADD3 R20, P2, R20, UR13, RZ ;  /* 0x0000000d14147c10 */ /* 0x000fe4000ff5e0ff */
[----:B------:R-:W-:Y:S02]  /*28bc0*/  IADD3.X R21, R21, UR8, RZ, P1, !PT ;  /* 0x0000000815157c10 */ /* 0x000fe40008ffe4ff */
[----:B------:R-:W-:Y:S02]  /*28bd0*/  IADD3 R22, P1, R22, UR12, RZ ;  /* 0x0000000c16167c10 */ /* 0x000fe4000ff3e0ff */
[----:B------:R-:W-:Y:S02]  /*28be0*/  IADD3.X R12, R12, UR8, RZ, P6, !PT ;  /* 0x000000080c0c7c10 */ /* 0x000fe4000b7fe4ff */
        /* <DEDUP_REMOVED lines=13> */
[----:B--2---:R-:W-:-:S05]  /*28cc0*/  IADD3 R4, P4, R4, UR13, RZ ;  /* 0x0000000d04047c10 */ /* 0x004fca000ff9e0ff */
[----:B------:R0:W-:Y:S04]  /*28cd0*/  STL [R1+0x5ac], R4 ;  /* 0x0005ac0401007387 */ /* 0x0001e80000100800 */
[----:B------:R-:W-:Y:S04]  /*28ce0*/  STL [R1+0x5a4], R16 ;  /* 0x0005a41001007387 */ /* 0x000fe80000100800 */
[----:B------:R-:W-:Y:S04]  /*28cf0*/  STL [R1+0x59c], R17 ;  /* 0x00059c1101007387 */ /* 0x000fe80000100800 */
[----:B------:R-:W-:Y:S01]  /*28d00*/  STL [R1+0x594], R18 ;  /* 0x0005941201007387 */ /* 0x000fe20000100800 */
[----:B------:R-:W-:-:S03]  /*28d10*/  IADD3.X R23, R23, UR8, RZ, P4, !PT ;  /* 0x0000000817177c10 */ /* 0x000fc6000a7fe4ff */
[----:B------:R-:W-:Y:S01]  /*28d20*/  STL [R1+0x5b8], R19 ;  /* 0x0005b81301007387 */ /* 0x000fe20000100800 */
[----:B------:R-:W-:-:S03]  /*28d30*/  IADD3 R5, P4, R5, UR12, RZ ;  /* 0x0000000c05057c10 */ /* 0x000fc6000ff9e0ff */
        /* <DEDUP_REMOVED lines=23> */
[----:B0-----:R-:W2:Y:S01]  /*28eb0*/  LDL.LU R4, [R1+0xd1c] ;  /* 0x000d1c0001047983 */ /* 0x001ea20000300800 */
[----:B------:R-:W-:-:S02]  /*28ec0*/  IADD3.X R3, R3, UR9, RZ, P3, !PT ;  /* 0x0000000903037c10 */ /* 0x000fc40009ffe4ff */
[----:B------:R-:W-:-:S03]  /*28ed0*/  IADD3 R2, P3, R2, UR12, RZ ;  /* 0x0000000c02027c10 */ /* 0x000fc6000ff7e0ff */
[----:B------:R-:W-:Y:S04]  /*28ee0*/  STL [R1+0x5d4], R3 ;  /* 0x0005d40301007387 */ /* 0x000fe80000100800 */
[----:B--2---:R0:W-:Y:S04]  /*28ef0*/  STL [R1+0xe90], R4 ;  /* 0x000e900401007387 */ /* 0x0041e80000100800 */
[----:B------:R-:W-:Y:S04]  /*28f00*/  STL [R1+0xd2c], R2 ;  /* 0x000d2c0201007387 */ /* 0x000fe80000100800 */
[----:B0-----:R-:W2:Y:S01]  /*28f10*/  LDL.LU R4, [R1+0x5cc] ;  /* 0x0005cc0001047983 */ /* 0x001ea20000300800 */
[----:B------:R-:W-:-:S05]  /*28f20*/  IADD3.X R0, R0, UR9, RZ, P2, !PT ;  /* 0x0000000900007c10 */ /* 0x000fca00097fe4ff */
[----:B------:R-:W-:Y:S04]  /*28f30*/  STL [R1+0x5d0], R0 ;  /* 0x0005d00001007387 */ /* 0x000fe80000100800 */
        /* <DEDUP_REMOVED lines=30> */
[----:B--2---:R-:W-:-:S05]  /*29120*/  IADD3 R4, P2, R4, UR12, RZ ;  /* 0x0000000c04047c10 */ /* 0x004fca000ff5e0ff */
[----:B------:R0:W-:Y:S04]  /*29130*/  STL [R1+0xd24], R4 ;  /* 0x000d240401007387 */ /* 0x0001e80000100800 */
[----:B0-----:R-:W2:Y:S02]  /*29140*/  LDL.LU R4, [R1+0xe94] ;  /* 0x000e940001047983 */ /* 0x001ea40000300800 */
[----:B--2---:R-:W-:-:S05]  /*29150*/  IADD3.X R4, R4, UR9, RZ, P1, !PT ;  /* 0x0000000904047c10 */ /* 0x004fca0008ffe4ff */
[----:B------:R0:W-:Y:S04]  /*29160*/  STL [R1+0x5cc], R4 ;  /* 0x0005cc0401007387 */ /* 0x0001e80000100800 */
[----:B0-----:R-:W2:Y:S01]  /*29170*/  LDL.LU R4, [R1+0xe90] ;  /* 0x000e900001047983 */ /* 0x001ea20000300800 */
[----:B---3--:R-:W-:Y:S02]  /*29180*/  IADD3.X R16, R16, UR9, RZ, P4, !PT ;  /* 0x0000000910107c10 */ /* 0x008fe4000a7fe4ff */
[----:B----4-:R-:W-:Y:S02]  /*29190*/  IADD3 R17, P4, R17, UR12, RZ ;  /* 0x0000000c11117c10 */ /* 0x010fe4000ff9e0ff */
[----:B------:R-:W-:Y:S02]  /*291a0*/  IADD3.X R18, R18, UR9, RZ, P6, !PT ;  /* 0x0000000912127c10 */ /* 0x000fe4000b7fe4ff */
[----:B------:R-:W-:-:S02]  /*291b0*/  IADD3 R19, P6, R19, UR12, RZ ;  /* 0x0000000c13137c10 */ /* 0x000fc4000ffde0ff */
[----:B------:R-:W-:Y:S02]  /*291c0*/  IADD3.X R20, R20, UR9, RZ, P5, !PT ;  /* 0x0000000914147c10 */ /* 0x000fe4000affe4ff */
[----:B------:R-:W-:Y:S02]  /*291d0*/  IADD3 R21, P5, R21, UR12, RZ ;  /* 0x0000000c15157c10 */ /* 0x000fe4000ffbe0ff */
[----:B------:R-:W-:Y:S02]  /*291e0*/  IADD3.X R22, R22, UR9, RZ, P3, !PT ;  /* 0x0000000916167c10 */ /* 0x000fe40009ffe4ff */
[----:B------:R-:W-:Y:S02]  /*291f0*/  IADD3 R23, P3, R23, UR12, RZ ;  /* 0x0000000c17177c10 */ /* 0x000fe4000ff7e0ff */
        /* <DEDUP_REMOVED lines=13> */
[----:B--2---:R-:W-:-:S05]  /*292d0*/  IADD3 R4, P1, R4, UR12, RZ ;  /* 0x0000000c04047c10 */ /* 0x004fca000ff3e0ff */
[----:B------:R0:W-:Y:S04]  /*292e0*/  STL [R1+0xd1c], R4 ;  /* 0x000d1c0401007387 */ /* 0x0001e80000100800 */
        /* <DEDUP_REMOVED lines=29> */
[----:B0-----:R-:W2:Y:S01]  /*294c0*/  LDL.LU R4, [R1+0xcc8] ;  /* 0x000cc80001047983 */ /* 0x001ea20000300800 */
[----:B------:R-:W-:-:S02]  /*294d0*/  IADD3 R3, P4, R3, UR12, RZ ;  /* 0x0000000c03037c10 */ /* 0x000fc4000ff9e0ff */
[----:B------:R-:W-:-:S03]  /*294e0*/  IADD3.X R2, R2, UR9, RZ, P6, !PT ;  /* 0x0000000902027c10 */ /* 0x000fc6000b7fe4ff */
[----:B------:R-:W-:Y:S04]  /*294f0*/  STL [R1+0xcb4], R3 ;  /* 0x000cb40301007387 */ /* 0x000fe80000100800 */
[----:B--2---:R0:W-:Y:S04]  /*29500*/  STL [R1+0xe88], R4 ;  /* 0x000e880401007387 */ /* 0x0041e80000100800 */
[----:B------:R-:W-:Y:S04]  /*29510*/  STL [R1+0xcd8], R2 ;  /* 0x000cd80201007387 */ /* 0x000fe80000100800 */
[----:B0-----:R-:W2:Y:S01]  /*29520*/  LDL.LU R4, [R1+0xca4] ;  /* 0x000ca40001047983 */ /* 0x001ea20000300800 */
[----:B------:R-:W-:-:S05]  /*29530*/  IADD3 R0, P6, R0, UR12, RZ ;  /* 0x0000000c00007c10 */ /* 0x000fca000ffde0ff */
[----:B------:R-:W-:Y:S04]  /*29540*/  STL [R1+0xcac], R0 ;  /* 0x000cac0001007387 */ /* 0x000fe80000100800 */
[----:B--2---:R0:W-:Y:S04]  /*29550*/  STL [R1+0xe8c], R4 ;  /* 0x000e8c0401007387 */ /* 0x0041e80000100800 */
[----:B0-----:R-:W2:Y:S04]  /*29560*/  LDL.LU R4, [R1+0xcd0] ;  /* 0x000cd00001047983 */ /* 0x001ea80000300800 */
[----:B------:R-:W3:Y:S04]  /*29570*/  LDL.LU R16, [R1+0xc9c] ;  /* 0x000c9c0001107983 */ /* 0x000ee80000300800 */
[----:B------:R-:W4:Y:S04]  /*29580*/  LDL.LU R17, [R1+0xcc0] ;  /* 0x000cc00001117983 */ /* 0x000f280000300800 */
[----:B------:R-:W3:Y:S04]  /*29590*/  LDL.LU R18, [R1+0xc94] ;  /* 0x000c940001127983 */ /* 0x000ee80000300800 */
        /* <DEDUP_REMOVED lines=24> */
[----:B------:R-:W3:Y:S01]  /*29720*/  LDL.LU R0, [R1+0xc58] ;  /* 0x000c580001007983 */ /* 0x000ee20000300800 */
[----:B--2---:R-:W-:-:S05]  /*29730*/  IADD3.X R4, R4, UR9, RZ, P5, !PT ;  /* 0x0000000904047c10 */ /* 0x004fca000affe4ff */
[----:B------:R0:W-:Y:S04]  /*29740*/  STL [R1+0xcd0], R4 ;  /* 0x000cd00401007387 */ /* 0x0001e80000100800 */
[----:B0-----:R-:W2:Y:S02]  /*29750*/  LDL.LU R4, [R1+0xe8c] ;  /* 0x000e8c0001047983 */ /* 0x001ea40000300800 */
[----:B--2---:R-:W-:-:S05]  /*29760*/  IADD3 R4, P5, R4, UR12, RZ ;  /* 0x0000000c04047c10 */ /* 0x004fca000ffbe0ff */
[----:B------:R0:W-:Y:S04]  /*29770*/  STL [R1+0xca4], R4 ;  /* 0x000ca40401007387 */ /* 0x0001e80000100800 */
[----:B0-----:R-:W2:Y:S01]  /*29780*/  LDL.LU R4, [R1+0xe88] ;  /* 0x000e880001047983 */ /* 0x001ea20000300800 */
[----:B----4-:R-:W-:Y:S02]  /*29790*/  IADD3.X R17, R17, UR9, RZ, P2, !PT ;  /* 0x0000000911117c10 */ /* 0x010fe400097fe4ff */
[----:B---3--:R-:W-:Y:S02]  /*297a0*/  IADD3 R18, P2, R18, UR12, RZ ;  /* 0x0000000c12127c10 */ /* 0x008fe4000ff5e0ff */
        /* <DEDUP_REMOVED lines=18> */
[----:B--2---:R-:W-:Y:S02]  /*298d0*/  IADD3.X R4, R4, UR9, RZ, P3, !PT ;  /* 0x0000000904047c10 */ /* 0x004fe40009ffe4ff */
[----:B------:R-:W-:-:S03]  /*298e0*/  IADD3 R16, P3, R16, UR12, RZ ;  /* 0x0000000c10107c10 */ /* 0x000fc6000ff7e0ff */
[----:B------:R0:W-:Y:S04]  /*298f0*/  STL [R1+0xcc8], R4 ;  /* 0x000cc80401007387 */ /* 0x0001e80000100800 */
        /* <DEDUP_REMOVED lines=1260> */
[----:B--2---:R-:W-:-:S05]  /*2e7c0*/  IADD3 R4, P4, R4, UR12, RZ ;  /* 0x0000000c04047c10 */ /* 0x004fca000ff9e0ff */
        /* <DEDUP_REMOVED lines=27> */
[----:B------:R0:W-:Y:S04]  /*2e980*/  STL [R1+0x620], R27 ;  /* 0x0006201b01007387 */ /* 0x0001e80000100800 */
[----:B------:R-:W-:Y:S04]  /*2e990*/  STL [R1+0xd6c], R29 ;  /* 0x000d6c1d01007387 */ /* 0x000fe80000100800 */
[----:B------:R-:W-:Y:S04]  /*2e9a0*/  STL [R1+0x618], R28 ;  /* 0x0006181c01007387 */ /* 0x000fe80000100800 */
[----:B0-----:R-:W2:Y:S04]  /*2e9b0*/  LDL.LU R27, [R1+0x608] ;  /* 0x00060800011b7983 */ /* 0x001ea80000300800 */
[----:B------:R-:W-:Y:S04]  /*2e9c0*/  STL [R1+0xd74], R3 ;  /* 0x000d740301007387 */ /* 0x000fe80000100800 */
[----:B------:R-:W3:Y:S01]  /*2e9d0*/  LDL.LU R4, [R1+0x600] ;  /* 0x0006000001047983 */ /* 0x000ee20000300800 */
[----:B------:R-:W-:-:S02]  /*2e9e0*/  IADD3.X R2, R2, UR9, RZ, P5, !PT ;  /* 0x0000000902027c10 */ /* 0x000fc4000affe4ff */
[----:B------:R-:W-:-:S03]  /*2e9f0*/  IADD3 R0, P5, R0, UR12, RZ ;  /* 0x0000000c00007c10 */ /* 0x000fc6000ffbe0ff */
[----:B------:R-:W-:Y:S04]  /*2ea00*/  STL [R1+0x610], R2 ;  /* 0x0006100201007387 */ /* 0x000fe80000100800 */
[----:B---3--:R0:W-:Y:S04]  /*2ea10*/  STL [R1+0xe1c], R4 ;  /* 0x000e1c0401007387 */ /* 0x0081e80000100800 */
[----:B------:R1:W-:Y:S04]  /*2ea20*/  STL [R1+0xd7c], R0 ;  /* 0x000d7c0001007387 */ /* 0x0003e80000100800 */
[----:B0-----:R-:W3:Y:S04]  /*2ea30*/  LDL.LU R4, [R1+0xd84] ;  /* 0x000d840001047983 */ /* 0x001ee80000300800 */
[----:B------:R-:W4:Y:S04]  /*2ea40*/  LDL.LU R5, [R1+0xd8c] ;  /* 0x000d8c0001057983 */ /* 0x000f280000300800 */
[----:B------:R-:W4:Y:S04]  /*2ea50*/  LDL.LU R29, [R1+0x5fc] ;  /* 0x0005fc00011d7983 */ /* 0x000f280000300800 */
[----:B------:R-:W4:Y:S04]  /*2ea60*/  LDL.LU R28, [R1+0xd94] ;  /* 0x000d9400011c7983 */ /* 0x000f280000300800 */
[----:B------:R-:W4:Y:S04]  /*2ea70*/  LDL.LU R3, [R1+0x5f8] ;  /* 0x0005f80001037983 */ /* 0x000f280000300800 */
[----:B------:R-:W4:Y:S04]  /*2ea80*/  LDL.LU R2, [R1+0xd9c] ;  /* 0x000d9c0001027983 */ /* 0x000f280000300800 */
[----:B-1----:R-:W4:Y:S04]  /*2ea90*/  LDL.LU R0, [R1+0x5f4] ;  /* 0x0005f40001007983 */ /* 0x002f280000300800 */
        /* <DEDUP_REMOVED lines=17> */
[----:B--2---:R-:W-:-:S03]  /*2ebb0*/  IADD3.X R27, R27, UR9, RZ, P3, !PT ;  /* 0x000000091b1b7c10 */ /* 0x004fc60009ffe4ff */
[----:B------:R-:W2:Y:S04]  /*2ebc0*/  LDL.LU R7, [R1+0xd80] ;  /* 0x000d800001077983 */ /* 0x000ea80000300800 */
[----:B------:R-:W2:Y:S04]  /*2ebd0*/  LDL.LU R24, [R1+0xd88] ;  /* 0x000d880001187983 */ /* 0x000ea80000300800 */
[----:B------:R-:W2:Y:S04]  /*2ebe0*/  LDL.LU R25, [R1+0xd90] ;  /* 0x000d900001197983 */ /* 0x000ea80000300800 */
[----:B------:R-:W2:Y:S04]  /*2ebf0*/  LDL.LU R26, [R1+0xd98] ;  /* 0x000d9800011a7983 */ /* 0x000ea80000300800 */
[----:B------:R0:W-:Y:S04]  /*2ec00*/  STL [R1+0x608], R27 ;  /* 0x0006081b01007387 */ /* 0x0001e80000100800 */
[----:B0-----:R-:W2:Y:S01]  /*2ec10*/  LDL.LU R27, [R1+0x5c0] ;  /* 0x0005c000011b7983 */ /* 0x001ea20000300800 */
[----:B---3--:R-:W-:-:S05]  /*2ec20*/  IADD3 R4, P3, R4, UR12, RZ ;  /* 0x0000000c04047c10 */ /* 0x008fca000ff7e0ff */
[----:B------:R0:W-:Y:S04]  /*2ec30*/  STL [R1+0xd84], R4 ;  /* 0x000d840401007387 */ /* 0x0001e80000100800 */
[----:B0-----:R-:W3:Y:S01]  /*2ec40*/  LDL.LU R4, [R1+0xe1c] ;  /* 0x000e1c0001047983 */ /* 0x001ee20000300800 */
[----:B----4-:R-:W-:Y:S02]  /*2ec50*/  IADD3.X R29, R29, UR9, RZ, P1, !PT ;  /* 0x000000091d1d7c10 */ /* 0x010fe40008ffe4ff */
[----:B------:R-:W-:Y:S02]  /*2ec60*/  IADD3 R28, P1, R28, UR12, RZ ;  /* 0x0000000c1c1c7c10 */ /* 0x000fe4000ff3e0ff */
[----:B------:R-:W-:Y:S02]  /*2ec70*/  IADD3.X R3, R3, UR9, RZ, P4, !PT ;  /* 0x0000000903037c10 */ /* 0x000fe4000a7fe4ff */
[----:B------:R-:W-:-:S02]  /*2ec80*/  IADD3 R2, P4, R2, UR12, RZ ;  /* 0x0000000c02027c10 */ /* 0x000fc4000ff9e0ff */
[----:B------:R-:W-:Y:S02]  /*2ec90*/  IADD3.X R0, R0, UR9, RZ, P6, !PT ;  /* 0x0000000900007c10 */ /* 0x000fe4000b7fe4ff */
[----:B---3--:R-:W-:Y:S02]  /*2eca0*/  IADD3.X R4, R4, UR9, RZ, P2, !PT ;  /* 0x0000000904047c10 */ /* 0x008fe400097fe4ff */
[----:B------:R-:W-:-:S03]  /*2ecb0*/  IADD3 R5, P2, R5, UR12, RZ ;  /* 0x0000000c05057c10 */ /* 0x000fc6000ff5e0ff */
[----:B------:R0:W-:Y:S04]  /*2ecc0*/  STL [R1+0x600], R4 ;  /* 0x0006000401007387 */ /* 0x0001e80000100800 */
[----:B0-----:R0:W5:Y:S04]  /*2ecd0*/  LDL.LU R4, [R1+0xe18] ;  /* 0x000e180001047983 */ /* 0x0011680000300800 */
[----:B------:R1:W-:Y:S04]  /*2ece0*/  STL [R1+0xd8c], R5 ;  /* 0x000d8c0501007387 */ /* 0x0003e80000100800 */
[----:B-1----:R0:W5:Y:S04]  /*2ecf0*/  LDL.LU R5, [R1+0xe14] ;  /* 0x000e140001057983 */ /* 0x0021680000300800 */
        /* <DEDUP_REMOVED lines=9> */
[----:B-1----:R-:W3:Y:S01]  /*2ed90*/  LDL.LU R0, [R1+0xe00] ;  /* 0x000e000001007983 */ /* 0x002ee20000300800 */
[----:B------:R-:W-:-:S02]  /*2eda0*/  IADD3 R16, P6, R16, UR12, RZ ;  /* 0x0000000c10107c10 */ /* 0x000fc4000ffde0ff */
[----:B------:R-:W-:Y:S02]  /*2edb0*/  IADD3.X R17, R17, UR9, RZ, P5, !PT ;  /* 0x0000000911117c10 */ /* 0x000fe4000affe4ff */
[----:B------:R-:W-:Y:S02]  /*2edc0*/  IADD3 R18, P5, R18, UR12, RZ ;  /* 0x0000000c12127c10 */ /* 0x000fe4000ffbe0ff */
[----:B------:R-:W-:Y:S02]  /*2edd0*/  IADD3.X R19, R19, UR9, RZ, P3, !PT ;  /* 0x0000000913137c10 */ /* 0x000fe40009ffe4ff */
[----:B------:R-:W-:Y:S01]  /*2ede0*/  IADD3 R20, P3, R20, UR12, RZ ;  /* 0x0000000c14147c10 */ /* 0x000fe2000ff7e0ff */
[----:B------:R-:W-:Y:S01]  /*2edf0*/  STL [R1+0xda4], R16 ;  /* 0x000da41001007387 */ /* 0x000fe20000100800 */
[----:B------:R-:W-:-:S03]  /*2ee00*/  IADD3.X R21, R21, UR9, RZ, P2, !PT ;  /* 0x0000000915157c10 */ /* 0x000fc600097fe4ff */
[----:B------:R-:W-:Y:S01]  /*2ee10*/  STL [R1+0x5f0], R17 ;  /* 0x0005f01101007387 */ /* 0x000fe20000100800 */
[----:B------:R-:W-:-:S03]  /*2ee20*/  IADD3 R22, P2, R22, UR12, RZ ;  /* 0x0000000c16167c10 */ /* 0x000fc6000ff5e0ff */
        /* <DEDUP_REMOVED lines=21> */
[----:B--2---:R-:W-:-:S03]  /*2ef80*/  IADD3.X R7, R7, UR9, RZ, P2, !PT ;  /* 0x0000000907077c10 */ /* 0x004fc600097fe4ff */
[----:B------:R-:W-:Y:S01]  /*2ef90*/  STL [R1+0xd70], R9 ;  /* 0x000d700901007387 */ /* 0x000fe20000100800 */
[----:B------:R-:W-:-:S03]  /*2efa0*/  IADD3.X R24, R24, UR9, RZ, P1, !PT ;  /* 0x0000000918187c10 */ /* 0x000fc60008ffe4ff */
[----:B------:R-:W-:Y:S04]  /*2efb0*/  STL [R1+0xda8], R10 ;  /* 0x000da80a01007387 */ /* 0x000fe80000100800 */
[----:B------:R-:W-:Y:S04]  /*2efc0*/  STL [R1+0xd78], R11 ;  /* 0x000d780b01007387 */ /* 0x000fe80000100800 */
[----:B------:R-:W-:Y:S04]  /*2efd0*/  STL [R1+0x5c4], R6 ;  /* 0x0005c40601007387 */ /* 0x000fe80000100800 */
[----:B------:R-:W-:Y:S04]  /*2efe0*/  STL [R1+0xd80], R7 ;  /* 0x000d800701007387 */ /* 0x000fe80000100800 */
[----:B------:R-:W-:Y:S01]  /*2eff0*/  STL [R1+0xd88], R24 ;  /* 0x000d881801007387 */ /* 0x000fe20000100800 */
[----:B------:R-:W-:-:S02]  /*2f000*/  IADD3.X R25, R25, UR9, RZ, P4, !PT ;  /* 0x0000000919197c10 */ /* 0x000fc4000a7fe4ff */
[----:B------:R-:W-:Y:S02]  /*2f010*/  IADD3.X R26, R26, UR9, RZ, P6, !PT ;  /* 0x000000091a1a7c10 */ /* 0x000fe4000b7fe4ff */
[----:B------:R-:W-:Y:S02]  /*2f020*/  IADD3.X R27, R27, UR8, RZ, P3, !PT ;  /* 0x000000081b1b7c10 */ /* 0x000fe40009ffe4ff */
[----:B---3--:R-:W-:-:S05]  /*2f030*/  IADD3.X R0, R0, UR9, RZ, P5, !PT ;  /* 0x0000000900007c10 */ /* 0x008fca000affe4ff */
[----:B------:R1:W-:Y:S02]  /*2f040*/  STL [R1+0xda0], R0 ;  /* 0x000da00001007387 */ /* 0x0003e40000100800 */
[----:B-1----:R-:W1:Y:S02]  /*2f050*/  S2R R0, SR_TID.X ;  /* 0x0000000000007919 */ /* 0x002e640000002100 */
[----:B------:R0:W-:Y:S04]  /*2f060*/  STL [R1+0xd90], R25 ;  /* 0x000d901901007387 */ /* 0x0001e80000100800 */
[----:B------:R0:W-:Y:S04]  /*2f070*/  STL [R1+0xd98], R26 ;  /* 0x000d981a01007387 */ /* 0x0001e80000100800 */
[----:B------:R0:W-:Y:S01]  /*2f080*/  STL [R1+0x5c0], R27 ;  /* 0x0005c01b01007387 */ /* 0x0001e20000100800 */
[----:B-1----:R-:W-:-:S05]  /*2f090*/  IMAD.SHL.U32 R0, R0, 0x2, RZ ;  /* 0x0000000200007824 */ /* 0x002fca00078e00ff */
[----:B------:R-:W-:Y:S01]  /*2f0a0*/  LOP3.LUT R0, R0, 0x7e, RZ, 0xc0, !PT ;  /* 0x0000007e00007812 */ /* 0x000fe200078ec0ff */
[----:B0-----:R-:W-:Y:S06]  /*2f0b0*/  @P0 BRA `(.L_x_2) ;  /* 0xfffffeac00300947 */ /* 0x001fec000383ffff */
[----:B------:R-:W2:Y:S04]  /*2f0c0*/  LDL.LU R0, [R1+0x49c] ;  /* 0x00049c0001007983 */ /* 0x000ea80000300800 */
[----:B--2---:R0:W-:Y:S04]  /*2f0d0*/  STL [R1+0xe8c], R0 ;  /* 0x000e8c0001007387 */ /* 0x0041e80000100800 */
[----:B0-----:R-:W2:Y:S04]  /*2f0e0*/  LDL.LU R0, [R1+0x45c] ;  /* 0x00045c0001007983 */ /* 0x001ea80000300800 */
        /* <DEDUP_REMOVED lines=33> */
[----:B-----5:R-:W2:Y:S01]  /*2f300*/  LDL.LU R2, [R1+0x4ac] ;  /* 0x0004ac0001027983 */ /* 0x020ea20000300800 */
[----:B0-----:R-:W-:-:S03]  /*2f310*/  IMAD.MOV.U32 R0, RZ, RZ, R5 ;  /* 0x000000ffff007224 */ /* 0x001fc600078e0005 */
        /* <DEDUP_REMOVED lines=33> */
[----:B------:R-:W2:Y:S04]  /*2f530*/  LDL.LU R16, [R1+0x438] ;  /* 0x0004380001107983 */ /* 0x000ea80000300800 */
[----:B------:R-:W2:Y:S04]  /*2f540*/  LDL.LU R17, [R1+0x448] ;  /* 0x0004480001117983 */ /* 0x000ea80000300800 */
[----:B------:R-:W3:Y:S04]  /*2f550*/  LDL.LU R18, [R1+0x458] ;  /* 0x0004580001127983 */ /* 0x000ee80000300800 */
        /* <DEDUP_REMOVED lines=9> */
[----:B0-----:R-:W-:-:S03]  /*2f5f0*/  IMAD.MOV.U32 R2, RZ, RZ, R4 ;  /* 0x000000ffff027224 */ /* 0x001fc600078e0004 */
        /* <DEDUP_REMOVED lines=11> */
[----:B------:R-:W-:-:S03]  /*2f6b0*/  F2FP.BF16.F32.PACK_AB R0, R2, R0 ;  /* 0x000000000200723e */ /* 0x000fc600000010ff */
[----:B------:R-:W4:Y:S04]  /*2f6c0*/  LDL.LU R27, [R1+0x4a0] ;  /* 0x0004a000011b7983 */ /* 0x000f280000300800 */
[----:B------:R0:W-:Y:S04]  /*2f6d0*/  STL [R1+0xe08], R29 ;  /* 0x000e081d01007387 */ /* 0x0001e80000100800 */
[----:B0-----:R-:W2:Y:S04]  /*2f6e0*/  LDL.LU R29, [R1+0x48c] ;  /* 0x00048c00011d7983 */ /* 0x001ea80000300800 */
[----:B------:R0:W-:Y:S04]  /*2f6f0*/  STL [R1+0xe04], R3 ;  /* 0x000e040301007387 */ /* 0x0001e80000100800 */
[----:B0-----:R-:W2:Y:S04]  /*2f700*/  LDL.LU R3, [R1+0x47c] ;  /* 0x00047c0001037983 */ /* 0x001ea80000300800 */
[----:B------:R0:W-:Y:S04]  /*2f710*/  STL [R1+0xe00], R28 ;  /* 0x000e001c01007387 */ /* 0x0001e80000100800 */
[----:B0-----:R-:W3:Y:S04]  /*2f720*/  LDL.LU R28, [R1+0x46c] ;  /* 0x00046c00011c7983 */ /* 0x001ee80000300800 */
[----:B------:R-:W4:Y:S04]  /*2f730*/  LDL.LU R2, [R1+0xf14] ;  /* 0x000f140001027983 */ /* 0x000f280000300800 */
[----:B------:R0:W-:Y:S04]  /*2f740*/  STL [R1+0x9c], R0 ;  /* 0x00009c0001007387 */ /* 0x0001e80000100800 */
[----:B0-----:R-:W4:Y:S02]  /*2f750*/  LDL.LU R0, [R1+0xf10] ;  /* 0x000f100001007983 */ /* 0x001f240000300800 */
[----:B----4-:R-:W-:-:S02]  /*2f760*/  F2FP.BF16.F32.PACK_AB R0, R2, R0 ;  /* 0x000000000200723e */ /* 0x010fc400000010ff */
        /* <DEDUP_REMOVED lines=62> */
[----:B0-----:R-:W3:Y:S02]  /*2fb50*/  LDL.LU R0, [R1+0xe90] ;  /* 0x000e900001007983 */ /* 0x001ee40000300800 */
[----:B---3--:R-:W-:-:S02]  /*2fb60*/  F2FP.BF16.F32.PACK_AB R28, R0, R28 ;  /* 0x0000001c001c723e */ /* 0x008fc400000010ff */
[----:B------:R-:W4:Y:S04]  /*2fb70*/  LDL.LU R0, [R1+0xe8c] ;  /* 0x000e8c0001007983 */ /* 0x000f280000300800 */
[----:B------:R2:W-:Y:S02]  /*2fb80*/  STL [R1+0x58], R28 ;  /* 0x0000581c01007387 */ /* 0x0005e40000100800 */
[----:B--2---:R-:W-:Y:S02]  /*2fb90*/  F2FP.BF16.F32.PACK_AB R28, R3, R29 ;  /* 0x0000001d031c723e */ /* 0x004fe400000010ff */
[----:B------:R-:W-:-:S03]  /*2fba0*/  F2FP.BF16.F32.PACK_AB R3, R16, R17 ;  /* 0x000000111003723e */ /* 0x000fc600000010ff */
[----:B------:R-:W-:Y:S01]  /*2fbb0*/  STL [R1+0x54], R28 ;  /* 0x0000541c01007387 */ /* 0x000fe20000100800 */
[----:B----4-:R-:W-:Y:S02]  /*2fbc0*/  F2FP.BF16.F32.PACK_AB R0, R0, R2 ;  /* 0x000000020000723e */ /* 0x010fe400000010ff */
[----:B------:R-:W-:-:S03]  /*2fbd0*/  F2FP.BF16.F32.PACK_AB R2, R18, R19 ;  /* 0x000000131202723e */ /* 0x000fc600000010ff */
[----:B------:R0:W-:Y:S04]  /*2fbe0*/  STL [R1+0x50], R0 ;  /* 0x0000500001007387 */ /* 0x0001e80000100800 */
[----:B------:R1:W-:Y:S01]  /*2fbf0*/  STL [R1+0x4c], R3 ;  /* 0x00004c0301007387 */ /* 0x0003e20000100800 */
[----:B0-----:R-:W-:-:S03]  /*2fc00*/  F2FP.BF16.F32.PACK_AB R0, R20, R21 ;  /* 0x000000151400723e */ /* 0x001fc600000010ff */
[----:B------:R0:W-:Y:S01]  /*2fc10*/  STL [R1+0x48], R2 ;  /* 0x0000480201007387 */ /* 0x0001e20000100800 */
[----:B-1----:R-:W-:-:S03]  /*2fc20*/  F2FP.BF16.F32.PACK_AB R3, R22, R23 ;  /* 0x000000171603723e */ /* 0x002fc600000010ff */
[----:B------:R1:W-:Y:S04]  /*2fc30*/  STL [R1+0x44], R0 ;  /* 0x0000440001007387 */ /* 0x0003e80000100800 */
[----:B------:R2:W-:Y:S01]  /*2fc40*/  STL [R1+0x40], R3 ;  /* 0x0000400301007387 */ /* 0x0005e20000100800 */
[----:B0-----:R-:W-:Y:S02]  /*2fc50*/  F2FP.BF16.F32.PACK_AB R2, R12, R13 ;  /* 0x0000000d0c02723e */ /* 0x001fe400000010ff */
[----:B-1----:R-:W-:-:S03]  /*2fc60*/  F2FP.BF16.F32.PACK_AB R0, R14, R15 ;  /* 0x0000000f0e00723e */ /* 0x002fc600000010ff */
[----:B------:R0:W-:Y:S01]  /*2fc70*/  STL [R1+0x3c], R2 ;  /* 0x00003c0201007387 */ /* 0x0001e20000100800 */
[----:B--2---:R-:W-:-:S03]  /*2fc80*/  F2FP.BF16.F32.PACK_AB R3, R8, R9 ;  /* 0x000000090803723e */ /* 0x004fc600000010ff */
[----:B------:R1:W-:Y:S04]  /*2fc90*/  STL [R1+0x38], R0 ;  /* 0x0000380001007387 */ /* 0x0003e80000100800 */
[----:B------:R2:W-:Y:S01]  /*2fca0*/  STL [R1+0x34], R3 ;  /* 0x0000340301007387 */ /* 0x0005e20000100800 */
[----:B0-----:R-:W-:Y:S02]  /*2fcb0*/  F2FP.BF16.F32.PACK_AB R2, R10, R11 ;  /* 0x0000000b0a02723e */ /* 0x001fe400000010ff */
[----:B-1----:R-:W-:-:S03]  /*2fcc0*/  F2FP.BF16.F32.PACK_AB R0, R4, R5 ;  /* 0x000000050400723e */ /* 0x002fc600000010ff */
[----:B------:R0:W-:Y:S01]  /*2fcd0*/  STL [R1+0x30], R2 ;  /* 0x0000300201007387 */ /* 0x0001e20000100800 */
[----:B--2---:R-:W-:-:S03]  /*2fce0*/  F2FP.BF16.F32.PACK_AB R3, R6, R7 ;  /* 0x000000070603723e */ /* 0x004fc600000010ff */
[----:B------:R1:W-:Y:S04]  /*2fcf0*/  STL [R1+0x2c], R0 ;  /* 0x00002c0001007387 */ /* 0x0003e80000100800 */
[----:B------:R-:W-:Y:S04]  /*2fd00*/  STL [R1+0x28], R3 ;  /* 0x0000280301007387 */ /* 0x000fe80000100800 */
[----:B------:R-:W2:Y:S01]  /*2fd10*/  LDL.LU R7, [R1+0x4c4] ;  /* 0x0004c40001077983 */ /* 0x000ea20000300800 */
[----:B0-----:R-:W-:Y:S02]  /*2fd20*/  F2FP.BF16.F32.PACK_AB R2, R24, R25 ;  /* 0x000000191802723e */ /* 0x001fe400000010ff */
[----:B-1----:R-:W-:-:S03]  /*2fd30*/  F2FP.BF16.F32.PACK_AB R0, R26, R27 ;  /* 0x0000001b1a00723e */ /* 0x002fc600000010ff */
        /* <DEDUP_REMOVED lines=18> */
[----:B------:R-:W3:Y:S04]  /*2fe60*/  LDL.LU R6, [R1+0x4e4] ;  /* 0x0004e40001067983 */ /* 0x000ee80000300800 */
[----:B---3--:R0:W-:Y:S04]  /*2fe70*/  STL [R1+0xe48], R6 ;  /* 0x000e480601007387 */ /* 0x0081e80000100800 */
[----:B0-----:R-:W3:Y:S04]  /*2fe80*/  LDL.LU R6, [R1+0x4b4] ;  /* 0x0004b40001067983 */ /* 0x001ee80000300800 */
        /* <DEDUP_REMOVED lines=15> */
[----:B0-----:R-:W2:Y:S04]  /*2ff80*/  LDL.LU R6, [R1+0x4bc] ;  /* 0x0004bc0001067983 */ /* 0x001ea80000300800 */
[----:B------:R-:W3:Y:S04]  /*2ff90*/  LDL.LU R5, [R1+0x504] ;  /* 0x0005040001057983 */ /* 0x000ee80000300800 */
[----:B---3--:R0:W-:Y:S04]  /*2ffa0*/  STL [R1+0xe44], R5 ;  /* 0x000e440501007387 */ /* 0x0081e80000100800 */
[----:B0-----:R-:W3:Y:S04]  /*2ffb0*/  LDL.LU R5, [R1+0x4d4] ;  /* 0x0004d40001057983 */ /* 0x001ee80000300800 */
[----:B------:R-:W4:Y:S04]  /*2ffc0*/  LDL.LU R4, [R1+0x524] ;  /* 0x0005240001047983 */ /* 0x000f280000300800 */
[----:B----4-:R0:W-:Y:S04]  /*2ffd0*/  STL [R1+0xe40], R4 ;  /* 0x000e400401007387 */ /* 0x0101e80000100800 */
[----:B0-----:R-:W4:Y:S04]  /*2ffe0*/  LDL.LU R4, [R1+0x4f4] ;  /* 0x0004f40001047983 */ /* 0x001f280000300800 */
[----:B------:R-:W2:Y:S04]  /*2fff0*/  LDL.LU R11, [R1+0x4c0] ;  /* 0x0004c000010b7983 */ /* 0x000ea80000300800 */
[----:B--2---:R0:W-:Y:S04]  /*30000*/  STL [R1+0xe3c], R11 ;  /* 0x000e3c0b01007387 */ /* 0x0041e80000100800 */
        /* <DEDUP_REMOVED lines=34> */
[----:B------:R-:W2:Y:S01]  /*30230*/  LDL.LU R29, [R1+0x534] ;  /* 0x00053400011d7983 */ /* 0x000ea20000300800 */
[----:B------:R-:W-:-:S03]  /*30240*/  F2FP.BF16.F32.PACK_AB R7, R6, R7 ;  /* 0x000000070607723e */ /* 0x000fc600000010ff */
[----:B--2---:R0:W-:Y:S04]  /*30250*/  STL [R1+0xe0c], R29 ;  /* 0x000e0c1d01007387 */ /* 0x0041e80000100800 */
[----:B0-----:R-:W2:Y:S04]  /*30260*/  LDL.LU R29, [R1+0x198] ;  /* 0x00019800011d7983 */ /* 0x001ea80000300800 */
        /* <DEDUP_REMOVED lines=12> */
[----:B------:R-:W3:Y:S04]  /*30330*/  LDL.LU R6, [R1+0xe88] ;  /* 0x000e880001067983 */ /* 0x000ee80000300800 */
[----:B------:R0:W-:Y:S04]  /*30340*/  STL [R1+0x1c], R7 ;  /* 0x00001c0701007387 */ /* 0x0001e80000100800 */
[----:B0-----:R-:W3:Y:S02]  /*30350*/  LDL.LU R7, [R1+0xe84] ;  /* 0x000e840001077983 */ /* 0x001ee40000300800 */
[----:B---3--:R-:W-:-:S02]  /*30360*/  F2FP.BF16.F32.PACK_AB R7, R6, R7 ;  /* 0x000000070607723e */ /* 0x008fc400000010ff */
        /* <DEDUP_REMOVED lines=25> */
[----:B------:R0:W-:Y:S04]  /*30500*/  STL [R1], R7 ;  /* 0x0000000701007387 */ /* 0x0001e80000100800 */
[----:B0-----:R-:W3:Y:S02]  /*30510*/  LDL.LU R7, [R1+0xe4c] ;  /* 0x000e4c0001077983 */ /* 0x001ee40000300800 */
[----:B---3--:R-:W-:-:S02]  /*30520*/  F2FP.BF16.F32.PACK_AB R7, R6, R7 ;  /* 0x000000070607723e */ /* 0x008fc400000010ff */
[----:B------:R-:W3:Y:S02]  /*30530*/  LDL.LU R6, [R1+0xe48] ;  /* 0x000e480001067983 */ /* 0x000ee40000300800 */
[----:B---3--:R-:W-:Y:S02]  /*30540*/  F2FP.BF16.F32.PACK_AB R6, R5, R6 ;  /* 0x000000060506723e */ /* 0x008fe400000010ff */
[----:B------:R-:W3:Y:S02]  /*30550*/  LDL.LU R5, [R1+0xe44] ;  /* 0x000e440001057983 */ /* 0x000ee40000300800 */
[----:B---3--:R-:W-:Y:S02]  /*30560*/  F2FP.BF16.F32.PACK_AB R5, R4, R5 ;  /* 0x000000050405723e */ /* 0x008fe400000010ff */
[----:B------:R-:W3:Y:S02]  /*30570*/  LDL.LU R4, [R1+0xe40] ;  /* 0x000e400001047983 */ /* 0x000ee40000300800 */
        /* <DEDUP_REMOVED lines=21> */
[----:B------:R-:W4:Y:S02]  /*306d0*/  LDL.LU R17, [R1+0xe14] ;  /* 0x000e140001117983 */ /* 0x000f240000300800 */
[----:B----4-:R-:W-:Y:S02]  /*306e0*/  F2FP.BF16.F32.PACK_AB R17, R16, R17 ;  /* 0x000000111011723e */ /* 0x010fe400000010ff */
[----:B------:R-:W2:Y:S02]  /*306f0*/  LDL.LU R16, [R1+0xe10] ;  /* 0x000e100001107983 */ /* 0x000ea40000300800 */
[----:B--2---:R-:W-:-:S02]  /*30700*/  F2FP.BF16.F32.PACK_AB R16, R29, R16 ;  /* 0x000000101d10723e */ /* 0x004fc400000010ff */
[----:B------:R-:W2:Y:S01]  /*30710*/  LDL.LU R29, [R1+0xe0c] ;  /* 0x000e0c00011d7983 */ /* 0x000ea20000300800 */
[----:B------:R-:W-:Y:S02]  /*30720*/  F2FP.BF16.F32.PACK_AB R22, R3, R22 ;  /* 0x000000160316723e */ /* 0x000fe400000010ff */
[----:B------:R-:W-:Y:S02]  /*30730*/  F2FP.BF16.F32.PACK_AB R21, R28, R21 ;  /* 0x000000151c15723e */ /* 0x000fe400000010ff */
[----:B--2---:R-:W-:Y:S02]  /*30740*/  F2FP.BF16.F32.PACK_AB R23, R29, R23 ;  /* 0x000000171d17723e */ /* 0x004fe400000010ff */
[----:B------:R-:W2:Y:S04]  /*30750*/  LDL.LU R29, [R1+0xe08] ;  /* 0x000e0800011d7983 */ /* 0x000ea80000300800 */
[----:B------:R-:W3:Y:S04]  /*30760*/  LDL.LU R3, [R1+0xe04] ;  /* 0x000e040001037983 */ /* 0x000ee80000300800 */
[----:B------:R-:W3:Y:S01]  /*30770*/  LDL.LU R28, [R1+0xe00] ;  /* 0x000e0000011c7983 */ /* 0x000ee20000300800 */
[----:B------:R-:W-:-:S02]  /*30780*/  F2FP.BF16.F32.PACK_AB R26, R24, R26 ;  /* 0x0000001a181a723e */ /* 0x000fc400000010ff */
[----:B------:R-:W-:Y:S02]  /*30790*/  F2FP.BF16.F32.PACK_AB R20, R0, R20 ;  /* 0x000000140014723e */ /* 0x000fe400000010ff */
[----:B------:R-:W-:Y:S02]  /*307a0*/  F2FP.BF16.F32.PACK_AB R27, R2, R27 ;  /* 0x0000001b021b723e */ /* 0x000fe400000010ff */
[----:B--2---:R-:W-:Y:S02]  /*307b0*/  F2FP.BF16.F32.PACK_AB R25, R25, R29 ;  /* 0x0000001d1919723e */ /* 0x004fe400000010ff */
[----:B---3--:R-:W-:-:S07]  /*307c0*/  F2FP.BF16.F32.PACK_AB R24, R28, R3 ;  /* 0x000000031c18723e */ /* 0x008fce00000010ff */
.L_x_1:
[----:B------:R-:W2:Y:S01]  /*307d0*/  LDL.LU R3, [R1+0xdf8] ;  /* 0x000df80001037983 */ /* 0x000ea20000300800 */
[----:B------:R-:W0:Y:S01]  /*307e0*/  S2R R28, SR_TID.X ;  /* 0x00000000001c7919 */ /* 0x000e220000002100 */
[----:B------:R-:W1:Y:S01]  /*307f0*/  S2UR UR5, SR_CgaCtaId ;  /* 0x00000000000579c3 */ /* 0x000e620000008800 */
[----:B------:R-:W-:Y:S01]  /*30800*/  UMOV UR4, 0x400 ;  /* 0x0000040000047882 */ /* 0x000fe20000000000 */
[----:B------:R-:W-:Y:S01]  /*30810*/  ULDC.64 UR8, c[0x0][0x228] ;  /* 0x00008a0000087ab9 */ /* 0x000fe20000000a00 */
[----:B------:R-:W3:Y:S01]  /*30820*/  LDL R29, [R1+0xdfc] ;  /* 0x000dfc00011d7983 */ /* 0x000ee20000100800 */
[----:B------:R-:W-:-:S03]  /*30830*/  ULDC.64 UR6, c[0x0][0x220] ;  /* 0x0000880000067ab9 */ /* 0x000fc60000000a00 */
[----:B------:R4:W-:Y:S04]  /*30840*/  STL [R1+0xe84], R6 ;  /* 0x000e840601007387 */ /* 0x0009e80000100800 */
[----:B----4-:R-:W4:Y:S04]  /*30850*/  LDL.LU R6, [R1+0xdf4] ;  /* 0x000df40001067983 */ /* 0x010f280000300800 */
[----:B------:R5:W-:Y:S04]  /*30860*/  STL [R1+0xe80], R7 ;  /* 0x000e800701007387 */ /* 0x000be80000100800 */
[----:B-----5:R-:W5:Y:S01]  /*30870*/  LDL.LU R7, [R1+0x580] ;  /* 0x0005800001077983 */ /* 0x020f620000300800 */
[C---:B0-----:R-:W-:Y:S01]  /*30880*/  IMAD.SHL.U32 R0, R28.reuse, 0x80, RZ ;  /* 0x000000801c007824 */ /* 0x041fe200078e00ff */
[----:B-1----:R-:W-:Y:S01]  /*30890*/  ULEA UR4, UR5, UR4, 0x18 ;  /* 0x0000000405047291 */ /* 0x002fe2000f8ec03f */
[----:B------:R-:W-:-:S02]  /*308a0*/  IMAD.SHL.U32 R2, R28, 0x200, RZ ;  /* 0x000002001c027824 */ /* 0x000fc400078e00ff */
[----:B------:R-:W-:-:S03]  /*308b0*/  ULDC UR5, c[0x0][0x22c] ;  /* 0x00008b0000057ab9 */ /* 0x000fc60000000800 */
[----:B------:R-:W-:Y:S01]  /*308c0*/  LOP3.LUT R2, R2, 0xc00, RZ, 0xc0, !PT ;  /* 0x00000c0002027812 */ /* 0x000fe200078ec0ff */
[----:B------:R-:W-:Y:S01]  /*308d0*/  BAR.SYNC.DEFER_BLOCKING 0x0 ;  /* 0x0000000000007b1d */ /* 0x000fe20000010000 */
[----:B--2---:R-:W-:Y:S01]  /*308e0*/  LOP3.LUT R0, R3, 0xc00, R0, 0xf8, !PT ;  /* 0x00000c0003007812 */ /* 0x004fe200078ef800 */
[----:B------:R-:W-:Y:S01]  /*308f0*/  IMAD.SHL.U32 R3, R28, 0x4, RZ ;  /* 0x000000041c037824 */ /* 0x000fe200078e00ff */
[----:B------:R-:W-:-:S04]  /*30900*/  SHF.R.U32.HI R28, RZ, 0x4, R28 ;  /* 0x00000004ff1c7819 */ /* 0x000fc8000001161c */
[----:B------:R-:W-:Y:S02]  /*30910*/  LOP3.LUT R3, R0, 0x70, R3, 0x78, !PT ;  /* 0x0000007000037812 */ /* 0x000fe400078e7803 */
[----:B------:R-:W0:Y:S01]  /*30920*/  S2R R0, SR_TID.X ;  /* 0x0000000000007919 */ /* 0x000e220000002100 */
[----:B---3--:R-:W-:Y:S02]  /*30930*/  ISETP.GE.AND P0, PT, R29, UR8, PT ;  /* 0x000000081d007c0c */ /* 0x008fe4000bf06270 */
[----:B----4-:R-:W-:Y:S02]  /*30940*/  IADD3 R3, R3, UR4, R6 ;  /* 0x0000000403037c10 */ /* 0x010fe4000fffe006 */
[----:B0-----:R-:W-:-:S05]  /*30950*/  LOP3.LUT R0, R0, 0x1f, RZ, 0xc0, !PT ;  /* 0x0000001f00007812 */ /* 0x001fca00078ec0ff */
[----:B------:R-:W-:Y:S01]  /*30960*/  IMAD R2, R0, 0x10, R2 ;  /* 0x0000001000027824 */ /* 0x000fe200078e0202 */
[----:B------:R-:W-:-:S04]  /*30970*/  SGXT.U32 R0, R28, 0x2 ;  /* 0x000000021c00781a */ /* 0x000fc80000000000 */
[C-C-:B-----5:R-:W-:Y:S02]  /*30980*/  LOP3.LUT R6, R7.reuse, 0x4, R0.reuse, 0xfe, !PT ;  /* 0x0000000407067812 */ /* 0x160fe400078efe00 */
[C-C-:B------:R-:W-:Y:S02]  /*30990*/  LOP3.LUT R28, R7.reuse, 0x8, R0.reuse, 0xfe, !PT ;  /* 0x00000008071c7812 */ /* 0x140fe400078efe00 */
[C---:B------:R-:W-:Y:S01]  /*309a0*/  LOP3.LUT R29, R7.reuse, R0, RZ, 0xfc, !PT ;  /* 0x00000000071d7212 */ /* 0x040fe200078efcff */
[----:B------:R0:W-:Y:S04]  /*309b0*/  STL [R1+0xe4], R6 ;  /* 0x0000e40601007387 */ /* 0x0001e80000100800 */
[----:B------:R1:W-:Y:S01]  /*309c0*/  STL [R1+0xe8], R28 ;  /* 0x0000e81c01007387 */ /* 0x0003e20000100800 */
[----:B0-----:R-:W-:-:S02]  /*309d0*/  LOP3.LUT R6, R7, 0xc, R0, 0xfe, !PT ;  /* 0x0000000c07067812 */ /* 0x001fc400078efe00 */
[----:B-1----:R-:W-:-:S03]  /*309e0*/  LOP3.LUT R28, R7, 0x10, R0, 0xfe, !PT ;  /* 0x00000010071c7812 */ /* 0x002fc600078efe00 */
[----:B------:R0:W-:Y:S04]  /*309f0*/  STL [R1+0xec], R6 ;  /* 0x0000ec0601007387 */ /* 0x0001e80000100800 */
[----:B------:R1:W-:Y:S01]  /*30a00*/  STL [R1+0x100], R28 ;  /* 0x0001001c01007387 */ /* 0x0003e20000100800 */
[C-C-:B0-----:R-:W-:Y:S02]  /*30a10*/  LOP3.LUT R6, R7.reuse, 0x14, R0.reuse, 0xfe, !PT ;  /* 0x0000001407067812 */ /* 0x141fe400078efe00 */
[----:B-1----:R-:W-:-:S03]  /*30a20*/  LOP3.LUT R28, R7, 0x18, R0, 0xfe, !PT ;  /* 0x00000018071c7812 */ /* 0x002fc600078efe00 */
[----:B------:R0:W-:Y:S04]  /*30a30*/  STL [R1+0x104], R6 ;  /* 0x0001040601007387 */ /* 0x0001e80000100800 */
[----:B------:R1:W-:Y:S01]  /*30a40*/  STL [R1+0x108], R28 ;  /* 0x0001081c01007387 */ /* 0x0003e20000100800 */
[C-C-:B0-----:R-:W-:Y:S02]  /*30a50*/  LOP3.LUT R6, R7.reuse, 0x1c, R0.reuse, 0xfe, !PT ;  /* 0x0000001c07067812 */ /* 0x141fe400078efe00 */
[----:B-1----:R-:W-:-:S03]  /*30a60*/  LOP3.LUT R28, R7, 0x20, R0, 0xfe, !PT ;  /* 0x00000020071c7812 */ /* 0x002fc600078efe00 */
[----:B------:R0:W-:Y:S02]  /*30a70*/  STL [R1+0x10c], R6 ;  /* 0x00010c0601007387 */ /* 0x0001e40000100800 */
[----:B0-----:R-:W-:-:S05]  /*30a80*/  LOP3.LUT R6, R7, 0x24, R0, 0xfe, !PT ;  /* 0x0000002407067812 */ /* 0x001fca00078efe00 */
        /* <DEDUP_REMOVED lines=217> */
[C-C-:B0-----:R-:W-:Y:S02]  /*31820*/  LOP3.LUT R6, R7.reuse, 0x1f4, R0.reuse, 0xfe, !PT ;  /* 0x000001f407067812 */ /* 0x141fe400078efe00 */
[----:B------:R-:W-:-:S03]  /*31830*/  LOP3.LUT R0, R7, 0x1f8, R0, 0xfe, !PT ;  /* 0x000001f807007812 */ /* 0x000fc600078efe00 */
[----:B------:R0:W-:Y:S04]  /*31840*/  STL [R1+0x2d4], R6 ;  /* 0x0002d40601007387 */ /* 0x0001e80000100800 */
[----:B0-----:R-:W2:Y:S04]  /*31850*/  LDL.LU R6, [R1+0xe84] ;  /* 0x000e840001067983 */ /* 0x001ea80000300800 */
[----:B------:R0:W-:Y:S02]  /*31860*/  STL [R1+0x26c], R0 ;  /* 0x00026c0001007387 */ /* 0x0001e40000100800 */
[----:B0-----:R-:W0:Y:S02]  /*31870*/  S2R R0, SR_TID.X ;  /* 0x0000000000007919 */ /* 0x001e240000002100 */
[----:B------:R-:W-:Y:S01]  /*31880*/  STS.128 [R3], R24 ;  /* 0x0000001803007388 */ /* 0x000fe20000000c00 */
[----:B0-----:R-:W-:-:S05]  /*31890*/  LEA.HI R7, R0, R7, RZ, 0x1c ;  /* 0x0000000700077211 */ /* 0x001fca00078fe0ff */
[----:B------:R0:W-:Y:S04]  /*318a0*/  STL [R1+0x164], R7 ;  /* 0x0001640701007387 */ /* 0x0001e80000100800 */
[----:B0-----:R-:W2:Y:S01]  /*318b0*/  LDL.LU R7, [R1+0xe80] ;  /* 0x000e800001077983 */ /* 0x001ea20000300800 */
[----:B------:R-:W-:-:S03]  /*318c0*/  LOP3.LUT R2, R2, 0x20, R0, 0x78, !PT ;  /* 0x0000002002027812 */ /* 0x000fc600078e7800 */
[----:B------:R0:W-:Y:S04]  /*318d0*/  STS.128 [R3+0x80], R16 ;  /* 0x0000801003007388 */ /* 0x0001e80000000c00 */
[----:B------:R-:W-:Y:S04]  /*318e0*/  STS.128 [R3+0x100], R20 ;  /* 0x0001001403007388 */ /* 0x000fe80000000c00 */
[----:B------:R-:W-:Y:S01]  /*318f0*/  STS.128 [R3+0x180], R12 ;  /* 0x0001800c03007388 */ /* 0x000fe20000000c00 */
[----:B------:R-:W-:Y:S01]  /*31900*/  BAR.SYNC.DEFER_BLOCKING 0x0 ;  /* 0x0000000000007b1d */ /* 0x000fe20000010000 */
[----:B------:R-:W-:-:S02]  /*31910*/  ISETP.LT.AND P2, PT, R29, UR9, !P0 ;  /* 0x000000091d007c0c */ /* 0x000fc4000c741270 */
[----:B------:R-:W-:Y:S01]  /*31920*/  ISETP.LT.AND P5, PT, R28, UR5, !P0 ;  /* 0x000000051c007c0c */ /* 0x000fe2000c7a1270 */
[----:B0-----:R-:W-:-:S04]  /*31930*/  IMAD.SHL.U32 R19, R0, 0x200, RZ ;  /* 0x0000020000137824 */ /* 0x001fc800078e00ff */
[----:B------:R-:W0:Y:S01]  /*31940*/  LDC R16, c[0x0][0x248] ;  /* 0x00009200ff107b82 */ /* 0x000e220000000800 */
[----:B------:R-:W-:Y:S01]  /*31950*/  ULDC UR5, c[0x0][0x244] ;  /* 0x0000910000057ab9 */ /* 0x000fe20000000800 */
[----:B------:R-:W3:Y:S01]  /*31960*/  LDL.LU R24, [R1+0x50] ;  /* 0x0000500001187983 */ /* 0x000ee20000300800 */
[----:B------:R-:W-:-:S03]  /*31970*/  LOP3.LUT R19, R19, 0xc00, RZ, 0xc0, !PT ;  /* 0x00000c0013137812 */ /* 0x000fc600078ec0ff */
[----:B------:R-:W3:Y:S04]  /*31980*/  LDL.LU R25, [R1+0x54] ;  /* 0x0000540001197983 */ /* 0x000ee80000300800 */
[----:B------:R-:W4:Y:S04]  /*31990*/  LDL.LU R26, [R1+0x58] ;  /* 0x00005800011a7983 */ /* 0x000f280000300800 */
[----:B------:R-:W4:Y:S01]  /*319a0*/  LDL.LU R27, [R1+0x5c] ;  /* 0x00005c00011b7983 */ /* 0x000f220000300800 */
[----:B------:R-:W1:Y:S02]  /*319b0*/  S2R R2, SR_TID.X ;  /* 0x0000000000027919 */ /* 0x000e640000002100 */
[----:B-1----:R-:W-:-:S05]  /*319c0*/  LOP3.LUT R2, R2, 0x1f, RZ, 0xc0, !PT ;  /* 0x0000001f02027812 */ /* 0x002fca00078ec0ff */
[----:B------:R-:W-:-:S05]  /*319d0*/  IMAD R19, R2, 0x10, R19 ;  /* 0x0000001002137824 */ /* 0x000fca00078e0213 */
[----:B------:R-:W-:Y:S02]  /*319e0*/  LOP3.LUT R19, R19, 0x20, R0, 0x78, !PT ;  /* 0x0000002013137812 */ /* 0x000fe400078e7800 */
[----:B------:R-:W5:Y:S04]  /*319f0*/  LDL.LU R0, [R1+0xdfc] ;  /* 0x000dfc0001007983 */ /* 0x000f680000300800 */
[----:B------:R-:W1:Y:S04]  /*31a00*/  LDS.128 R20, [R19+UR4] ;  /* 0x0000000413147984 */ /* 0x000e680008000c00 */
[----:B----4-:R-:W-:Y:S04]  /*31a10*/  STL.64 [R1+0xe68], R26 ;  /* 0x000e681a01007387 */ /* 0x010fe80000100a00 */
[----:B---3--:R3:W-:Y:S04]  /*31a20*/  STL.64 [R1+0xe60], R24 ;  /* 0x000e601801007387 */ /* 0x0087e80000100a00 */
[----:B---3--:R-:W3:Y:S04]  /*31a30*/  LDL.LU R24, [R1+0x10] ;  /* 0x0000100001187983 */ /* 0x008ee80000300800 */
[----:B------:R-:W3:Y:S04]  /*31a40*/  LDL.LU R25, [R1+0x14] ;  /* 0x0000140001197983 */ /* 0x000ee80000300800 */
[----:B------:R-:W4:Y:S04]  /*31a50*/  LDL.LU R26, [R1+0x18] ;  /* 0x00001800011a7983 */ /* 0x000f280000300800 */
[----:B------:R-:W4:Y:S01]  /*31a60*/  LDL.LU R27, [R1+0x1c] ;  /* 0x00001c00011b7983 */ /* 0x000f220000300800 */
[----:B------:R-:W-:-:S03]  /*31a70*/  LOP3.LUT R2, R19, 0x40, RZ, 0x3c, !PT ;  /* 0x0000004013027812 */ /* 0x000fc600078e3cff */
[----:B----4-:R-:W-:Y:S04]  /*31a80*/  STL.64 [R1+0xe78], R26 ;  /* 0x000e781a01007387 */ /* 0x010fe80000100a00 */
[----:B---3--:R3:W-:Y:S04]  /*31a90*/  STL.64 [R1+0xe70], R24 ;  /* 0x000e701801007387 */ /* 0x0087e80000100a00 */
[----:B---3--:R-:W3:Y:S04]  /*31aa0*/  LDL.LU R24, [R1] ;  /* 0x0000000001187983 */ /* 0x008ee80000300800 */
[----:B------:R-:W3:Y:S04]  /*31ab0*/  LDL.LU R25, [R1+0x4] ;  /* 0x0000040001197983 */ /* 0x000ee80000300800 */
[----:B------:R-:W3:Y:S04]  /*31ac0*/  LDL.LU R26, [R1+0x8] ;  /* 0x00000800011a7983 */ /* 0x000ee80000300800 */
[----:B------:R-:W3:Y:S04]  /*31ad0*/  LDL.LU R27, [R1+0xc] ;  /* 0x00000c00011b7983 */ /* 0x000ee80000300800 */
[----:B------:R-:W4:Y:S04]  /*31ae0*/  LDL.LU R12, [R1+0x40] ;  /* 0x00004000010c7983 */ /* 0x000f280000300800 */
[----:B------:R-:W4:Y:S04]  /*31af0*/  LDL.LU R13, [R1+0x44] ;  /* 0x00004400010d7983 */ /* 0x000f280000300800 */
[----:B------:R-:W4:Y:S04]  /*31b00*/  LDL.LU R14, [R1+0x48] ;  /* 0x00004800010e7983 */ /* 0x000f280000300800 */
[----:B------:R-:W4:Y:S04]  /*31b10*/  LDL.LU R15, [R1+0x4c] ;  /* 0x00004c00010f7983 */ /* 0x000f280000300800 */
[----:B------:R-:W-:Y:S04]  /*31b20*/  STL [R1+0x1dc], R2 ;  /* 0x0001dc0201007387 */ /* 0x000fe80000100800 */
[----:B-1----:R-:W-:Y:S04]  /*31b30*/  STL.64 [R1+0xc0], R20 ;  /* 0x0000c01401007387 */ /* 0x002fe80000100a00 */
[----:B------:R-:W-:Y:S04]  /*31b40*/  STL.64 [R1+0xc8], R22 ;  /* 0x0000c81601007387 */ /* 0x000fe80000100a00 */
[----:B------:R-:W1:Y:S04]  /*31b50*/  LDS.128 R20, [R19+UR4+0x200] ;  /* 0x0002000413147984 */ /* 0x000e680008000c00 */
[----:B-1----:R-:W-:Y:S04]  /*31b60*/  STL.64 [R1+0xb0], R20 ;  /* 0x0000b01401007387 */ /* 0x002fe80000100a00 */
[----:B------:R-:W-:Y:S04]  /*31b70*/  STL.64 [R1+0xb8], R22 ;  /* 0x0000b81601007387 */ /* 0x000fe80000100a00 */
[----:B------:R-:W1:Y:S04]  /*31b80*/  LDS.128 R20, [R2+UR4] ;  /* 0x0000000402147984 */ /* 0x000e680008000c00 */
[----:B-1----:R-:W-:Y:S04]  /*31b90*/  STL.64 [R1+0xa0], R20 ;  /* 0x0000a01401007387 */ /* 0x002fe80000100a00 */
[----:B------:R-:W-:Y:S04]  /*31ba0*/  STL.64 [R1+0xa8], R22 ;  /* 0x0000a81601007387 */ /* 0x000fe80000100a00 */
[----:B------:R-:W1:Y:S01]  /*31bb0*/  LDS.128 R20, [R2+UR4+0x200] ;  /* 0x0002000402147984 */ /* 0x000e620008000c00 */
[----:B------:R-:W-:Y:S06]  /*31bc0*/  BAR.SYNC.DEFER_BLOCKING 0x0 ;  /* 0x0000000000007b1d */ /* 0x000fec0000010000 */
[----:B------:R-:W-:Y:S04]  /*31bd0*/  STS.128 [R3], R8 ;  /* 0x0000000803007388 */ /* 0x000fe80000000c00 */
[----:B--2---:R-:W-:Y:S04]  /*31be0*/  STS.128 [R3+0x100], R4 ;  /* 0x0001000403007388 */ /* 0x004fe80000000c00 */
[----:B-1----:R1:W-:Y:S04]  /*31bf0*/  STL [R1+0xe20], R22 ;  /* 0x000e201601007387 */ /* 0x0023e80000100800 */
[----:B-1----:R-:W2:Y:S04]  /*31c00*/  LDL R22, [R1+0x1dc] ;  /* 0x0001dc0001167983 */ /* 0x002ea80000100800 */
[----:B------:R-:W-:Y:S04]  /*31c10*/  STL [R1+0xe1c], R23 ;  /* 0x000e1c1701007387 */ /* 0x000fe80000100800 */
[----:B------:R-:W5:Y:S04]  /*31c20*/  LDL.LU R8, [R1+0x30] ;  /* 0x0000300001087983 */ /* 0x000f680000300800 */
[----:B------:R-:W5:Y:S04]  /*31c30*/  LDL.LU R9, [R1+0x34] ;  /* 0x0000340001097983 */ /* 0x000f680000300800 */
[----:B------:R-:W5:Y:S04]  /*31c40*/  LDL.LU R10, [R1+0x38] ;  /* 0x00003800010a7983 */ /* 0x000f680000300800 */
[----:B------:R-:W5:Y:S04]  /*31c50*/  LDL.LU R11, [R1+0x3c] ;  /* 0x00003c00010b7983 */ /* 0x000f680000300800 */
[----:B------:R-:W4:Y:S04]  /*31c60*/  LDL.LU R4, [R1+0x20] ;  /* 0x0000200001047983 */ /* 0x000f280000300800 */
[----:B------:R-:W4:Y:S04]  /*31c70*/  LDL.LU R5, [R1+0x24] ;  /* 0x0000240001057983 */ /* 0x000f280000300800 */
[----:B------:R-:W4:Y:S04]  /*31c80*/  LDL.LU R6, [R1+0x28] ;  /* 0x0000280001067983 */ /* 0x000f280000300800 */
[----:B------:R-:W4:Y:S04]  /*31c90*/  LDL.LU R7, [R1+0x2c] ;  /* 0x00002c0001077983 */ /* 0x000f280000300800 */
[----:B---3--:R1:W-:Y:S04]  /*31ca0*/  STS.128 [R3+0x80], R24 ;  /* 0x0000801803007388 */ /* 0x0083e80000000c00 */
[----:B-1----:R-:W3:Y:S04]  /*31cb0*/  LDL.LU.64 R26, [R1+0xe78] ;  /* 0x000e7800011a7983 */ /* 0x002ee80000300a00 */
[----:B------:R-:W3:Y:S04]  /*31cc0*/  LDL.LU.64 R24, [R1+0xe70] ;  /* 0x000e700001187983 */ /* 0x000ee80000300a00 */
[----:B---3--:R-:W-:Y:S01]  /*31cd0*/  STS.128 [R3+0x180], R24 ;  /* 0x0001801803007388 */ /* 0x008fe20000000c00 */
[----:B------:R-:W-:Y:S06]  /*31ce0*/  BAR.SYNC.DEFER_BLOCKING 0x0 ;  /* 0x0000000000007b1d */ /* 0x000fec0000010000 */
[----:B------:R-:W1:Y:S04]  /*31cf0*/  LDS.128 R24, [R19+UR4] ;  /* 0x0000000413187984 */ /* 0x000e680008000c00 */
[----:B-1----:R-:W-:Y:S04]  /*31d00*/  STL.64 [R1+0xd0], R24 ;  /* 0x0000d01801007387 */ /* 0x002fe80000100a00 */
[----:B------:R-:W-:Y:S04]  /*31d10*/  STL.64 [R1+0xd8], R26 ;  /* 0x0000d81a01007387 */ /* 0x000fe80000100a00 */
[----:B------:R-:W1:Y:S04]  /*31d20*/  LDS.128 R24, [R19+UR4+0x200] ;  /* 0x0002000413187984 */ /* 0x000e680008000c00 */
[----:B-1----:R-:W-:Y:S04]  /*31d30*/  STL.64 [R1+0xf0], R24 ;  /* 0x0000f01801007387 */ /* 0x002fe80000100a00 */
[----:B------:R-:W-:Y:S04]  /*31d40*/  STL.64 [R1+0xf8], R26 ;  /* 0x0000f81a01007387 */ /* 0x000fe80000100a00 */
[----:B--2---:R-:W1:Y:S04]  /*31d50*/  LDS.128 R24, [R22+UR4] ;  /* 0x0000000416187984 */ /* 0x004e680008000c00 */
[----:B-1----:R-:W-:Y:S04]  /*31d60*/  STL.64 [R1+0x10], R24 ;  /* 0x0000101801007387 */ /* 0x002fe80000100a00 */
[----:B------:R-:W-:Y:S04]  /*31d70*/  STL.64 [R1+0x18], R26 ;  /* 0x0000181a01007387 */ /* 0x000fe80000100a00 */
[----:B------:R-:W1:Y:S01]  /*31d80*/  LDS.128 R24, [R22+UR4+0x200] ;  /* 0x0002000416187984 */ /* 0x000e620008000c00 */
[----:B------:R-:W-:Y:S06]  /*31d90*/  BAR.SYNC.DEFER_BLOCKING 0x0 ;  /* 0x0000000000007b1d */ /* 0x000fec0000010000 */
[----:B-1----:R-:W-:Y:S04]  /*31da0*/  STL.64 [R1], R24 ;  /* 0x0000001801007387 */ /* 0x002fe80000100a00 */
[----:B------:R1:W-:Y:S04]  /*31db0*/  STL.64 [R1+0x8], R26 ;  /* 0x0000081a01007387 */ /* 0x0003e80000100a00 */
[----:B-1----:R-:W2:Y:S04]  /*31dc0*/  LDL.LU.64 R26, [R1+0xe68] ;  /* 0x000e6800011a7983 */ /* 0x002ea80000300a00 */
[----:B------:R-:W2:Y:S04]  /*31dd0*/  LDL.LU.64 R24, [R1+0xe60] ;  /* 0x000e600001187983 */ /* 0x000ea80000300a00 */
[----:B----4-:R-:W-:Y:S04]  /*31de0*/  STS.128 [R3], R4 ;  /* 0x0000000403007388 */ /* 0x010fe80000000c00 */
[----:B-----5:R-:W-:Y:S04]  /*31df0*/  STS.128 [R3+0x100], R8 ;  /* 0x0001000803007388 */ /* 0x020fe80000000c00 */
[----:B------:R-:W-:Y:S01]  /*31e00*/  STS.128 [R3+0x80], R12 ;  /* 0x0000800c03007388 */ /* 0x000fe20000000c00 */
[----:B0-----:R-:W-:-:S03]  /*31e10*/  IMAD R29, R29, R16, RZ ;  /* 0x000000101d1d7224 */ /* 0x001fc600078e02ff */
[----:B--2---:R0:W-:Y:S01]  /*31e20*/  STS.128 [R3+0x180], R24 ;  /* 0x0001801803007388 */ /* 0x0041e20000000c00 */
[----:B------:R-:W-:Y:S06]  /*31e30*/  BAR.SYNC.DEFER_BLOCKING 0x0 ;  /* 0x0000000000007b1d */ /* 0x000fec0000010000 */
[----:B0-----:R-:W2:Y:S01]  /*31e40*/  LDL.LU R27, [R1+0xe4] ;  /* 0x0000e400011b7983 */ /* 0x001ea20000300800 */
[----:B------:R-:W-:Y:S01]  /*31e50*/  IMAD R2, R0, UR5, RZ ;  /* 0x0000000500027c24 */ /* 0x000fe2000f8e02ff */
[----:B------:R-:W-:Y:S02]  /*31e60*/  ULDC UR5, c[0x0][0x22c] ;  /* 0x00008b0000057ab9 */ /* 0x000fe40000000800 */
[----:B------:R-:W3:Y:S04]  /*31e70*/  LDL.LU R28, [R1+0xec] ;  /* 0x0000ec00011c7983 */ /* 0x000ee80000300800 */
[----:B------:R-:W0:Y:S04]  /*31e80*/  LDS.128 R8, [R19+UR4] ;  /* 0x0000000413087984 */ /* 0x000e280008000c00 */
[----:B------:R-:W1:Y:S04]  /*31e90*/  LDS.128 R12, [R19+UR4+0x200] ;  /* 0x00020004130c7984 */ /* 0x000e680008000c00 */
[----:B------:R-:W4:Y:S01]  /*31ea0*/  LDS.128 R16, [R22+UR4] ;  /* 0x0000000416107984 */ /* 0x000f220008000c00 */
[----:B------:R-:W-:Y:S01]  /*31eb0*/  LEA R0, P1, R2, UR6, 0x1 ;  /* 0x0000000602007c11 */ /* 0x000fe2000f8208ff */
[----:B------:R-:W-:-:S02]  /*31ec0*/  ULDC UR6, c[0x0][0x22c] ;  /* 0x00008b0000067ab9 */ /* 0x000fc40000000800 */
[----:B------:R-:W5:Y:S01]  /*31ed0*/  LDS.128 R4, [R22+UR4+0x200] ;  /* 0x0002000416047984 */ /* 0x000f620008000c00 */
[----:B------:R-:W-:Y:S01]  /*31ee0*/  BAR.SYNC.DEFER_BLOCKING 0x0 ;  /* 0x0000000000007b1d */ /* 0x000fe20000010000 */
[----:B------:R-:W-:-:S05]  /*31ef0*/  LEA R24, P3, R29, R0, 0x1 ;  /* 0x000000001d187211 */ /* 0x000fca00078608ff */
[----:B--2---:R-:W-:Y:S04]  /*31f00*/  STL [R1+0xe5c], R27 ;  /* 0x000e5c1b01007387 */ /* 0x004fe80000100800 */
[----:B------:R2:W-:Y:S04]  /*31f10*/  STL [R1+0xe58], R24 ;  /* 0x000e581801007387 */ /* 0x0005e80000100800 */
[----:B--2---:R-:W2:Y:S04]  /*31f20*/  LDL.LU R24, [R1+0x60] ;  /* 0x0000600001187983 */ /* 0x004ea80000300800 */
[----:B------:R-:W2:Y:S04]  /*31f30*/  LDL.LU R25, [R1+0x64] ;  /* 0x0000640001197983 */ /* 0x000ea80000300800 */
[----:B------:R-:W2:Y:S04]  /*31f40*/  LDL.LU R26, [R1+0x68] ;  /* 0x00006800011a7983 */ /* 0x000ea80000300800 */
[----:B------:R-:W2:Y:S04]  /*31f50*/  LDL.LU R27, [R1+0x6c] ;  /* 0x00006c00011b7983 */ /* 0x000ea80000300800 */
[----:B0-----:R0:W-:Y:S04]  /*31f60*/  STL [R1+0xe0c], R8 ;  /* 0x000e0c0801007387 */ /* 0x0011e80000100800 */
[----:B------:R1:W-:Y:S01]  /*31f70*/  STL [R1+0xe08], R9 ;  /* 0x000e080901007387 */ /* 0x0003e20000100800 */
[----:B0-----:R-:W0:Y:S03]  /*31f80*/  LDC R8, c[0x0][0x248] ;  /* 0x00009200ff087b82 */ /* 0x001e260000000800 */
[----:B-1----:R-:W5:Y:S04]  /*31f90*/  LDL.LU R9, [R1+0xc0] ;  /* 0x0000c00001097983 */ /* 0x002f680000300800 */
[----:B------:R-:W-:Y:S04]  /*31fa0*/  STL [R1+0xe04], R10 ;  /* 0x000e040a01007387 */ /* 0x000fe80000100800 */
[----:B------:R1:W-:Y:S04]  /*31fb0*/  STL [R1+0xe00], R11 ;  /* 0x000e000b01007387 */ /* 0x0003e80000100800 */
[----:B-1----:R-:W3:Y:S04]  /*31fc0*/  LDL.LU R11, [R1+0xa0] ;  /* 0x0000a000010b7983 */ /* 0x002ee80000300800 */
[----:B------:R-:W-:Y:S04]  /*31fd0*/  STL [R1+0xe18], R13 ;  /* 0x000e180d01007387 */ /* 0x000fe80000100800 */
[----:B------:R-:W-:Y:S04]  /*31fe0*/  STL [R1+0xe14], R14 ;  /* 0x000e140e01007387 */ /* 0x000fe80000100800 */
[----:B------:R-:W-:Y:S04]  /*31ff0*/  STL [R1+0xe10], R15 ;  /* 0x000e100f01007387 */ /* 0x000fe80000100800 */
[----:B----4-:R-:W-:Y:S04]  /*32000*/  STL.64 [R1+0xe30], R18 ;  /* 0x000e301201007387 */ /* 0x010fe80000100a00 */
[----:B------:R1:W-:Y:S04]  /*32010*/  STL.64 [R1+0xe28], R16 ;  /* 0x000e281001007387 */ /* 0x0003e80000100a00 */
[----:B-1----:R-:W4:Y:S04]  /*32020*/  LDL.LU R16, [R1+0x90] ;  /* 0x0000900001107983 */ /* 0x002f280000300800 */
[----:B------:R-:W4:Y:S04]  /*32030*/  LDL.LU R17, [R1+0x94] ;  /* 0x0000940001117983 */ /* 0x000f280000300800 */
[----:B------:R-:W2:Y:S04]  /*32040*/  LDL.LU R18, [R1+0x98] ;  /* 0x0000980001127983 */ /* 0x000ea80000300800 */
[----:B------:R-:W2:Y:S04]  /*32050*/  LDL.LU R19, [R1+0x9c] ;  /* 0x00009c0001137983 */ /* 0x000ea80000300800 */
[----:B--2---:R-:W-:Y:S04]  /*32060*/  STL.64 [R1+0xe40], R18 ;  /* 0x000e401201007387 */ /* 0x004fe80000100a00 */
[----:B----4-:R1:W-:Y:S04]  /*32070*/  STL.64 [R1+0xe38], R16 ;  /* 0x000e381001007387 */ /* 0x0103e80000100a00 */
[----:B-1----:R-:W2:Y:S04]  /*32080*/  LDL.LU R16, [R1+0x80] ;  /* 0x0000800001107983 */ /* 0x002ea80000300800 */
[----:B------:R-:W2:Y:S04]  /*32090*/  LDL.LU R17, [R1+0x84] ;  /* 0x0000840001117983 */ /* 0x000ea80000300800 */
[----:B------:R-:W4:Y:S04]  /*320a0*/  LDL.LU R18, [R1+0x88] ;  /* 0x0000880001127983 */ /* 0x000f280000300800 */
[----:B------:R-:W4:Y:S04]  /*320b0*/  LDL.LU R19, [R1+0x8c] ;  /* 0x00008c0001137983 */ /* 0x000f280000300800 */
[----:B----4-:R-:W-:Y:S04]  /*320c0*/  STL.64 [R1+0xe50], R18 ;  /* 0x000e501201007387 */ /* 0x010fe80000100a00 */
[----:B--2---:R1:W-:Y:S04]  /*320d0*/  STL.64 [R1+0xe48], R16 ;  /* 0x000e481001007387 */ /* 0x0043e80000100a00 */
[----:B-1----:R-:W2:Y:S04]  /*320e0*/  LDL.LU R16, [R1+0x70] ;  /* 0x0000700001107983 */ /* 0x002ea80000300800 */
[----:B------:R-:W2:Y:S04]  /*320f0*/  LDL.LU R17, [R1+0x74] ;  /* 0x0000740001117983 */ /* 0x000ea80000300800 */
[----:B------:R-:W2:Y:S04]  /*32100*/  LDL.LU R18, [R1+0x78] ;  /* 0x0000780001127983 */ /* 0x000ea80000300800 */
[----:B------:R-:W2:Y:S04]  /*32110*/  LDL.LU R19, [R1+0x7c] ;  /* 0x00007c0001137983 */ /* 0x000ea80000300800 */
[----:B------:R-:W4:Y:S04]  /*32120*/  LDL.LU R23, [R1+0x100] ;  /* 0x0001000001177983 */ /* 0x000f280000300800 */
[----:B------:R-:W4:Y:S04]  /*32130*/  LDL.LU R22, [R1+0x110] ;  /* 0x0001100001167983 */ /* 0x000f280000300800 */
[----:B------:R-:W4:Y:S04]  /*32140*/  LDL.LU R13, [R1+0xb0] ;  /* 0x0000b000010d7983 */ /* 0x000f280000300800 */
[----:B------:R1:W-:Y:S04]  /*32150*/  STS.128 [R3], R24 ;  /* 0x0000001803007388 */ /* 0x0003e80000000c00 */
[----:B-1----:R-:W5:Y:S04]  /*32160*/  LDL.LU R27, [R1+0xe5c] ;  /* 0x000e5c00011b7983 */ /* 0x002f680000300800 */
[----:B------:R-:W3:Y:S04]  /*32170*/  LDL.LU R24, [R1+0xe58] ;  /* 0x000e580001187983 */ /* 0x000ee80000300800 */
[----:B--2---:R1:W-:Y:S04]  /*32180*/  STS.128 [R3+0x100], R16 ;  /* 0x0001001003007388 */ /* 0x0043e80000000c00 */
[----:B-1----:R-:W2:Y:S04]  /*32190*/  LDL.LU.64 R18, [R1+0xe50] ;  /* 0x000e500001127983 */ /* 0x002ea80000300a00 */
[----:B------:R-:W2:Y:S04]  /*321a0*/  LDL.LU.64 R16, [R1+0xe48] ;  /* 0x000e480001107983 */ /* 0x000ea80000300a00 */
[----:B--2---:R1:W-:Y:S04]  /*321b0*/  STS.128 [R3+0x80], R16 ;  /* 0x0000801003007388 */ /* 0x0043e80000000c00 */
[----:B-1----:R-:W2:Y:S04]  /*321c0*/  LDL.LU.64 R18, [R1+0xe40] ;  /* 0x000e400001127983 */ /* 0x002ea80000300a00 */
[----:B------:R-:W2:Y:S01]  /*321d0*/  LDL.LU.64 R16, [R1+0xe38] ;  /* 0x000e380001107983 */ /* 0x000ea20000300a00 */
[----:B------:R-:W-:Y:S01]  /*321e0*/  LEA.HI.X.SX32 R2, R2, UR7, 0x1, P1 ;  /* 0x0000000702027c11 */ /* 0x000fe200088f0eff */
[----:B------:R-:W-:Y:S01]  /*321f0*/  ULDC UR7, c[0x0][0x22c] ;  /* 0x00008b0000077ab9 */ /* 0x000fe20000000800 */
[C---:B-----5:R-:W-:Y:S01]  /*32200*/  ISETP.LT.AND P1, PT, R27.reuse, UR5, !P0 ;  /* 0x000000051b007c0c */ /* 0x060fe2000c721270 */
[----:B0-----:R-:W-:Y:S01]  /*32210*/  IMAD R27, R27, R8, RZ ;  /* 0x000000081b1b7224 */ /* 0x001fe200078e02ff */
[----:B--2---:R0:W-:Y:S01]  /*32220*/  STS.128 [R3+0x180], R16 ;  /* 0x0001801003007388 */ /* 0x0041e20000000c00 */
[----:B------:R-:W-:Y:S01]  /*32230*/  LEA.HI.X.SX32 R25, R29, R2, 0x1, P3 ;  /* 0x000000021d197211 */ /* 0x000fe200018f0eff */
[----:B------:R-:W-:Y:S01]  /*32240*/  ULDC UR5, c[0x0][0x22c] ;  /* 0x00008b0000057ab9 */ /* 0x000fe20000000800 */
[----:B------:R-:W-:Y:S06]  /*32250*/  BAR.SYNC.DEFER_BLOCKING 0x0 ;  /* 0x0000000000007b1d */ /* 0x000fec0000010000 */
[----:B0-----:R-:W2:Y:S04]  /*32260*/  LDL.LU.64 R18, [R1+0xe30] ;  /* 0x000e300001127983 */ /* 0x001ea80000300a00 */
[----:B------:R-:W5:Y:S04]  /*32270*/  LDL.LU.64 R16, [R1+0xe28] ;  /* 0x000e280001107983 */ /* 0x000f680000300a00 */
[----:B------:R-:W4:Y:S01]  /*32280*/  LDL.LU R3, [R1+0xe8] ;  /* 0x0000e80001037983 */ /* 0x000f220000300800 */
[----:B------:R-:W-:-:S03]  /*32290*/  LEA R26, P3, R27, R0, 0x1 ;  /* 0x000000001b1a7211 */ /* 0x000fc600078608ff */
[----:B------:R-:W2:Y:S01]  /*322a0*/  LDL.LU R15, [R1+0x104] ;  /* 0x00010400010f7983 */ /* 0x000ea20000300800 */
[----:B------:R-:W-:-:S03]  /*322b0*/  LEA.HI.X.SX32 R27, R27, R2, 0x1, P3 ;  /* 0x000000021b1b7211 */ /* 0x000fc600018f0eff */
[----:B------:R-:W5:Y:S04]  /*322c0*/  LDL.LU R14, [R1+0x108] ;  /* 0x00010800010e7983 */ /* 0x000f680000300800 */
[----:B---3--:R0:W-:Y:S04]  /*322d0*/  @P2 STG.E.U16 desc[UR10][R24.64], R9 ;  /* 0x0000000918002986 */ /* 0x0081e8000c10150a */
[----:B------:R1:W-:Y:S01]  /*322e0*/  @P1 STG.E.U16 desc[UR10][R26.64], R11 ;  /* 0x0000000b1a001986 */ /* 0x0003e2000c10150a */
[C---:B------:R-:W-:Y:S01]  /*322f0*/  ISETP.LT.AND P4, PT, R28.reuse, UR6, !P0 ;  /* 0x000000061c007c0c */ /* 0x040fe2000c781270 */
[----:B------:R-:W-:Y:S01]  /*32300*/  ULDC UR6, c[0x0][0x22c] ;  /* 0x00008b0000067ab9 */ /* 0x000fe20000000800 */
[----:B0-----:R-:W-:-:S02]  /*32310*/  IMAD R25, R28, R8, RZ ;  /* 0x000000081c197224 */ /* 0x001fc400078e02ff */
[----:B------:R-:W3:Y:S01]  /*32320*/  LDL.LU R28, [R1+0x10c] ;  /* 0x00010c00011c7983 */ /* 0x000ee20000300800 */
[C---:B----4-:R-:W-:Y:S01]  /*32330*/  ISETP.LT.AND P3, PT, R3.reuse, UR5, !P0 ;  /* 0x0000000503007c0c */ /* 0x050fe2000c761270 */
[----:B------:R-:W-:Y:S01]  /*32340*/  IMAD R3, R3, R8, RZ ;  /* 0x0000000803037224 */ /* 0x000fe200078e02ff */
[----:B------:R-:W-:-:S04]  /*32350*/  ULDC UR5, c[0x0][0x22c] ;  /* 0x00008b0000057ab9 */ /* 0x000fc80000000800 */
[----:B-1----:R-:W-:-:S04]  /*32360*/  LEA R26, P1, R3, R0, 0x1 ;  /* 0x00000000031a7211 */ /* 0x002fc800078208ff */
[----:B------:R-:W-:Y:S01]  /*32370*/  LEA.HI.X.SX32 R27, R3, R2, 0x1, P1 ;  /* 0x00000002031b7211 */ /* 0x000fe200008f0eff */
[C---:B------:R-:W-:Y:S01]  /*32380*/  IMAD R3, R23.reuse, R8, RZ ;  /* 0x0000000817037224 */ /* 0x040fe200078e02ff */
[----:B------:R-:W-:Y:S01]  /*32390*/  ISETP.LT.AND P1, PT, R23, UR5, !P0 ;  /* 0x0000000517007c0c */ /* 0x000fe2000c721270 */
[----:B------:R-:W-:Y:S01]  /*323a0*/  ULDC UR5, c[0x0][0x22c] ;  /* 0x00008b0000057ab9 */ /* 0x000fe20000000800 */
[----:B------:R-:W4:Y:S01]  /*323b0*/  LDL.LU R23, [R1+0x114] ;  /* 0x0001140001177983 */ /* 0x000f220000300800 */
[----:B------:R-:W-:-:S03]  /*323c0*/  LEA R24, P2, R25, R0, 0x1 ;  /* 0x0000000019187211 */ /* 0x000fc600078408ff */
[----:B------:R0:W-:Y:S01]  /*323d0*/  @P3 STG.E.U16 desc[UR10][R26.64], R13 ;  /* 0x0000000d1a003986 */ /* 0x0001e2000c10150a */
[----:B------:R-:W-:-:S05]  /*323e0*/  LEA.HI.X.SX32 R25, R25, R2, 0x1, P2 ;  /* 0x0000000219197211 */ /* 0x000fca00010f0eff */
[----:B------:R1:W-:Y:S01]  /*323f0*/  @P4 STG.E.U16 desc[UR10][R24.64], R20 ;  /* 0x0000001418004986 */ /* 0x0003e2000c10150a */
[----:B0-----:R-:W-:-:S04]  /*32400*/  LEA R26, P3, R3, R0, 0x1 ;  /* 0x00000000031a7211 */ /* 0x001fc800078608ff */
[----:B------:R-:W-:Y:S02]  /*32410*/  LEA.HI.X.SX32 R27, R3, R2, 0x1, P3 ;  /* 0x00000002031b7211 */ /* 0x000fe400018f0eff */
[----:B-1----:R-:W-:Y:S01]  /*32420*/  PRMT R20, R9, 0x7632, R20 ;  /* 0x0000763209147816 */ /* 0x002fe20000000014 */
[CC--:B--2---:R-:W-:Y:S01]  /*32430*/  IMAD R25, R15.reuse, R8.reuse, RZ ;  /* 0x000000080f197224 */ /* 0x0c4fe200078e02ff */
[----:B------:R-:W-:Y:S01]  /*32440*/  ISETP.LT.AND P2, PT, R22, UR6, !P0 ;  /* 0x0000000616007c0c */ /* 0x000fe2000c741270 */
[----:B------:R-:W-:Y:S01]  /*32450*/  ULDC UR6, c[0x0][0x22c] ;  /* 0x00008b0000067ab9 */ /* 0x000fe20000000800 */
[----:B------:R-:W-:Y:S01]  /*32460*/  ISETP.LT.AND P4, PT, R15, UR5, !P0 ;  /* 0x000000050f007c0c */ /* 0x000fe2000c781270 */
[----:B------:R0:W-:Y:S01]  /*32470*/  @P1 STG.E.U16 desc[UR10][R26.64], R20 ;  /* 0x000000141a001986 */ /* 0x0001e2000c10150a */
[C---:B-----5:R-:W-:Y:S01]  /*32480*/  IMAD R3, R14.reuse, R8, RZ ;  /* 0x000000080e037224 */ /* 0x060fe200078e02ff */
[----:B------:R-:W-:Y:S01]  /*32490*/  ISETP.LT.AND P1, PT, R14, UR6, !P0 ;  /* 0x000000060e007c0c */ /* 0x000fe2000c721270 */
[----:B------:R-:W-:Y:S01]  /*324a0*/  ULDC UR6, c[0x0][0x22c] ;  /* 0x00008b0000067ab9 */ /* 0x000fe20000000800 */
[----:B------:R-:W2:Y:S01]  /*324b0*/  LDL.LU R22, [R1+0xe20] ;  /* 0x000e200001167983 */ /* 0x000ea20000300800 */
[----:B------:R-:W-:Y:S01]  /*324c0*/  PRMT R10, R13, 0x7632, R10 ;  /* 0x000076320d0a7816 */ /* 0x000fe2000000000a */
[----:B------:R-:W-:Y:S01]  /*324d0*/  ULDC UR5, c[0x0][0x22c] ;  /* 0x00008b0000057ab9 */ /* 0x000fe20000000800 */
[-C--:B------:R-:W-:Y:S01]  /*324e0*/  LEA R24, P6, R3, R0.reuse, 0x1 ;  /* 0x0000000003187211 */ /* 0x080fe200078c08ff */
[----:B------:R-:W5:Y:S01]  /*324f0*/  LDL.LU R9, [R1+0x118] ;  /* 0x0001180001097983 */ /* 0x000f620000300800 */
[----:B0-----:R-:W-:-:S03]  /*32500*/  LEA R26, P3, R25, R0, 0x1 ;  /* 0x00000000191a7211 */ /* 0x001fc600078608ff */
[----:B------:R-:W2:Y:S01]  /*32510*/  LDL.LU R15, [R1+0x120] ;  /* 0x00012000010f7983 */ /* 0x000ea20000300800 */
[----:B------:R-:W-:Y:S02]  /*32520*/  PRMT R20, R11, 0x7632, R20 ;  /* 0x000076320b147816 */ /* 0x000fe40000000014 */
[-C--:B------:R-:W-:Y:S01]  /*32530*/  LEA.HI.X.SX32 R27, R25, R2.reuse, 0x1, P3 ;  /* 0x00000002191b7211 */ /* 0x080fe200018f0eff */
[----:B------:R-:W2:Y:S01]  /*32540*/  LDL.LU R13, [R1+0xc4] ;  /* 0x0000c400010d7983 */ /* 0x000ea20000300800 */
[----:B------:R-:W-:-:S03]  /*32550*/  LEA.HI.X.SX32 R25, R3, R2, 0x1, P6 ;  /* 0x0000000203197211 */ /* 0x000fc600030f0eff */
[----:B------:R-:W2:Y:S04]  /*32560*/  LDL.LU R11, [R1+0xa4] ;  /* 0x0000a400010b7983 */ /* 0x000ea80000300800 */
[----:B------:R-:W-:Y:S04]  /*32570*/  @P4 STG.E.U16 desc[UR10][R26.64], R20 ;  /* 0x000000141a004986 */ /* 0x000fe8000c10150a */
[----:B------:R-:W2:Y:S04]  /*32580*/  LDL.LU R14, [R1+0x124] ;  /* 0x00012400010e7983 */ /* 0x000ea80000300800 */
[----:B------:R0:W-:Y:S02]  /*32590*/  @P1 STG.E.U16 desc[UR10][R24.64], R10 ;  /* 0x0000000a18001986 */ /* 0x0001e4000c10150a */
[----:B0-----:R-:W-:Y:S01]  /*325a0*/  IMAD R25, R8, 0x20, R29 ;  /* 0x0000002008197824 */ /* 0x001fe200078e021d */
[----:B----4-:R-:W-:-:S02]  /*325b0*/  ISETP.LT.AND P4, PT, R23, UR6, !P0 ;  /* 0x0000000617007c0c */ /* 0x010fc4000c781270 */
[C---:B---3--:R-:W-:Y:S01]  /*325c0*/  ISETP.LT.AND P3, PT, R28.reuse, UR5, !P0 ;  /* 0x000000051c007c0c */ /* 0x048fe2000c761270 */
[----:B------:R-:W3:Y:S01]  /*325d0*/  LDL.LU R23, [R1+0xb4] ;  /* 0x0000b40001177983 */ /* 0x000ee20000300800 */
[----:B------:R-:W-:Y:S01]  /*325e0*/  IMAD R28, R28, R8, RZ ;  /* 0x000000081c1c7224 */ /* 0x000fe200078e02ff */
[----:B------:R-:W-:Y:S01]  /*325f0*/  PRMT R20, R20, 0x7632, R20 ;  /* 0x0000763214147816 */ /* 0x000fe20000000014 */
[----:B------:R-:W-:Y:S01]  /*32600*/  ULDC UR5, c[0x0][0x22c] ;  /* 0x00008b0000057ab9 */ /* 0x000fe20000000800 */
[----:B------:R-:W4:Y:S01]  /*32610*/  LDL.LU R10, [R1+0x128] ;  /* 0x00012800010a7983 */ /* 0x000f220000300800 */
[----:B------:R-:W-:Y:S01]  /*32620*/  IMAD R3, R8, 0x4, R25 ;  /* 0x0000000408037824 */ /* 0x000fe200078e0219 */
[----:B------:R-:W-:Y:S02]  /*32630*/  ULDC UR6, c[0x0][0x22c] ;  /* 0x00008b0000067ab9 */ /* 0x000fe40000000800 */
[----:B------:R-:W3:Y:S01]  /*32640*/  LDL.LU R29, [R1+0x11c] ;  /* 0x00011c00011d7983 */ /* 0x000ee20000300800 */
[----:B------:R-:W-:-:S04]  /*32650*/  LEA R26, P6, R28, R0, 0x1 ;  /* 0x000000001c1a7211 */ /* 0x000fc800078c08ff */
[----:B------:R-:W-:Y:S02]  /*32660*/  LEA.HI.X.SX32 R27, R28, R2, 0x1, P6 ;  /* 0x000000021c1b7211 */ /* 0x000fe400030f0eff */
[----:B------:R-:W-:-:S03]  /*32670*/  LEA R24, P6, R25, R0, 0x1 ;  /* 0x0000000019187211 */ /* 0x000fc600078c08ff */
[----:B------:R0:W-:Y:S01]  /*32680*/  @P3 STG.E.U16 desc[UR10][R26.64], R20 ;  /* 0x000000141a003986 */ /* 0x0001e2000c10150a */
[----:B------:R-:W-:Y:S02]  /*32690*/  LEA.HI.X.SX32 R25, R25, R2, 0x1, P6 ;  /* 0x0000000219197211 */ /* 0x000fe400030f0eff */
[----:B-----5:R-:W-:Y:S01]  /*326a0*/  ISETP.LT.AND P1, PT, R9, UR5, !P0 ;  /* 0x0000000509007c0c */ /* 0x020fe2000c721270 */
[----:B------:R-:W-:Y:S01]  /*326b0*/  ULDC UR5, c[0x0][0x22c] ;  /* 0x00008b0000057ab9 */ /* 0x000fe20000000800 */
[----:B------:R-:W5:Y:S01]  /*326c0*/  LDL.LU R9, [R1+0x12c] ;  /* 0x00012c0001097983 */ /* 0x000f620000300800 */
[----:B0-----:R-:W-:Y:S01]  /*326d0*/  LEA R26, P6, R3, R0, 0x1 ;  /* 0x00000000031a7211 */ /* 0x001fe200078c08ff */
[----:B------:R-:W-:-:S03]  /*326e0*/  IMAD R20, R8, 0x4, R3 ;  /* 0x0000000408147824 */ /* 0x000fc600078e0203 */
[----:B------:R-:W-:Y:S01]  /*326f0*/  LEA.HI.X.SX32 R27, R3, R2, 0x1, P6 ;  /* 0x00000002031b7211 */ /* 0x000fe200030f0eff */
[----:B--2---:R0:W-:Y:S04]  /*32700*/  @P5 STG.E.U16 desc[UR10][R24.64], R13 ;  /* 0x0000000d18005986 */ /* 0x0041e8000c10150a */
[----:B------:R1:W-:Y:S01]  /*32710*/  @P2 STG.E.U16 desc[UR10][R26.64], R11 ;  /* 0x0000000b1a002986 */ /* 0x0003e2000c10150a */
[----:B0-----:R-:W-:-:S04]  /*32720*/  LEA R24, P6, R20, R0, 0x1 ;  /* 0x0000000014187211 */ /* 0x001fc800078c08ff */
[----:B------:R-:W-:Y:S02]  /*32730*/  LEA.HI.X.SX32 R25, R20, R2, 0x1, P6 ;  /* 0x0000000214197211 */ /* 0x000fe400030f0eff */
[----:B---3--:R-:W-:Y:S01]  /*32740*/  ISETP.LT.AND P3, PT, R29, UR5, !P0 ;  /* 0x000000051d007c0c */ /* 0x008fe2000c761270 */
[----:B------:R-:W-:Y:S01]  /*32750*/  ULDC UR5, c[0x0][0x22c] ;  /* 0x00008b0000057ab9 */ /* 0x000fe20000000800 */
[----:B------:R-:W2:Y:S01]  /*32760*/  LDL.LU R29, [R1+0x164] ;  /* 0x00016400011d7983 */ /* 0x000ea20000300800 */
[----:B------:R-:W-:Y:S01]  /*32770*/  ISETP.LT.AND P5, PT, R15, UR5, !P0 ;  /* 0x000000050f007c0c */ /* 0x000fe2000c7a1270 */
[----:B------:R-:W-:Y:S02]  /*32780*/  ULDC UR5, c[0x0][0x22c] ;  /* 0x00008b0000057ab9 */ /* 0x000fe40000000800 */
[----:B------:R-:W-:Y:S01]  /*32790*/  ISETP.LT.AND P2, PT, R14, UR5, !P0 ;  /* 0x000000050e007c0c */ /* 0x000fe2000c741270 */
[----:B------:R-:W-:Y:S01]  /*327a0*/  ULDC UR5, c[0x0][0x22c] ;  /* 0x00008b0000057ab9 */ /* 0x000fe20000000800 */
[----:B------:R-:W3:Y:S04]  /*327b0*/  LDL.LU R14, [R1+0x130] ;  /* 0x00013000010e7983 */ /* 0x000ee80000300800 */
[----:B------:R0:W-:Y:S01]  /*327c0*/  @P4 STG.E.U16 desc[UR10][R24.64], R23 ;  /* 0x0000001718004986 */ /* 0x0001e2000c10150a */
[----:B----4-:R-:W-:Y:S01]  /*327d0*/  ISETP.LT.AND P4, PT, R10, UR5, !P0 ;  /* 0x000000050a007c0c */ /* 0x010fe2000c781270 */
[C---:B------:R-:W-:Y:S01]  /*327e0*/  IMAD R3, R8.reuse, 0x4, R20 ;  /* 0x0000000408037824 */ /* 0x040fe200078e0214 */
[----:B------:R-:W-:Y:S01]  /*327f0*/  ULDC UR5, c[0x0][0x22c] ;  /* 0x00008b0000057ab9 */ /* 0x000fe20000000800 */
[----:B------:R-:W4:Y:S02]  /*32800*/  LDL.LU R10, [R1+0x134] ;  /* 0x00013400010a7983 */ /* 0x000f240000300800 */
[C---:B------:R-:W-:Y:S01]  /*32810*/  IMAD R20, R8.reuse, 0x4, R3 ;  /* 0x0000000408147824 */ /* 0x040fe200078e0203 */
[C---:B-1----:R-:W-:Y:S01]  /*32820*/  LEA R26, P6, R3.reuse, R0, 0x1 ;  /* 0x00000000031a7211 */ /* 0x042fe200078c08ff */
[----:B------:R-:W4:Y:S03]  /*32830*/  LDL.LU R15, [R1+0x138] ;  /* 0x00013800010f7983 */ /* 0x000f260000300800 */
[----:B------:R-:W-:Y:S01]  /*32840*/  LEA.HI.X.SX32 R27, R3, R2, 0x1, P6 ;  /* 0x00000002031b7211 */ /* 0x000fe200030f0eff */
[----:B------:R-:W-:Y:S01]  /*32850*/  IMAD R3, R8, 0x4, R20 ;  /* 0x0000000408037824 */ /* 0x000fe200078e0214 */
[----:B0-----:R-:W-:-:S03]  /*32860*/  LEA R24, P6, R20, R0, 0x1 ;  /* 0x0000000014187211 */ /* 0x001fc600078c08ff */
[----:B------:R0:W-:Y:S01]  /*32870*/  @P1 STG.E.U16 desc[UR10][R26.64], R21 ;  /* 0x000000151a001986 */ /* 0x0001e2000c10150a */
[----:B------:R-:W-:Y:S02]  /*32880*/  LEA.HI.X.SX32 R25, R20, R2, 0x1, P6 ;  /* 0x0000000214197211 */ /* 0x000fe400030f0eff */
[----:B------:R-:W-:Y:S02]  /*32890*/  PRMT R20, R11, 0x7632, R20 ;  /* 0x000076320b147816 */ /* 0x000fe40000000014 */
[----:B0-----:R-:W-:Y:S02]  /*328a0*/  LEA R26, P1, R3, R0, 0x1 ;  /* 0x00000000031a7211 */ /* 0x001fe400078208ff */
[----:B------:R-:W-:Y:S02]  /*328b0*/  PRMT R21, R13, 0x7632, R21 ;  /* 0x000076320d157816 */ /* 0x000fe40000000015 */
[----:B------:R-:W-:-:S03]  /*328c0*/  LEA.HI.X.SX32 R27, R3, R2, 0x1, P1 ;  /* 0x00000002031b7211 */ /* 0x000fc600008f0eff */
[----:B------:R0:W-:Y:S01]  /*328d0*/  @P3 STG.E.U16 desc[UR10][R24.64], R21 ;  /* 0x0000001518003986 */ /* 0x0001e2000c10150a */
[----:B------:R-:W-:-:S03]  /*328e0*/  IMAD R3, R8, 0x4, R3 ;  /* 0x0000000408037824 */ /* 0x000fc600078e0203 */
[----:B------:R1:W-:Y:S01]  /*328f0*/  @P5 STG.E.U16 desc[UR10][R26.64], R20 ;  /* 0x000000141a005986 */ /* 0x0003e2000c10150a */
[----:B-----5:R-:W-:Y:S01]  /*32900*/  ISETP.LT.AND P1, PT, R9, UR5, !P0 ;  /* 0x0000000509007c0c */ /* 0x020fe2000c721270 */
[----:B------:R-:W-:Y:S02]  /*32910*/  ULDC UR5, c[0x0][0x22c] ;  /* 0x00008b0000057ab9 */ /* 0x000fe40000000800 */
[----:B------:R-:W5:Y:S01]  /*32920*/  LDL.LU R9, [R1+0x140] ;  /* 0x0001400001097983 */ /* 0x000f620000300800 */
[----:B0-----:R-:W-:-:S03]  /*32930*/  PRMT R21, R23, 0x7632, R21 ;  /* 0x0000763217157816 */ /* 0x001fc60000000015 */
[----:B------:R-:W5:Y:S01]  /*32940*/  LDL.LU R13, [R1+0xc8] ;  /* 0x0000c800010d7983 */ /* 0x000f620000300800 */
[----:B-1----:R-:W-:-:S03]  /*32950*/  LEA R26, P6, R3, R0, 0x1 ;  /* 0x00000000031a7211 */ /* 0x002fc600078c08ff */
[----:B------:R-:W5:Y:S01]  /*32960*/  LDL.LU R11, [R1+0xa8] ;  /* 0x0000a800010b7983 */ /* 0x000f620000300800 */
[----:B------:R-:W-:Y:S01]  /*32970*/  LEA.HI.X.SX32 R27, R3, R2, 0x1, P6 ;  /* 0x00000002031b7211 */ /* 0x000fe200030f0eff */
[----:B------:R-:W-:-:S04]  /*32980*/  IMAD R3, R8, 0x8, R3 ;  /* 0x0000000808037824 */ /* 0x000fc800078e0203 */
[----:B------:R0:W-:Y:S02]  /*32990*/  @P2 STG.E.U16 desc[UR10][R26.64], R21 ;  /* 0x000000151a002986 */ /* 0x0001e4000c10150a */
[----:B0-----:R-:W-:Y:S01]  /*329a0*/  PRMT R27, R21, 0x7632, R27 ;  /* 0x00007632151b7816 */ /* 0x001fe2000000001b */
[----:B------:R-:W-:Y:S02]  /*329b0*/  IMAD R26, R8, 0x4, R3 ;  /* 0x00000004081a7824 */ /* 0x000fe400078e0203 */
[----:B--2---:R-:W-:-:S05]  /*329c0*/  VIADD R20, R29, 0x3c ;  /* 0x0000003c1d147836 */ /* 0x004fca0000000000 */
[C---:B------:R-:W-:Y:S01]  /*329d0*/  ISETP.LT.AND P5, PT, R20.reuse, UR5, !P0 ;  /* 0x0000000514007c0c */ /* 0x040fe2000c7a1270 */
[----:B------:R-:W-:Y:S01]  /*329e0*/  IMAD R20, R20, R8, RZ ;  /* 0x0000000814147224 */ /* 0x000fe200078e02ff */
[----:B---3--:R-:W-:Y:S01]  /*329f0*/  ISETP.LT.AND P3, PT, R14, UR6, !P0 ;  /* 0x000000060e007c0c */ /* 0x008fe2000c761270 */
[----:B------:R-:W-:Y:S01]  /*32a00*/  ULDC UR5, c[0x0][0x22c] ;  /* 0x00008b0000057ab9 */ /* 0x000fe20000000800 */
[----:B------:R-:W2:Y:S01]  /*32a10*/  LDL.LU R14, [R1+0xb8] ;  /* 0x0000b800010e7983 */ /* 0x000ea20000300800 */
[----:B------:R-:W-:Y:S01]  /*32a20*/  ULDC UR6, c[0x0][0x22c] ;  /* 0x00008b0000067ab9 */ /* 0x000fe20000000800 */
[C---:B------:R-:W-:Y:S02]  /*32a30*/  LEA R24, P6, R20.reuse, R0, 0x1 ;  /* 0x0000000014187211 */ /* 0x040fe400078c08ff */
[----:B------:R-:W3:Y:S02]  /*32a40*/  LDL.LU R23, [R1+0xe1c] ;  /* 0x000e1c0001177983 */ /* 0x000ee40000300800 */
[----:B------:R-:W-:-:S02]  /*32a50*/  LEA.HI.X.SX32 R25, R20, R2, 0x1, P6 ;  /* 0x0000000214197211 */ /* 0x000fc400030f0eff */
[C---:B------:R-:W-:Y:S02]  /*32a60*/  LEA R20, P6, R3.reuse, R0, 0x1 ;  /* 0x0000000003147211 */ /* 0x040fe400078c08ff */
[----:B----4-:R-:W-:Y:S01]  /*32a70*/  ISETP.LT.AND P2, PT, R10, UR5, !P0 ;  /* 0x000000050a007c0c */ /* 0x010fe2000c741270 */
[----:B------:R0:W-:Y:S01]  /*32a80*/  @P5 STG.E.U16 desc[UR10][R24.64], R27 ;  /* 0x0000001b18005986 */ /* 0x0001e2000c10150a */
[----:B------:R-:W-:Y:S01]  /*32a90*/  LEA.HI.X.SX32 R21, R3, R2, 0x1, P6 ;  /* 0x0000000203157211 */ /* 0x000fe200030f0eff */
[----:B------:R-:W-:Y:S02]  /*32aa0*/  ULDC UR5, c[0x0][0x22c] ;  /* 0x00008b0000057ab9 */ /* 0x000fe40000000800 */
[----:B------:R-:W4:Y:S04]  /*32ab0*/  LDL.LU R10, [R1+0x148] ;  /* 0x00014800010a7983 */ /* 0x000f280000300800 */
[----:B------:R-:W2:Y:S01]  /*32ac0*/  LDL.LU R3, [R1+0x13c] ;  /* 0x00013c0001037983 */ /* 0x000ea20000300800 */
[----:B------:R-:W-:Y:S01]  /*32ad0*/  ISETP.LT.AND P5, PT, R15, UR5, !P0 ;  /* 0x000000050f007c0c */ /* 0x000fe2000c7a1270 */
[----:B------:R-:W-:Y:S01]  /*32ae0*/  ULDC UR5, c[0x0][0x22c] ;  /* 0x00008b0000057ab9 */ /* 0x000fe20000000800 */
[C---:B0-----:R-:W-:Y:S01]  /*32af0*/  LEA R24, P6, R26.reuse, R0, 0x1 ;  /* 0x000000001a187211 */ /* 0x041fe200078c08ff */
[----:B------:R-:W3:Y:S03]  /*32b00*/  LDL.LU R15, [R1+0x14c] ;  /* 0x00014c00010f7983 */ /* 0x000ee60000300800 */
[----:B------:R-:W-:Y:S01]  /*32b10*/  LEA.HI.X.SX32 R25, R26, R2, 0x1, P6 ;  /* 0x000000021a197211 */ /* 0x000fe200030f0eff */
[----:B-----5:R0:W-:Y:S02]  /*32b20*/  @P4 STG.E.U16 desc[UR10][R20.64], R13 ;  /* 0x0000000d14004986 */ /* 0x0201e4000c10150a */
[----:B0-----:R-:W-:-:S02]  /*32b30*/  IMAD R21, R8, 0x4, R26 ;  /* 0x0000000408157824 */ /* 0x001fc400078e021a */
[----:B------:R0:W-:Y:S03]  /*32b40*/  @P1 STG.E.U16 desc[UR10][R24.64], R11 ;  /* 0x0000000b18001986 */ /* 0x0001e6000c10150a */
[----:B------:R-:W-:Y:S02]  /*32b50*/  LEA R20, P6, R21, R0, 0x1 ;  /* 0x0000000015147211 */ /* 0x000fe400078c08ff */
[----:B--2---:R-:W-:Y:S01]  /*32b60*/  ISETP.LT.AND P4, PT, R3, UR5, !P0 ;  /* 0x0000000503007c0c */ /* 0x004fe2000c781270 */
[----:B------:R-:W-:Y:S01]  /*32b70*/  IMAD R3, R8, 0x4, R21 ;  /* 0x0000000408037824 */ /* 0x000fe200078e0215 */
[----:B------:R-:W-:Y:S01]  /*32b80*/  LEA.HI.X.SX32 R21, R21, R2, 0x1, P6 ;  /* 0x0000000215157211 */ /* 0x000fe200030f0eff */
[----:B------:R-:W-:-:S03]  /*32b90*/  ULDC UR5, c[0x0][0x22c] ;  /* 0x00008b0000057ab9 */ /* 0x000fc60000000800 */
[----:B0-----:R-:W-:Y:S01]  /*32ba0*/  LEA R24, P6, R3, R0, 0x1 ;  /* 0x0000000003187211 */ /* 0x001fe200078c08ff */
[----:B------:R-:W-:Y:S01]  /*32bb0*/  IMAD R26, R8, 0x4, R3 ;  /* 0x00000004081a7824 */ /* 0x000fe200078e0203 */
[----:B------:R-:W-:Y:S01]  /*32bc0*/  ISETP.LT.AND P1, PT, R9, UR5, !P0 ;  /* 0x0000000509007c0c */ /* 0x000fe2000c721270 */
[----:B------:R0:W-:Y:S01]  /*32bd0*/  @P3 STG.E.U16 desc[UR10][R20.64], R14 ;  /* 0x0000000e14003986 */ /* 0x0001e2000c10150a */
[----:B------:R-:W-:Y:S01]  /*32be0*/  LEA.HI.X.SX32 R25, R3, R2, 0x1, P6 ;  /* 0x0000000203197211 */ /* 0x000fe200030f0eff */
[----:B------:R-:W-:Y:S02]  /*32bf0*/  ULDC UR5, c[0x0][0x22c] ;  /* 0x00008b0000057ab9 */ /* 0x000fe40000000800 */
[----:B------:R-:W2:Y:S04]  /*32c00*/  LDL.LU R9, [R1+0x150] ;  /* 0x0001500001097983 */ /* 0x000ea80000300800 */
[----:B------:R-:W5:Y:S01]  /*32c10*/  LDL.LU R3, [R1+0x144] ;  /* 0x0001440001037983 */ /* 0x000f620000300800 */
[----:B0-----:R-:W-:-:S02]  /*32c20*/  LEA R20, P6, R26, R0, 0x1 ;  /* 0x000000001a147211 */ /* 0x001fc400078c08ff */
[----:B------:R-:W-:Y:S02]  /*32c30*/  PRMT R27, R13, 0x7632, R27 ;  /* 0x000076320d1b7816 */ /* 0x000fe4000000001b */
[----:B------:R-:W-:Y:S01]  /*32c40*/  LEA.HI.X.SX32 R21, R26, R2, 0x1, P6 ;  /* 0x000000021a157211 */ /* 0x000fe200030f0eff */
[----:B------:R0:W-:Y:S04]  /*32c50*/  @P2 STG.E.U16 desc[UR10][R24.64], R22 ;  /* 0x0000001618002986 */ /* 0x0001e8000c10150a */
[----:B------:R1:W-:Y:S04]  /*32c60*/  @P5 STG.E.U16 desc[UR10][R20.64], R27 ;  /* 0x0000001b14005986 */ /* 0x0003e8000c10150a */
[----:B------:R-:W2:Y:S01]  /*32c70*/  LDL.LU R13, [R1+0xcc] ;  /* 0x0000cc00010d7983 */ /* 0x000ea20000300800 */
[----:B0-----:R-:W-:-:S02]  /*32c80*/  PRMT R22, R11, 0x7632, R22 ;  /* 0x000076320b167816 */ /* 0x001fc40000000016 */
[----:B-----5:R-:W-:Y:S01]  /*32c90*/  ISETP.LT.AND P3, PT, R3, UR5, !P0 ;  /* 0x0000000503007c0c */ /* 0x020fe2000c761270 */
[----:B------:R-:W-:Y:S01]  /*32ca0*/  IMAD R3, R8, 0x4, R26 ;  /* 0x0000000408037824 */ /* 0x000fe200078e021a */
[----:B------:R-:W-:-:S03]  /*32cb0*/  ULDC UR5, c[0x0][0x22c] ;  /* 0x00008b0000057ab9 */ /* 0x000fc60000000800 */
[----:B-1----:R-:W-:Y:S01]  /*32cc0*/  IMAD R21, R8, 0x4, R3 ;  /* 0x0000000408157824 */ /* 0x002fe200078e0203 */
[C---:B------:R-:W-:Y:S02]  /*32cd0*/  LEA R24, P6, R3.reuse, R0, 0x1 ;  /* 0x0000000003187211 */ /* 0x040fe400078c08ff */
[----:B----4-:R-:W-:Y:S01]  /*32ce0*/  ISETP.LT.AND P2, PT, R10, UR5, !P0 ;  /* 0x000000050a007c0c */ /* 0x010fe2000c741270 */
[----:B------:R-:W-:Y:S01]  /*32cf0*/  ULDC UR5, c[0x0][0x22c] ;  /* 0x00008b0000057ab9 */ /* 0x000fe20000000800 */
[----:B------:R-:W-:Y:S01]  /*32d00*/  LEA.HI.X.SX32 R25, R3, R2, 0x1, P6 ;  /* 0x0000000203197211 */ /* 0x000fe200030f0eff */
[----:B------:R-:W4:Y:S01]  /*32d10*/  LDL.LU R10, [R1+0xac] ;  /* 0x0000ac00010a7983 */ /* 0x000f220000300800 */
[----:B------:R-:W-:Y:S01]  /*32d20*/  LEA R20, P6, R21, R0, 0x1 ;  /* 0x0000000015147211 */ /* 0x000fe200078c08ff */
[----:B------:R-:W-:Y:S01]  /*32d30*/  IMAD R3, R8, 0x4, R21 ;  /* 0x0000000408037824 */ /* 0x000fe200078e0215 */
[----:B---3--:R-:W-:Y:S01]  /*32d40*/  ISETP.LT.AND P5, PT, R15, UR5, !P0 ;  /* 0x000000050f007c0c */ /* 0x008fe2000c7a1270 */
[----:B------:R-:W3:Y:S01]  /*32d50*/  LDL.LU R27, [R1+0x15c] ;  /* 0x00015c00011b7983 */ /* 0x000ee20000300800 */
[----:B------:R-:W-:Y:S01]  /*32d60*/  PRMT R26, R14, 0x7632, R26 ;  /* 0x000076320e1a7816 */ /* 0x000fe2000000001a */
[----:B------:R-:W-:Y:S01]  /*32d70*/  ULDC UR5, c[0x0][0x22c] ;  /* 0x00008b0000057ab9 */ /* 0x000fe20000000800 */
[----:B------:R-:W-:Y:S01]  /*32d80*/  LEA.HI.X.SX32 R21, R21, R2, 0x1, P6 ;  /* 0x0000000215157211 */ /* 0x000fe200030f0eff */
[----:B------:R-:W5:Y:S04]  /*32d90*/  LDL.LU R14, [R1+0x160] ;  /* 0x00016000010e7983 */ /* 0x000f680000300800 */
[----:B------:R-:W-:Y:S01]  /*32da0*/  @P4 STG.E.U16 desc[UR10][R24.64], R22 ;  /* 0x0000001618004986 */ /* 0x000fe2000c10150a */
[----:B--2---:R-:W-:Y:S01]  /*32db0*/  ISETP.LT.AND P4, PT, R9, UR5, !P0 ;  /* 0x0000000509007c0c */ /* 0x004fe2000c781270 */
[----:B------:R-:W-:-:S02]  /*32dc0*/  ULDC UR5, c[0x0][0x22c] ;  /* 0x00008b0000057ab9 */ /* 0x000fc40000000800 */
[----:B------:R-:W2:Y:S04]  /*32dd0*/  LDL.LU R15, [R1+0x168] ;  /* 0x00016800010f7983 */ /* 0x000ea80000300800 */
[----:B------:R-:W2:Y:S04]  /*32de0*/  LDL.LU R9, [R1+0x16c] ;  /* 0x00016c0001097983 */ /* 0x000ea80000300800 */
[----:B------:R-:W2:Y:S04]  /*32df0*/  LDL.LU R11, [R1+0xbc] ;  /* 0x0000bc00010b7983 */ /* 0x000ea80000300800 */
[----:B------:R0:W-:Y:S04]  /*32e00*/  @P1 STG.E.U16 desc[UR10][R20.64], R26 ;  /* 0x0000001a14001986 */ /* 0x0001e8000c10150a */
[----:B0-----:R-:W4:Y:S04]  /*32e10*/  LDL.LU R20, [R1+0x154] ;  /* 0x0001540001147983 */ /* 0x001f280000300800 */
[----:B------:R-:W3:Y:S01]  /*32e20*/  LDL.LU R26, [R1+0x158] ;  /* 0x00015800011a7983 */ /* 0x000ee20000300800 */
[----:B------:R-:W-:Y:S01]  /*32e30*/  LEA R24, P6, R3, R0, 0x1 ;  /* 0x0000000003187211 */ /* 0x000fe200078c08ff */
[----:B------:R-:W-:Y:S01]  /*32e40*/  IMAD R21, R8, 0x4, R3 ;  /* 0x0000000408157824 */ /* 0x000fe200078e0203 */
[----:B------:R-:W-:-:S02]  /*32e50*/  PRMT R22, R22, 0x7632, R22 ;  /* 0x0000763216167816 */ /* 0x000fc40000000016 */
[----:B------:R-:W-:Y:S01]  /*32e60*/  LEA.HI.X.SX32 R25, R3, R2, 0x1, P6 ;  /* 0x0000000203197211 */ /* 0x000fe200030f0eff */
[----:B------:R-:W-:-:S04]  /*32e70*/  IMAD R3, R8, 0x4, R21 ;  /* 0x0000000408037824 */ /* 0x000fc800078e0215 */
[----:B------:R0:W-:Y:S02]  /*32e80*/  @P3 STG.E.U16 desc[UR10][R24.64], R22 ;  /* 0x0000001618003986 */ /* 0x0001e4000c10150a */
[----:B0-----:R-:W-:Y:S01]  /*32e90*/  IMAD R22, R8, 0x4, R3 ;  /* 0x0000000408167824 */ /* 0x001fe200078e0203 */
[----:B----4-:R-:W-:Y:S01]  /*32ea0*/  ISETP.LT.AND P1, PT, R20, UR5, !P0 ;  /* 0x0000000514007c0c */ /* 0x010fe2000c721270 */
[----:B------:R-:W-:Y:S01]  /*32eb0*/  ULDC UR5, c[0x0][0x22c] ;  /* 0x00008b0000057ab9 */ /* 0x000fe20000000800 */
[----:B------:R-:W-:-:S04]  /*32ec0*/  LEA R20, P6, R21, R0, 0x1 ;  /* 0x0000000015147211 */ /* 0x000fc800078c08ff */
[----:B------:R-:W-:Y:S02]  /*32ed0*/  LEA.HI.X.SX32 R21, R21, R2, 0x1, P6 ;  /* 0x0000000215157211 */ /* 0x000fe400030f0eff */
[----:B------:R-:W-:-:S04]  /*32ee0*/  LEA R24, P6, R3, R0, 0x1 ;  /* 0x0000000003187211 */ /* 0x000fc800078c08ff */
[----:B------:R-:W-:Y:S01]  /*32ef0*/  LEA.HI.X.SX32 R25, R3, R2, 0x1, P6 ;  /* 0x0000000203197211 */ /* 0x000fe200030f0eff */
[----:B------:R0:W-:Y:S04]  /*32f00*/  @P2 STG.E.U16 desc[UR10][R20.64], R13 ;  /* 0x0000000d14002986 */ /* 0x0001e8000c10150a */
[----:B------:R1:W-:Y:S01]  /*32f10*/  @P5 STG.E.U16 desc[UR10][R24.64], R10 ;  /* 0x0000000a18005986 */ /* 0x0003e2000c10150a */
[----:B---3--:R-:W-:Y:S01]  /*32f20*/  ISETP.LT.AND P3, PT, R26, UR5, !P0 ;  /* 0x000000051a007c0c */ /* 0x008fe2000c761270 */
[----:B------:R-:W-:Y:S01]  /*32f30*/  ULDC UR5, c[0x0][0x22c] ;  /* 0x00008b0000057ab9 */ /* 0x000fe20000000800 */
[----:B0-----:R-:W-:Y:S01]  /*32f40*/  LEA R20, P6, R22, R0, 0x1 ;  /* 0x0000000016147211 */ /* 0x001fe200078c08ff */
[----:B-1----:R-:W-:-:S03]  /*32f50*/  IMAD R25, R8, 0x4, R22 ;  /* 0x0000000408197824 */ /* 0x002fc600078e0216 */
[----:B------:R-:W-:Y:S02]  /*32f60*/  LEA.HI.X.SX32 R21, R22, R2, 0x1, P6 ;  /* 0x0000000216157211 */ /* 0x000fe400030f0eff */
[----:B------:R-:W-:Y:S01]  /*32f70*/  ISETP.LT.AND P2, PT, R27, UR5, !P0 ;  /* 0x000000051b007c0c */ /* 0x000fe2000c741270 */
[----:B------:R-:W-:Y:S01]  /*32f80*/  ULDC UR5, c[0x0][0x22c] ;  /* 0x00008b0000057ab9 */ /* 0x000fe20000000800 */
[C---:B------:R-:W-:Y:S01]  /*32f90*/  LEA R24, P6, R25.reuse, R0, 0x1 ;  /* 0x0000000019187211 */ /* 0x040fe200078c08ff */
[----:B------:R-:W-:Y:S01]  /*32fa0*/  IMAD R3, R8, 0x4, R25 ;  /* 0x0000000408037824 */ /* 0x000fe200078e0219 */
[----:B-----5:R-:W-:Y:S01]  /*32fb0*/  ISETP.LT.AND P5, PT, R14, UR5, !P0 ;  /* 0x000000050e007c0c */ /* 0x020fe2000c7a1270 */
[----:B------:R-:W-:Y:S01]  /*32fc0*/  ULDC UR5, c[0x0][0x22c] ;  /* 0x00008b0000057ab9 */ /* 0x000fe20000000800 */
[----:B------:R-:W-:Y:S01]  /*32fd0*/  LEA.HI.X.SX32 R25, R25, R2, 0x1, P6 ;  /* 0x0000000219197211 */ /* 0x000fe200030f0eff */
[----:B--2---:R0:W-:Y:S01]  /*32fe0*/  @P4 STG.E.U16 desc[UR10][R20.64], R11 ;  /* 0x0000000b14004986 */ /* 0x0041e2000c10150a */
[----:B------:R-:W-:Y:S01]  /*32ff0*/  ISETP.LT.AND P4, PT, R15, UR5, !P0 ;  /* 0x000000050f007c0c */ /* 0x000fe2000c781270 */
[----:B------:R-:W-:-:S02]  /*33000*/  ULDC UR5, c[0x0][0x22c] ;  /* 0x00008b0000057ab9 */ /* 0x000fc40000000800 */
[----:B------:R-:W2:Y:S04]  /*33010*/  LDL.LU R14, [R1+0x170] ;  /* 0x00017000010e7983 */ /* 0x000ea80000300800 */
[----:B------:R1:W-:Y:S01]  /*33020*/  @P1 STG.E.U16 desc[UR10][R24.64], R23 ;  /* 0x0000001718001986 */ /* 0x0003e2000c10150a */
[----:B------:R-:W-:Y:S01]  /*33030*/  ISETP.LT.AND P1, PT, R9, UR5, !P0 ;  /* 0x0000000509007c0c */ /* 0x000fe2000c721270 */
[----:B------:R-:W-:Y:S02]  /*33040*/  ULDC UR5, c[0x0][0x22c] ;  /* 0x00008b0000057ab9 */ /* 0x000fe40000000800 */
[----:B------:R-:W3:Y:S01]  /*33050*/  LDL.LU R9, [R1+0x174] ;  /* 0x0001740001097983 */ /* 0x000ee20000300800 */
[----:B0-----:R-:W-:Y:S02]  /*33060*/  LEA R20, P6, R3, R0, 0x1 ;  /* 0x0000000003147211 */ /* 0x001fe400078c08ff */
[----:B------:R-:W-:-:S02]  /*33070*/  PRMT R22, R13, 0x7632, R22 ;  /* 0x000076320d167816 */ /* 0x000fc40000000016 */
[----:B------:R-:W-:Y:S01]  /*33080*/  LEA.HI.X.SX32 R21, R3, R2, 0x1, P6 ;  /* 0x0000000203157211 */ /* 0x000fe200030f0eff */
[----:B------:R-:W-:Y:S01]  /*33090*/  IMAD R3, R8, 0x4, R3 ;  /* 0x0000000408037824 */ /* 0x000fe200078e0203 */
[----:B------:R-:W4:Y:S04]  /*330a0*/  LDL.LU R13, [R1+0x178] ;  /* 0x00017800010d7983 */ /* 0x000f280000300800 */
[----:B------:R0:W-:Y:S01]  /*330b0*/  @P3 STG.E.U16 desc[UR10][R20.64], R22 ;  /* 0x0000001614003986 */ /* 0x0001e2000c10150a */
[C---:B-1----:R-:W-:Y:S02]  /*330c0*/  LEA R24, P3, R3.reuse, R0, 0x1 ;  /* 0x0000000003187211 */ /* 0x042fe400078608ff */
[----:B------:R-:W-:Y:S01]  /*330d0*/  PRMT R23, R10, 0x7632, R23 ;  /* 0x000076320a177816 */ /* 0x000fe20000000017 */
[----:B------:R-:W5:Y:S01]  /*330e0*/  LDL.LU R15, [R1+0xd0] ;  /* 0x0000d000010f7983 */ /* 0x000f620000300800 */
[----:B------:R-:W-:Y:S01]  /*330f0*/  LEA.HI.X.SX32 R25, R3, R2, 0x1, P3 ;  /* 0x0000000203197211 */ /* 0x000fe200018f0eff */
[----:B0-----:R-:W-:-:S02]  /*33100*/  IMAD R20, R8, 0x4, R3 ;  /* 0x0000000408147824 */ /* 0x001fc400078e0203 */
[----:B------:R-:W-:-:S03]  /*33110*/  VIADD R21, R29, 0x7c ;  /* 0x0000007c1d157836 */ /* 0x000fc60000000000 */
[C---:B------:R-:W-:Y:S01]  /*33120*/  LEA R26, P6, R20.reuse, R0, 0x1 ;  /* 0x00000000141a7211 */ /* 0x040fe200078c08ff */
[C---:B------:R-:W-:Y:S01]  /*33130*/  IMAD R3, R21.reuse, R8, RZ ;  /* 0x0000000815037224 */ /* 0x040fe200078e02ff */
[----:B------:R-:W-:Y:S01]  /*33140*/  ISETP.LT.AND P3, PT, R21, UR5, !P0 ;  /* 0x0000000515007c0c */ /* 0x000fe2000c761270 */
[----:B------:R0:W-:Y:S01]  /*33150*/  @P2 STG.E.U16 desc[UR10][R24.64], R23 ;  /* 0x0000001718002986 */ /* 0x0001e2000c10150a */
[----:B------:R-:W-:Y:S01]  /*33160*/  LEA.HI.X.SX32 R27, R20, R2, 0x1, P6 ;  /* 0x00000002141b7211 */ /* 0x000fe200030f0eff */
[----:B------:R-:W-:Y:S01]  /*33170*/  ULDC UR5, c[0x0][0x22c] ;  /* 0x00008b0000057ab9 */ /* 0x000fe20000000800 */
[----:B------:R-:W-:Y:S02]  /*33180*/  PRMT R28, R11, 0x7632, R28 ;  /* 0x000076320b1c7816 */ /* 0x000fe4000000001c */
[----:B------:R-:W5:Y:S01]  /*33190*/  LDL.LU R11, [R1+0x17c] ;  /* 0x00017c00010b7983 */ /* 0x000f620000300800 */
[----:B------:R-:W-:-:S03]  /*331a0*/  PRMT R21, R23, 0x7632, R21 ;  /* 0x0000763217157816 */ /* 0x000fc60000000015 */
[----:B------:R-:W5:Y:S01]  /*331b0*/  LDL.LU R8, [R1+0x10] ;  /* 0x0000100001087983 */ /* 0x000f620000300800 */
[----:B0-----:R-:W-:-:S03]  /*331c0*/  LEA R24, P6, R3, R0, 0x1 ;  /* 0x0000000003187211 */ /* 0x001fc600078c08ff */
[----:B------:R-:W5:Y:S01]  /*331d0*/  LDL.LU R10, [R1+0xf0] ;  /* 0x0000f000010a7983 */ /* 0x000f620000300800 */
[----:B------:R-:W-:-:S03]  /*331e0*/  LEA.HI.X.SX32 R25, R3, R2, 0x1, P6 ;  /* 0x0000000203197211 */ /* 0x000fc600030f0eff */
[----:B------:R0:W-:Y:S04]  /*331f0*/  @P5 STG.E.U16 desc[UR10][R26.64], R28 ;  /* 0x0000001c1a005986 */ /* 0x0001e8000c10150a */
[----:B------:R1:W-:Y:S01]  /*33200*/  @P3 STG.E.U16 desc[UR10][R24.64], R21 ;  /* 0x0000001518003986 */ /* 0x0003e2000c10150a */
[----:B0-----:R-:W0:Y:S01]  /*33210*/  LDC R27, c[0x0][0x248] ;  /* 0x00009200ff1b7b82 */ /* 0x001e220000000800 */
[----:B--2---:R-:W-:Y:S02]  /*33220*/  ISETP.LT.AND P2, PT, R14, UR6, !P0 ;  /* 0x000000060e007c0c */ /* 0x004fe4000c741270 */
[----:B---3--:R-:W-:Y:S01]  /*33230*/  ISETP.LT.AND P5, PT, R9, UR5, !P0 ;  /* 0x0000000509007c0c */ /* 0x008fe2000c7a1270 */
[----:B------:R-:W2:Y:S01]  /*33240*/  LDL.LU R14, [R1] ;  /* 0x00000000010e7983 */ /* 0x000ea20000300800 */
[C---:B0-----:R-:W-:Y:S01]  /*33250*/  IMAD R20, R27.reuse, 0x8, R20 ;  /* 0x000000081b147824 */ /* 0x041fe200078e0214 */
[----:B------:R-:W-:Y:S01]  /*33260*/  ULDC UR5, c[0x0][0x22c] ;  /* 0x00008b0000057ab9 */ /* 0x000fe20000000800 */
[----:B------:R-:W-:Y:S01]  /*33270*/  ULDC UR6, c[0x0][0x22c] ;  /* 0x00008b0000067ab9 */ /* 0x000fe20000000800 */
[----:B------:R-:W3:Y:S04]  /*33280*/  LDL.LU R28, [R1+0x184] ;  /* 0x00018400011c7983 */ /* 0x000ee80000300800 */
[----:B------:R-:W2:Y:S04]  /*33290*/  LDL.LU R9, [R1+0x188] ;  /* 0x0001880001097983 */ /* 0x000ea80000300800 */
[----:B-1----:R-:W3:Y:S01]  /*332a0*/  LDL.LU R21, [R1+0x180] ;  /* 0x0001800001157983 */ /* 0x002ee20000300800 */
[----:B------:R-:W-:Y:S01]  /*332b0*/  LEA R22, P6, R20, R0, 0x1 ;  /* 0x0000000014167211 */ /* 0x000fe200078c08ff */
[----:B------:R-:W-:-:S03]  /*332c0*/  IMAD R3, R27, 0x4, R20 ;  /* 0x000000041b037824 */ /* 0x000fc600078e0214 */
[----:B------:R-:W-:Y:S01]  /*332d0*/  LEA.HI.X.SX32 R23, R20, R2, 0x1, P6 ;  /* 0x0000000214177211 */ /* 0x000fe200030f0eff */
[----:B------:R-:W-:Y:S01]  /*332e0*/  IMAD R20, R27, 0x4, R3 ;  /* 0x000000041b147824 */ /* 0x000fe200078e0203 */
[----:B------:R-:W-:Y:S02]  /*332f0*/  LEA R24, P6, R3, R0, 0x1 ;  /* 0x0000000003187211 */ /* 0x000fe400078c08ff */
[----:B----4-:R-:W-:Y:S01]  /*33300*/  ISETP.LT.AND P3, PT, R13, UR5, !P0 ;  /* 0x000000050d007c0c */ /* 0x010fe2000c761270 */
[----:B------:R-:W-:Y:S01]  /*33310*/  ULDC UR5, c[0x0][0x22c] ;  /* 0x00008b0000057ab9 */ /* 0x000fe20000000800 */
[----:B------:R-:W4:Y:S01]  /*33320*/  LDL.LU R13, [R1+0x18c] ;  /* 0x00018c00010d7983 */ /* 0x000f220000300800 */
[----:B------:R-:W-:Y:S01]  /*33330*/  LEA.HI.X.SX32 R25, R3, R2, 0x1, P6 ;  /* 0x0000000203197211 */ /* 0x000fe200030f0eff */
[----:B------:R-:W-:Y:S02]  /*33340*/  IMAD R3, R27, 0x4, R20 ;  /* 0x000000041b037824 */ /* 0x000fe400078e0214 */
[----:B-----5:R0:W-:Y:S01]  /*33350*/  @P4 STG.E.U16 desc[UR10][R22.64], R15 ;  /* 0x0000000f16004986 */ /* 0x0201e2000c10150a */
[----:B------:R-:W-:Y:S01]  /*33360*/  ISETP.LT.AND P4, PT, R11, UR5, !P0 ;  /* 0x000000050b007c0c */ /* 0x000fe2000c781270 */
[----:B------:R-:W-:-:S02]  /*33370*/  ULDC UR5, c[0x0][0x22c] ;  /* 0x00008b0000057ab9 */ /* 0x000fc40000000800 */
[----:B------:R-:W5:Y:S01]  /*33380*/  LDL.LU R11, [R1+0x190] ;  /* 0x00019000010b7983 */ /* 0x000f620000300800 */
[----:B0-----:R-:W-:-:S04]  /*33390*/  LEA R22, P6, R20, R0, 0x1 ;  /* 0x0000000014167211 */ /* 0x001fc800078c08ff */
[----:B------:R-:W-:Y:S02]  /*333a0*/  LEA.HI.X.SX32 R23, R20, R2, 0x1, P6 ;  /* 0x0000000214177211 */ /* 0x000fe400030f0eff */
[----:B------:R-:W-:Y:S01]  /*333b0*/  LEA R20, P6, R3, R0, 0x1 ;  /* 0x0000000003147211 */ /* 0x000fe200078c08ff */
[----:B------:R-:W-:Y:S04]  /*333c0*/  @P1 STG.E.U16 desc[UR10][R24.64], R8 ;  /* 0x0000000818001986 */ /* 0x000fe8000c10150a */
[----:B------:R0:W-:Y:S01]  /*333d0*/  @P2 STG.E.U16 desc[UR10][R22.64], R10 ;  /* 0x0000000a16002986 */ /* 0x0001e2000c10150a */
[----:B---3--:R-:W-:Y:S01]  /*333e0*/  ISETP.LT.AND P1, PT, R21, UR5, !P0 ;  /* 0x0000000515007c0c */ /* 0x008fe2000c721270 */
[----:B------:R-:W-:Y:S01]  /*333f0*/  ULDC UR5, c[0x0][0x22c] ;  /* 0x00008b0000057ab9 */ /* 0x000fe20000000800 */
[----:B------:R-:W-:-:S02]  /*33400*/  LEA.HI.X.SX32 R21, R3, R2, 0x1, P6 ;  /* 0x0000000203157211 */ /* 0x000fc400030f0eff */
[----:B------:R-:W-:Y:S01]  /*33410*/  ISETP.LT.AND P2, PT, R28, UR5, !P0 ;  /* 0x000000051c007c0c */ /* 0x000fe2000c741270 */
[----:B------:R-:W-:Y:S02]  /*33420*/  ULDC UR5, c[0x0][0x22c] ;  /* 0x00008b0000057ab9 */ /* 0x000fe40000000800 */
[----:B--2---:R1:W-:Y:S01]  /*33430*/  @P5 STG.E.U16 desc[UR10][R20.64], R14 ;  /* 0x0000000e14005986 */ /* 0x0043e2000c10150a */
[----:B------:R-:W-:Y:S01]  /*33440*/  ISETP.LT.AND P5, PT, R9, UR5, !P0 ;  /* 0x0000000509007c0c */ /* 0x000fe2000c7a1270 */
[----:B0-----:R-:W-:Y:S01]  /*33450*/  IMAD R23, R27, 0x4, R3 ;  /* 0x000000041b177824 */ /* 0x001fe200078e0203 */
[----:B------:R-:W-:Y:S01]  /*33460*/  PRMT R25, R15, 0x7632, R25 ;  /* 0x000076320f197816 */ /* 0x000fe20000000019 */
[----:B------:R-:W2:Y:S01]  /*33470*/  LDL.LU R9, [R1+0x198] ;  /* 0x0001980001097983 */ /* 0x000ea20000300800 */
[----:B------:R-:W-:Y:S01]  /*33480*/  PRMT R24, R8, 0x7632, R24 ;  /* 0x0000763208187816 */ /* 0x000fe20000000018 */
[----:B------:R-:W-:Y:S01]  /*33490*/  IMAD R3, R27, 0x4, R23 ;  /* 0x000000041b037824 */ /* 0x000fe200078e0217 */
[C---:B------:R-:W-:Y:S01]  /*334a0*/  LEA R22, P6, R23.reuse, R0, 0x1 ;  /* 0x0000000017167211 */ /* 0x040fe200078c08ff */
[----:B------:R-:W-:Y:S01]  /*334b0*/  ULDC UR5, c[0x0][0x22c] ;  /* 0x00008b0000057ab9 */ /* 0x000fe20000000800 */
[----:B------:R-:W3:Y:S02]  /*334c0*/  LDL.LU R8, [R1+0xd4] ;  /* 0x0000d40001087983 */ /* 0x000ee40000300800 */
[----:B------:R-:W-:-:S02]  /*334d0*/  LEA.HI.X.SX32 R23, R23, R2, 0x1, P6 ;  /* 0x0000000217177211 */ /* 0x000fc400030f0eff */
[C---:B-1----:R-:W-:Y:S01]  /*334e0*/  LEA R20, P6, R3.reuse, R0, 0x1 ;  /* 0x0000000003147211 */ /* 0x042fe200078c08ff */
[----:B------:R-:W3:Y:S03]  /*334f0*/  LDL.LU R28, [R1+0x1a0] ;  /* 0x0001a000011c7983 */ /* 0x000ee60000300800 */
[----:B------:R-:W-:Y:S01]  /*33500*/  LEA.HI.X.SX32 R21, R3, R2, 0x1, P6 ;  /* 0x0000000203157211 */ /* 0x000fe200030f0eff */
[----:B------:R-:W-:Y:S01]  /*33510*/  IMAD R3, R27, 0x4, R3 ;  /* 0x000000041b037824 */ /* 0x000fe200078e0203 */
[----:B------:R0:W-:Y:S01]  /*33520*/  @P3 STG.E.U16 desc[UR10][R22.64], R25 ;  /* 0x0000001916003986 */ /* 0x0001e2000c10150a */
[----:B----4-:R-:W-:Y:S01]  /*33530*/  ISETP.LT.AND P3, PT, R13, UR5, !P0 ;  /* 0x000000050d007c0c */ /* 0x010fe2000c761270 */
[----:B------:R-:W-:Y:S02]  /*33540*/  ULDC UR5, c[0x0][0x22c] ;  /* 0x00008b0000057ab9 */ /* 0x000fe40000000800 */
[----:B------:R-:W4:Y:S01]  /*33550*/  LDL.LU R13, [R1+0x14] ;  /* 0x00001400010d7983 */ /* 0x000f220000300800 */
[----:B0-----:R-:W-:-:S03]  /*33560*/  LEA R22, P6, R3, R0, 0x1 ;  /* 0x0000000003167211 */ /* 0x001fc600078c08ff */
[----:B------:R0:W-:Y:S01]  /*33570*/  @P4 STG.E.U16 desc[UR10][R20.64], R24 ;  /* 0x0000001814004986 */ /* 0x0001e2000c10150a */
[----:B------:R-:W-:Y:S02]  /*33580*/  PRMT R25, R10, 0x7632, R25 ;  /* 0x000076320a197816 */ /* 0x000fe40000000019 */
[----:B------:R-:W-:Y:S01]  /*33590*/  LEA.HI.X.SX32 R23, R3, R2, 0x1, P6 ;  /* 0x0000000203177211 */ /* 0x000fe200030f0eff */
[----:B------:R-:W4:Y:S01]  /*335a0*/  LDL.LU R10, [R1+0x1a4] ;  /* 0x0001a400010a7983 */ /* 0x000f220000300800 */
[----:B-----5:R-:W-:Y:S01]  /*335b0*/  ISETP.LT.AND P4, PT, R11, UR5, !P0 ;  /* 0x000000050b007c0c */ /* 0x020fe2000c781270 */
[----:B------:R-:W-:Y:S02]  /*335c0*/  ULDC UR5, c[0x0][0x22c] ;  /* 0x00008b0000057ab9 */ /* 0x000fe40000000800 */
[----:B------:R-:W5:Y:S01]  /*335d0*/  LDL.LU R11, [R1+0xf4] ;  /* 0x0000f400010b7983 */ /* 0x000f620000300800 */
[--C-:B0-----:R-:W-:Y:S01]  /*335e0*/  IMAD R21, R27, 0x4, R3.reuse ;  /* 0x000000041b157824 */ /* 0x101fe200078e0203 */
[----:B------:R-:W-:-:S02]  /*335f0*/  PRMT R3, R14, 0x7632, R3 ;  /* 0x000076320e037816 */ /* 0x000fc40000000003 */
[----:B------:R0:W-:Y:S04]  /*33600*/  @P1 STG.E.U16 desc[UR10][R22.64], R25 ;  /* 0x0000001916001986 */ /* 0x0001e8000c10150a */
[----:B------:R-:W5:Y:S04]  /*33610*/  LDL.LU R14, [R1+0x1a8] ;  /* 0x0001a800010e7983 */ /* 0x000f680000300800 */
[----:B------:R-:W5:Y:S04]  /*33620*/  LDL.LU R15, [R1+0x4] ;  /* 0x00000400010f7983 */ /* 0x000f680000300800 */
[----:B0-----:R-:W5:Y:S01]  /*33630*/  LDL.LU R25, [R1+0x19c] ;  /* 0x00019c0001197983 */ /* 0x001f620000300800 */
[----:B--2---:R-:W-:Y:S01]  /*33640*/  ISETP.LT.AND P1, PT, R9, UR5, !P0 ;  /* 0x0000000509007c0c */ /* 0x004fe2000c721270 */
[----:B------:R-:W-:-:S02]  /*33650*/  IMAD R24, R27, 0x4, R21 ;  /* 0x000000041b187824 */ /* 0x000fc400078e0215 */
[----:B------:R-:W2:Y:S01]  /*33660*/  LDL.LU R9, [R1+0x1ac] ;  /* 0x0001ac0001097983 */ /* 0x000ea20000300800 */
[----:B------:R-:W-:Y:S01]  /*33670*/  LEA R20, P6, R21, R0, 0x1 ;  /* 0x0000000015147211 */ /* 0x000fe200078c08ff */
[----:B------:R-:W-:-:S03]  /*33680*/  ULDC UR5, c[0x0][0x22c] ;  /* 0x00008b0000057ab9 */ /* 0x000fc60000000800 */
[----:B------:R-:W-:Y:S02]  /*33690*/  LEA.HI.X.SX32 R21, R21, R2, 0x1, P6 ;  /* 0x0000000215157211 */ /* 0x000fe400030f0eff */
[----:B------:R-:W-:-:S03]  /*336a0*/  LEA R22, P6, R24, R0, 0x1 ;  /* 0x0000000018167211 */ /* 0x000fc600078c08ff */
[----:B------:R0:W-:Y:S01]  /*336b0*/  @P2 STG.E.U16 desc[UR10][R20.64], R3 ;  /* 0x0000000314002986 */ /* 0x0001e2000c10150a */
[----:B------:R-:W-:Y:S01]  /*336c0*/  LEA.HI.X.SX32 R23, R24, R2, 0x1, P6 ;  /* 0x0000000218177211 */ /* 0x000fe200030f0eff */
[----:B0-----:R-:W-:-:S04]  /*336d0*/  IMAD R3, R27, 0x4, R24 ;  /* 0x000000041b037824 */ /* 0x001fc800078e0218 */
[----:B------:R-:W-:Y:S01]  /*336e0*/  IMAD R24, R27, 0x4, R3 ;  /* 0x000000041b187824 */ /* 0x000fe200078e0203 */
[C---:B------:R-:W-:Y:S01]  /*336f0*/  LEA R20, P6, R3.reuse, R0, 0x1 ;  /* 0x0000000003147211 */ /* 0x040fe200078c08ff */
[----:B---3--:R0:W-:Y:S03]  /*33700*/  @P5 STG.E.U16 desc[UR10][R22.64], R8 ;  /* 0x0000000816005986 */ /* 0x0081e6000c10150a */
[----:B------:R-:W-:Y:S01]  /*33710*/  LEA.HI.X.SX32 R21, R3, R2, 0x1, P6 ;  /* 0x0000000203157211 */ /* 0x000fe200030f0eff */
[----:B------:R-:W-:-:S04]  /*33720*/  IMAD R3, R27, 0x4, R24 ;  /* 0x000000041b037824 */ /* 0x000fc800078e0218 */
[----:B----4-:R1:W-:Y:S01]  /*33730*/  @P3 STG.E.U16 desc[UR10][R20.64], R13 ;  /* 0x0000000d14003986 */ /* 0x0103e2000c10150a */
[----:B0-----:R-:W-:-:S04]  /*33740*/  LEA R22, P6, R24, R0, 0x1 ;  /* 0x0000000018167211 */ /* 0x001fc800078c08ff */
[----:B------:R-:W-:Y:S02]  /*33750*/  LEA.HI.X.SX32 R23, R24, R2, 0x1, P6 ;  /* 0x0000000218177211 */ /* 0x000fe400030f0eff */
[----:B-1----:R-:W-:Y:S02]  /*33760*/  LEA R20, P6, R3, R0, 0x1 ;  /* 0x0000000003147211 */ /* 0x002fe400078c08ff */
[----:B-----5:R-:W-:Y:S01]  /*33770*/  ISETP.LT.AND P2, PT, R25, UR5, !P0 ;  /* 0x0000000519007c0c */ /* 0x020fe2000c741270 */
[----:B------:R-:W-:Y:S02]  /*33780*/  ULDC UR5, c[0x0][0x22c] ;  /* 0x00008b0000057ab9 */ /* 0x000fe40000000800 */
[----:B------:R-:W-:Y:S01]  /*33790*/  ISETP.LT.AND P5, PT, R28, UR5, !P0 ;  /* 0x000000051c007c0c */ /* 0x000fe2000c7a1270 */
[----:B------:R-:W-:Y:S01]  /*337a0*/  ULDC UR5, c[0x0][0x22c] ;  /* 0x00008b0000057ab9 */ /* 0x000fe20000000800 */
[----:B------:R-:W-:Y:S02]  /*337b0*/  LEA.HI.X.SX32 R21, R3, R2, 0x1, P6 ;  /* 0x0000000203157211 */ /* 0x000fe400030f0eff */
[----:B------:R-:W-:Y:S01]  /*337c0*/  ISETP.LT.AND P3, PT, R10, UR5, !P0 ;  /* 0x000000050a007c0c */ /* 0x000fe2000c761270 */
[----:B------:R-:W-:Y:S01]  /*337d0*/  ULDC UR5, c[0x0][0x22c] ;  /* 0x00008b0000057ab9 */ /* 0x000fe20000000800 */
[----:B------:R-:W3:Y:S01]  /*337e0*/  LDL.LU R10, [R1+0x1b0] ;  /* 0x0001b000010a7983 */ /* 0x000ee20000300800 */
[--C-:B------:R-:W-:Y:S01]  /*337f0*/  IMAD R24, R27, 0x4, R3.reuse ;  /* 0x000000041b187824 */ /* 0x100fe200078e0203 */
[----:B------:R-:W-:-:S02]  /*33800*/  PRMT R3, R8, 0x7632, R3 ;  /* 0x0000763208037816 */ /* 0x000fc40000000003 */
[----:B------:R-:W-:Y:S01]  /*33810*/  @P4 STG.E.U16 desc[UR10][R22.64], R11 ;  /* 0x0000000b16004986 */ /* 0x000fe2000c10150a */
[----:B------:R-:W-:Y:S01]  /*33820*/  ISETP.LT.AND P4, PT, R14, UR5, !P0 ;  /* 0x000000050e007c0c */ /* 0x000fe2000c781270 */
[----:B------:R-:W-:Y:S02]  /*33830*/  ULDC UR5, c[0x0][0x22c] ;  /* 0x00008b0000057ab9 */ /* 0x000fe40000000800 */
[----:B------:R0:W-:Y:S04]  /*33840*/  @P1 STG.E.U16 desc[UR10][R20.64], R15 ;  /* 0x0000000f14001986 */ /* 0x0001e8000c10150a */
[----:B------:R-:W4:Y:S01]  /*33850*/  LDL.LU R8, [R1+0x1b4] ;  /* 0x0001b40001087983 */ /* 0x000f220000300800 */
[----:B0-----:R-:W-:Y:S02]  /*33860*/  PRMT R21, R13, 0x7632, R21 ;  /* 0x000076320d157816 */ /* 0x001fe40000000015 */
[----:B------:R-:W-:Y:S01]  /*33870*/  LEA R22, P6, R24, R0, 0x1 ;  /* 0x0000000018167211 */ /* 0x000fe200078c08ff */
[----:B------:R-:W-:-:S03]  /*33880*/  IMAD R20, R27, 0x4, R24 ;  /* 0x000000041b147824 */ /* 0x000fc600078e0218 */
[----:B------:R-:W-:-:S05]  /*33890*/  LEA.HI.X.SX32 R23, R24, R2, 0x1, P6 ;  /* 0x0000000218177211 */ /* 0x000fca00030f0eff */
[----:B------:R0:W-:Y:S02]  /*338a0*/  @P2 STG.E.U16 desc[UR10][R22.64], R3 ;  /* 0x0000000316002986 */ /* 0x0001e4000c10150a */
[----:B0-----:R-:W-:-:S04]  /*338b0*/  LEA R22, P2, R20, R0, 0x1 ;  /* 0x0000000014167211 */ /* 0x001fc800078408ff */
[----:B------:R-:W-:-:S05]  /*338c0*/  LEA.HI.X.SX32 R23, R20, R2, 0x1, P2 ;  /* 0x0000000214177211 */ /* 0x000fca00010f0eff */
[----:B------:R0:W-:Y:S02]  /*338d0*/  @P5 STG.E.U16 desc[UR10][R22.64], R21 ;  /* 0x0000001516005986 */ /* 0x0001e4000c10150a */
[----:B0-----:R-:W-:Y:S02]  /*338e0*/  PRMT R23, R11, 0x7632, R23 ;  /* 0x000076320b177816 */ /* 0x001fe40000000017 */
[----:B--2---:R-:W-:Y:S01]  /*338f0*/  ISETP.LT.AND P1, PT, R9, UR5, !P0 ;  /* 0x0000000509007c0c */ /* 0x004fe2000c721270 */
[----:B------:R-:W-:Y:S01]  /*33900*/  IMAD R3, R27, 0x4, R20 ;  /* 0x000000041b037824 */ /* 0x000fe200078e0214 */
[----:B------:R-:W2:Y:S01]  /*33910*/  LDL.LU R9, [R1+0x1b8] ;  /* 0x0001b80001097983 */ /* 0x000ea20000300800 */
[----:B------:R-:W-:Y:S01]  /*33920*/  VIADD R24, R29, 0xbc ;  /* 0x000000bc1d187836 */ /* 0x000fe20000000000 */
[----:B------:R-:W-:Y:S02]  /*33930*/  ULDC UR5, c[0x0][0x22c] ;  /* 0x00008b0000057ab9 */ /* 0x000fe40000000800 */
[----:B------:R-:W5:Y:S04]  /*33940*/  LDL.LU R28, [R1+0x1bc] ;  /* 0x0001bc00011c7983 */ /* 0x000f680000300800 */
[----:B------:R-:W5:Y:S04]  /*33950*/  LDL.LU R13, [R1+0xd8] ;  /* 0x0000d800010d7983 */ /* 0x000f680000300800 */
[----:B------:R-:W5:Y:S04]  /*33960*/  LDL.LU R14, [R1+0x18] ;  /* 0x00001800010e7983 */ /* 0x000f680000300800 */
[----:B------:R-:W5:Y:S01]  /*33970*/  LDL.LU R11, [R1+0x1c0] ;  /* 0x0001c000010b7983 */ /* 0x000f620000300800 */
[----:B------:R-:W-:-:S02]  /*33980*/  LEA R20, P6, R3, R0, 0x1 ;  /* 0x0000000003147211 */ /* 0x000fc400078c08ff */
[C---:B------:R-:W-:Y:S01]  /*33990*/  ISETP.LT.AND P2, PT, R24.reuse, UR5, !P0 ;  /* 0x0000000518007c0c */ /* 0x040fe2000c741270 */
[----:B------:R-:W-:Y:S01]  /*339a0*/  IMAD R24, R24, R27, RZ ;  /* 0x0000001b18187224 */ /* 0x000fe200078e02ff */
[----:B------:R-:W-:Y:S01]  /*339b0*/  LEA.HI.X.SX32 R21, R3, R2, 0x1, P6 ;  /* 0x0000000203157211 */ /* 0x000fe200030f0eff */
[----:B------:R-:W-:-:S03]  /*339c0*/  ULDC UR5, c[0x0][0x22c] ;  /* 0x00008b0000057ab9 */ /* 0x000fc60000000800 */
[C---:B------:R-:W-:Y:S01]  /*339d0*/  LEA R22, P6, R24.reuse, R0, 0x1 ;  /* 0x0000000018167211 */ /* 0x040fe200078c08ff */
[----:B------:R0:W-:Y:S02]  /*339e0*/  @P3 STG.E.U16 desc[UR10][R20.64], R23 ;  /* 0x0000001714003986 */ /* 0x0001e4000c10150a */
[----:B0-----:R-:W-:Y:S01]  /*339f0*/  IMAD R21, R27, 0x8, R3 ;  /* 0x000000081b157824 */ /* 0x001fe200078e0203 */
[----:B------:R-:W-:Y:S02]  /*33a00*/  LEA.HI.X.SX32 R23, R24, R2, 0x1, P6 ;  /* 0x0000000218177211 */ /* 0x000fe400030f0eff */
[----:B------:R-:W-:Y:S02]  /*33a10*/  PRMT R24, R15, 0x7632, R24 ;  /* 0x000076320f187816 */ /* 0x000fe40000000018 */
[----:B------:R-:W-:Y:S01]  /*33a20*/  LEA R20, P6, R21, R0, 0x1 ;  /* 0x0000000015147211 */ /* 0x000fe200078c08ff */
[----:B------:R-:W-:-:S03]  /*33a30*/  IMAD R3, R27, 0x4, R21 ;  /* 0x000000041b037824 */ /* 0x000fc600078e0215 */
[----:B------:R-:W-:Y:S01]  /*33a40*/  LEA.HI.X.SX32 R21, R21, R2, 0x1, P6 ;  /* 0x0000000215157211 */ /* 0x000fe200030f0eff */
[----:B------:R0:W-:Y:S01]  /*33a50*/  @P2 STG.E.U16 desc[UR10][R22.64], R24 ;  /* 0x0000001816002986 */ /* 0x0001e2000c10150a */
[----:B---3--:R-:W-:Y:S01]  /*33a60*/  ISETP.LT.AND P5, PT, R10, UR5, !P0 ;  /* 0x000000050a007c0c */ /* 0x008fe2000c7a1270 */
[----:B------:R-:W-:Y:S02]  /*33a70*/  ULDC UR5, c[0x0][0x22c] ;  /* 0x00008b0000057ab9 */ /* 0x000fe40000000800 */
[----:B------:R-:W3:Y:S04]  /*33a80*/  LDL.LU R10, [R1+0xf8] ;  /* 0x0000f800010a7983 */ /* 0x000ee80000300800 */
[----:B------:R-:W3:Y:S01]  /*33a90*/  LDL.LU R15, [R1+0x8] ;  /* 0x00000800010f7983 */ /* 0x000ee20000300800 */
[----:B----4-:R-:W-:Y:S01]  /*33aa0*/  ISETP.LT.AND P3, PT, R8, UR5, !P0 ;  /* 0x0000000508007c0c */ /* 0x010fe2000c761270 */
[----:B------:R-:W-:-:S02]  /*33ab0*/  ULDC UR5, c[0x0][0x22c] ;  /* 0x00008b0000057ab9 */ /* 0x000fc40000000800 */
[----:B------:R-:W4:Y:S01]  /*33ac0*/  LDL.LU R8, [R1+0x1c8] ;  /* 0x0001c80001087983 */ /* 0x000f220000300800 */
[----:B0-----:R-:W-:-:S04]  /*33ad0*/  LEA R22, P6, R3, R0, 0x1 ;  /* 0x0000000003167211 */ /* 0x001fc800078c08ff */
[----:B------:R-:W-:Y:S02]  /*33ae0*/  LEA.HI.X.SX32 R23, R3, R2, 0x1, P6 ;  /* 0x0000000203177211 */ /* 0x000fe400030f0eff */
[----:B--2---:R-:W-:Y:S01]  /*33af0*/  ISETP.LT.AND P2, PT, R9, UR5, !P0 ;  /* 0x0000000509007c0c */ /* 0x004fe2000c741270 */
[----:B------:R-:W-:Y:S01]  /*33b00*/  ULDC UR5, c[0x0][0x22c] ;  /* 0x00008b0000057ab9 */ /* 0x000fe20000000800 */
[----:B------:R-:W2:Y:S04]  /*33b10*/  LDL.LU R9, [R1+0x1cc] ;  /* 0x0001cc0001097983 */ /* 0x000ea80000300800 */
[----:B-----5:R0:W-:Y:S04]  /*33b20*/  @P4 STG.E.U16 desc[UR10][R20.64], R13 ;  /* 0x0000000d14004986 */ /* 0x0201e8000c10150a */
[----:B0-----:R-:W5:Y:S01]  /*33b30*/  LDL.LU R20, [R1+0x1c4] ;  /* 0x0001c40001147983 */ /* 0x001f620000300800 */
[----:B------:R-:W-:Y:S01]  /*33b40*/  ISETP.LT.AND P4, PT, R28, UR5, !P0 ;  /* 0x000000051c007c0c */ /* 0x000fe2000c781270 */
[----:B------:R-:W-:-:S02]  /*33b50*/  ULDC UR5, c[0x0][0x22c] ;  /* 0x00008b0000057ab9 */ /* 0x000fc40000000800 */
[----:B------:R-:W2:Y:S04]  /*33b60*/  LDL.LU R28, [R1+0x1d0] ;  /* 0x0001d000011c7983 */ /* 0x000ea80000300800 */
[----:B------:R0:W-:Y:S01]  /*33b70*/  @P1 STG.E.U16 desc[UR10][R22.64], R14 ;  /* 0x0000000e16001986 */ /* 0x0001e2000c10150a */
[----:B------:R-:W-:Y:S01]  /*33b80*/  ISETP.LT.AND P1, PT, R11, UR5, !P0 ;  /* 0x000000050b007c0c */ /* 0x000fe2000c721270 */
[C---:B------:R-:W-:Y:S01]  /*33b90*/  IMAD R25, R27.reuse, 0x4, R3 ;  /* 0x000000041b197824 */ /* 0x040fe200078e0203 */
[----:B------:R-:W-:Y:S01]  /*33ba0*/  ULDC UR5, c[0x0][0x22c] ;  /* 0x00008b0000057ab9 */ /* 0x000fe20000000800 */
[----:B------:R-:W2:Y:S02]  /*33bb0*/  LDL.LU R11, [R1+0x1d4] ;  /* 0x0001d400010b7983 */ /* 0x000ea40000300800 */
[----:B------:R-:W-:Y:S01]  /*33bc0*/  IMAD R3, R27, 0x4, R25 ;  /* 0x000000041b037824 */ /* 0x000fe200078e0219 */
[----:B------:R-:W-:-:S04]  /*33bd0*/  LEA R24, P6, R25, R0, 0x1 ;  /* 0x0000000019187211 */ /* 0x000fc800078c08ff */
[----:B------:R-:W-:Y:S01]  /*33be0*/  LEA.HI.X.SX32 R25, R25, R2, 0x1, P6 ;  /* 0x0000000219197211 */ /* 0x000fe200030f0eff */
[----:B------:R-:W-:Y:S01]  /*33bf0*/  IMAD R21, R27, 0x4, R3 ;  /* 0x000000041b157824 */ /* 0x000fe200078e0203 */
[----:B0-----:R-:W-:-:S04]  /*33c00*/  LEA R22, P6, R3, R0, 0x1 ;  /* 0x0000000003167211 */ /* 0x001fc800078c08ff */
[----:B------:R-:W-:Y:S02]  /*33c10*/  LEA.HI.X.SX32 R23, R3, R2, 0x1, P6 ;  /* 0x0000000203177211 */ /* 0x000fe400030f0eff */
[----:B------:R-:W-:Y:S02]  /*33c20*/  PRMT R3, R13, 0x7632, R3 ;  /* 0x000076320d037816 */ /* 0x000fe40000000003 */
[----:B------:R-:W2:Y:S04]  /*33c30*/  LDL.LU R13, [R1+0xe18] ;  /* 0x000e1800010d7983 */ /* 0x000ea80000300800 */
[----:B---3--:R0:W-:Y:S04]  /*33c40*/  @P5 STG.E.U16 desc[UR10][R24.64], R10 ;  /* 0x0000000a18005986 */ /* 0x0081e8000c10150a */
[----:B------:R1:W-:Y:S01]  /*33c50*/  @P3 STG.E.U16 desc[UR10][R22.64], R15 ;  /* 0x0000000f16003986 */ /* 0x0003e2000c10150a */
[----:B0-----:R-:W-:Y:S01]  /*33c60*/  IMAD R24, R27, 0x4, R21 ;  /* 0x000000041b187824 */ /* 0x001fe200078e0215 */
[----:B------:R-:W-:-:S02]  /*33c70*/  PRMT R25, R15, 0x7632, R25 ;  /* 0x000076320f197816 */ /* 0x000fc40000000019 */
[----:B-----5:R-:W-:Y:S01]  /*33c80*/  ISETP.LT.AND P5, PT, R20, UR5, !P0 ;  /* 0x0000000514007c0c */ /* 0x020fe2000c7a1270 */
[----:B------:R-:W-:Y:S01]  /*33c90*/  ULDC UR5, c[0x0][0x22c] ;  /* 0x00008b0000057ab9 */ /* 0x000fe20000000800 */
[----:B------:R-:W-:-:S04]  /*33ca0*/  LEA R20, P6, R21, R0, 0x1 ;  /* 0x0000000015147211 */ /* 0x000fc800078c08ff */
[----:B------:R-:W-:Y:S02]  /*33cb0*/  LEA.HI.X.SX32 R21, R21, R2, 0x1, P6 ;  /* 0x0000000215157211 */ /* 0x000fe400030f0eff */
[----:B-1----:R-:W-:-:S03]  /*33cc0*/  LEA R22, P6, R24, R0, 0x1 ;  /* 0x0000000018167211 */ /* 0x002fc600078c08ff */
[----:B------:R0:W-:Y:S01]  /*33cd0*/  @P2 STG.E.U16 desc[UR10][R20.64], R3 ;  /* 0x0000000314002986 */ /* 0x0001e2000c10150a */
[----:B------:R-:W-:Y:S01]  /*33ce0*/  LEA.HI.X.SX32 R23, R24, R2, 0x1, P6 ;  /* 0x0000000218177211 */ /* 0x000fe200030f0eff */
[----:B0-----:R-:W-:Y:S01]  /*33cf0*/  IMAD R3, R27, 0x4, R24 ;  /* 0x000000041b037824 */ /* 0x001fe200078e0218 */
[----:B------:R-:W-:-:S04]  /*33d00*/  PRMT R21, R14, 0x7632, R21 ;  /* 0x000076320e157816 */ /* 0x000fc80000000015 */
[----:B------:R-:W-:Y:S01]  /*33d10*/  LEA R20, P6, R3, R0, 0x1 ;  /* 0x0000000003147211 */ /* 0x000fe200078c08ff */
[----:B------:R0:W-:Y:S01]  /*33d20*/  @P4 STG.E.U16 desc[UR10][R22.64], R21 ;  /* 0x0000001516004986 */ /* 0x0001e2000c10150a */
[----:B----4-:R-:W-:Y:S01]  /*33d30*/  ISETP.LT.AND P3, PT, R8, UR5, !P0 ;  /* 0x0000000508007c0c */ /* 0x010fe2000c761270 */
[----:B------:R-:W-:Y:S02]  /*33d40*/  ULDC UR5, c[0x0][0x22c] ;  /* 0x00008b0000057ab9 */ /* 0x000fe40000000800 */
[----:B--2---:R-:W-:Y:S01]  /*33d50*/  ISETP.LT.AND P2, PT, R9, UR5, !P0 ;  /* 0x0000000509007c0c */ /* 0x004fe2000c741270 */
[----:B------:R-:W-:Y:S01]  /*33d60*/  ULDC UR5, c[0x0][0x22c] ;  /* 0x00008b0000057ab9 */ /* 0x000fe20000000800 */
[----:B------:R-:W2:Y:S01]  /*33d70*/  LDL.LU R8, [R1+0xdc] ;  /* 0x0000dc0001087983 */ /* 0x000ea20000300800 */
[----:B0-----:R-:W-:Y:S01]  /*33d80*/  LEA.HI.X.SX32 R21, R3, R2, 0x1, P6 ;  /* 0x0000000203157211 */ /* 0x001fe200030f0eff */
[C---:B------:R-:W-:Y:S01]  /*33d90*/  IMAD R22, R27.reuse, 0x4, R3 ;  /* 0x000000041b167824 */ /* 0x040fe200078e0203 */
[----:B------:R-:W-:Y:S01]  /*33da0*/  PRMT R23, R10, 0x7632, R23 ;  /* 0x000076320a177816 */ /* 0x000fe20000000017 */
[----:B------:R-:W3:Y:S02]  /*33db0*/  LDL.LU R14, [R1+0xe14] ;  /* 0x000e1400010e7983 */ /* 0x000ee40000300800 */
[----:B------:R-:W-:-:S02]  /*33dc0*/  IMAD R3, R27, 0x4, R22 ;  /* 0x000000041b037824 */ /* 0x000fc400078e0216 */
[----:B------:R0:W-:Y:S01]  /*33dd0*/  @P1 STG.E.U16 desc[UR10][R20.64], R23 ;  /* 0x0000001714001986 */ /* 0x0001e2000c10150a */
[----:B------:R-:W-:Y:S01]  /*33de0*/  ISETP.LT.AND P4, PT, R28, UR5, !P0 ;  /* 0x000000051c007c0c */ /* 0x000fe2000c781270 */
[----:B------:R-:W-:Y:S02]  /*33df0*/  ULDC UR5, c[0x0][0x22c] ;  /* 0x00008b0000057ab9 */ /* 0x000fe40000000800 */
[----:B------:R-:W4:Y:S01]  /*33e00*/  LDL.LU R9, [R1+0x1c] ;  /* 0x00001c0001097983 */ /* 0x000f220000300800 */
[----:B------:R-:W-:Y:S01]  /*33e10*/  ISETP.LT.AND P1, PT, R11, UR5, !P0 ;  /* 0x000000050b007c0c */ /* 0x000fe2000c721270 */
[----:B------:R-:W-:Y:S01]  /*33e20*/  IMAD R24, R27, 0x4, R3 ;  /* 0x000000041b187824 */ /* 0x000fe200078e0203 */
[----:B------:R-:W-:Y:S01]  /*33e30*/  ULDC UR5, c[0x0][0x22c] ;  /* 0x00008b0000057ab9 */ /* 0x000fe20000000800 */
[----:B------:R-:W5:Y:S01]  /*33e40*/  LDL.LU R10, [R1+0xfc] ;  /* 0x0000fc00010a7983 */ /* 0x000f620000300800 */
[----:B0-----:R-:W-:-:S03]  /*33e50*/  LEA R20, P6, R22, R0, 0x1 ;  /* 0x0000000016147211 */ /* 0x001fc600078c08ff */
[----:B------:R-:W3:Y:S01]  /*33e60*/  LDL.LU R28, [R1+0x1ec] ;  /* 0x0001ec00011c7983 */ /* 0x000ee20000300800 */
[----:B------:R-:W-:-:S03]  /*33e70*/  LEA.HI.X.SX32 R21, R22, R2, 0x1, P6 ;  /* 0x0000000216157211 */ /* 0x000fc600030f0eff */
[----:B------:R-:W3:Y:S01]  /*33e80*/  LDL.LU R11, [R1+0xc] ;  /* 0x00000c00010b7983 */ /* 0x000ee20000300800 */
[----:B------:R-:W-:-:S03]  /*33e90*/  LEA R22, P6, R3, R0, 0x1 ;  /* 0x0000000003167211 */ /* 0x000fc600078c08ff */
[----:B------:R-:W3:Y:S01]  /*33ea0*/  LDL.LU R15, [R1+0xe10] ;  /* 0x000e1000010f7983 */ /* 0x000ee20000300800 */
[----:B------:R-:W-:-:S03]  /*33eb0*/  LEA.HI.X.SX32 R23, R3, R2, 0x1, P6 ;  /* 0x0000000203177211 */ /* 0x000fc600030f0eff */
[----:B------:R-:W2:Y:S04]  /*33ec0*/  LDL.LU R3, [R1+0x1d8] ;  /* 0x0001d80001037983 */ /* 0x000ea80000300800 */
[----:B------:R0:W-:Y:S02]  /*33ed0*/  @P5 STG.E.U16 desc[UR10][R20.64], R25 ;  /* 0x0000001914005986 */ /* 0x0001e4000c10150a */
[----:B0-----:R-:W-:-:S04]  /*33ee0*/  LEA R20, P6, R24, R0, 0x1 ;  /* 0x0000000018147211 */ /* 0x001fc800078c08ff */
[----:B------:R-:W-:Y:S02]  /*33ef0*/  LEA.HI.X.SX32 R21, R24, R2, 0x1, P6 ;  /* 0x0000000218157211 */ /* 0x000fe400030f0eff */
[----:B--2---:R-:W-:Y:S01]  /*33f00*/  ISETP.LT.AND P5, PT, R3, UR5, !P0 ;  /* 0x0000000503007c0c */ /* 0x004fe2000c7a1270 */
[----:B------:R-:W-:Y:S01]  /*33f10*/  IMAD R3, R27, 0x4, R24 ;  /* 0x000000041b037824 */ /* 0x000fe200078e0218 */
[----:B------:R0:W-:Y:S01]  /*33f20*/  @P3 STG.E.U16 desc[UR10][R22.64], R8 ;  /* 0x0000000816003986 */ /* 0x0001e2000c10150a */
[----:B------:R-:W-:-:S03]  /*33f30*/  ULDC UR5, c[0x0][0x22c] ;  /* 0x00008b0000057ab9 */ /* 0x000fc60000000800 */
[----:B------:R-:W2:Y:S01]  /*33f40*/  LDL.LU R24, [R1+0x1e0] ;  /* 0x0001e00001187983 */ /* 0x000ea20000300800 */
[----:B0-----:R-:W-:-:S04]  /*33f50*/  LEA R22, P6, R3, R0, 0x1 ;  /* 0x0000000003167211 */ /* 0x001fc800078c08ff */
[----:B------:R-:W-:Y:S01]  /*33f60*/  LEA.HI.X.SX32 R23, R3, R2, 0x1, P6 ;  /* 0x0000000203177211 */ /* 0x000fe200030f0eff */
[----:B----4-:R-:W-:Y:S04]  /*33f70*/  @P2 STG.E.U16 desc[UR10][R20.64], R9 ;  /* 0x0000000914002986 */ /* 0x010fe8000c10150a */
[----:B-----5:R0:W-:Y:S01]  /*33f80*/  @P4 STG.E.U16 desc[UR10][R22.64], R10 ;  /* 0x0000000a16004986 */ /* 0x0201e2000c10150a */
[----:B--2---:R-:W-:Y:S01]  /*33f90*/  ISETP.LT.AND P3, PT, R24, UR5, !P0 ;  /* 0x0000000518007c0c */ /* 0x004fe2000c761270 */
[----:B------:R-:W-:Y:S01]  /*33fa0*/  IMAD R24, R27, 0x4, R3 ;  /* 0x000000041b187824 */ /* 0x000fe200078e0203 */
[----:B------:R-:W-:Y:S01]  /*33fb0*/  ULDC UR5, c[0x0][0x22c] ;  /* 0x00008b0000057ab9 */ /* 0x000fe20000000800 */
[----:B------:R-:W2:Y:S04]  /*33fc0*/  LDL.LU R3, [R1+0x1e4] ;  /* 0x0001e40001037983 */ /* 0x000ea80000300800 */
[----:B0-----:R-:W4:Y:S01]  /*33fd0*/  LDL.LU R23, [R1+0x1e8] ;  /* 0x0001e80001177983 */ /* 0x001f220000300800 */
[----:B------:R-:W-:-:S04]  /*33fe0*/  LEA R20, P6, R24, R0, 0x1 ;  /* 0x0000000018147211 */ /* 0x000fc800078c08ff */
[----:B------:R-:W-:-:S05]  /*33ff0*/  LEA.HI.X.SX32 R21, R24, R2, 0x1, P6 ;  /* 0x0000000218157211 */ /* 0x000fca00030f0eff */
[----:B---3--:R0:W-:Y:S02]  /*34000*/  @P1 STG.E.U16 desc[UR10][R20.64], R11 ;  /* 0x0000000b14001986 */ /* 0x0081e4000c10150a */
[----:B0-----:R-:W-:Y:S02]  /*34010*/  PRMT R21, R9, 0x7632, R21 ;  /* 0x0000763209157816 */ /* 0x001fe40000000015 */
[----:B--2---:R-:W-:Y:S01]  /*34020*/  ISETP.LT.AND P2, PT, R3, UR5, !P0 ;  /* 0x0000000503007c0c */ /* 0x004fe2000c741270 */
[----:B------:R-:W-:Y:S01]  /*34030*/  IMAD R3, R27, 0x4, R24 ;  /* 0x000000041b037824 */ /* 0x000fe200078e0218 */
[----:B------:R-:W-:-:S04]  /*34040*/  ULDC UR5, c[0x0][0x22c] ;  /* 0x00008b0000057ab9 */ /* 0x000fc80000000800 */
[----:B------:R-:W-:Y:S02]  /*34050*/  LEA R22, P6, R3, R0, 0x1 ;  /* 0x0000000003167211 */ /* 0x000fe400078c08ff */
[----:B----4-:R-:W-:Y:S01]  /*34060*/  ISETP.LT.AND P4, PT, R23, UR5, !P0 ;  /* 0x0000000517007c0c */ /* 0x010fe2000c781270 */
[----:B------:R-:W-:Y:S01]  /*34070*/  IMAD R20, R27, 0x4, R3 ;  /* 0x000000041b147824 */ /* 0x000fe200078e0203 */
[----:B------:R-:W-:Y:S01]  /*34080*/  PRMT R24, R8, 0x7632, R24 ;  /* 0x0000763208187816 */ /* 0x000fe20000000018 */
[----:B------:R-:W-:Y:S01]  /*34090*/  ULDC UR5, c[0x0][0x22c] ;  /* 0x00008b0000057ab9 */ /* 0x000fe20000000800 */
[----:B------:R-:W-:Y:S01]  /*340a0*/  LEA.HI.X.SX32 R23, R3, R2, 0x1, P6 ;  /* 0x0000000203177211 */ /* 0x000fe200030f0eff */
[----:B------:R-:W2:Y:S04]  /*340b0*/  LDL.LU R8, [R1+0xe0c] ;  /* 0x000e0c0001087983 */ /* 0x000ea80000300800 */
[----:B------:R0:W-:Y:S01]  /*340c0*/  @P5 STG.E.U16 desc[UR10][R22.64], R24 ;  /* 0x0000001816005986 */ /* 0x0001e2000c10150a */
[----:B------:R-:W-:Y:S01]  /*340d0*/  ISETP.LT.AND P1, PT, R28, UR5, !P0 ;  /* 0x000000051c007c0c */ /* 0x000fe2000c721270 */
[----:B------:R-:W-:Y:S01]  /*340e0*/  IMAD R3, R27, 0x4, R20 ;  /* 0x000000041b037824 */ /* 0x000fe200078e0214 */
[----:B------:R-:W-:Y:S01]  /*340f0*/  ULDC UR5, c[0x0][0x22c] ;  /* 0x00008b0000057ab9 */ /* 0x000fe20000000800 */
[----:B------:R-:W3:Y:S04]  /*34100*/  LDL.LU R28, [R1+0x1f8] ;  /* 0x0001f800011c7983 */ /* 0x000ee80000300800 */
[----:B------:R-:W4:Y:S01]  /*34110*/  LDL.LU R9, [R1+0xe08] ;  /* 0x000e080001097983 */ /* 0x000f220000300800 */
[----:B0-----:R-:W-:-:S04]  /*34120*/  LEA R22, P5, R20, R0, 0x1 ;  /* 0x0000000014167211 */ /* 0x001fc800078a08ff */
[----:B------:R-:W-:-:S05]  /*34130*/  LEA.HI.X.SX32 R23, R20, R2, 0x1, P5 ;  /* 0x0000000214177211 */ /* 0x000fca00028f0eff */
[----:B------:R0:W-:Y:S04]  /*34140*/  @P3 STG.E.U16 desc[UR10][R22.64], R21 ;  /* 0x0000001516003986 */ /* 0x0001e8000c10150a */
[----:B0-----:R-:W5:Y:S01]  /*34150*/  LDL.LU R23, [R1+0x1f0] ;  /* 0x0001f00001177983 */ /* 0x001f620000300800 */
[----:B------:R-:W-:Y:S01]  /*34160*/  VIADD R24, R29, 0xfc ;  /* 0x000000fc1d187836 */ /* 0x000fe20000000000 */
[----:B------:R-:W-:-:S04]  /*34170*/  LEA R20, P6, R3, R0, 0x1 ;  /* 0x0000000003147211 */ /* 0x000fc800078c08ff */
[C---:B------:R-:W-:Y:S01]  /*34180*/  ISETP.LT.AND P5, PT, R24.reuse, UR5, !P0 ;  /* 0x0000000518007c0c */ /* 0x040fe2000c7a1270 */
[----:B------:R-:W-:Y:S01]  /*34190*/  IMAD R24, R24, R27, RZ ;  /* 0x0000001b18187224 */ /* 0x000fe200078e02ff */
[----:B------:R-:W-:Y:S01]  /*341a0*/  LEA.HI.X.SX32 R21, R3, R2, 0x1, P6 ;  /* 0x0000000203157211 */ /* 0x000fe200030f0eff */
[----:B------:R-:W-:Y:S01]  /*341b0*/  ULDC UR5, c[0x0][0x22c] ;  /* 0x00008b0000057ab9 */ /* 0x000fe20000000800 */
[----:B------:R-:W-:Y:S02]  /*341c0*/  PRMT R26, R10, 0x7632, R26 ;  /* 0x000076320a1a7816 */ /* 0x000fe4000000001a */
[----:B------:R-:W-:Y:S01]  /*341d0*/  LEA R22, P6, R24, R0, 0x1 ;  /* 0x0000000018167211 */ /* 0x000fe200078c08ff */
[----:B------:R-:W4:Y:S01]  /*341e0*/  LDL.LU R10, [R1+0xe04] ;  /* 0x000e0400010a7983 */ /* 0x000f220000300800 */
[----:B------:R-:W-:-:S03]  /*341f0*/  PRMT R25, R11, 0x7632, R25 ;  /* 0x000076320b197816 */ /* 0x000fc60000000019 */
[----:B------:R-:W4:Y:S04]  /*34200*/  LDL.LU R11, [R1+0xe00] ;  /* 0x000e0000010b7983 */ /* 0x000f280000300800 */
[----:B------:R0:W-:Y:S01]  /*34210*/  @P2 STG.E.U16 desc[UR10][R20.64], R26 ;  /* 0x0000001a14002986 */ /* 0x0001e2000c10150a */
[----:B-----5:R-:W-:Y:S01]  /*34220*/  ISETP.LT.AND P3, PT, R23, UR6, !P0 ;  /* 0x0000000617007c0c */ /* 0x020fe2000c761270 */
[----:B------:R-:W-:Y:S01]  /*34230*/  IMAD R3, R27, 0x8, R3 ;  /* 0x000000081b037824 */ /* 0x000fe200078e0203 */
[----:B------:R-:W-:Y:S01]  /*34240*/  LEA.HI.X.SX32 R23, R24, R2, 0x1, P6 ;  /* 0x0000000218177211 */ /* 0x000fe200030f0eff */
[----:B------:R-:W-:Y:S01]  /*34250*/  ULDC UR6, c[0x0][0x22c] ;  /* 0x00008b0000067ab9 */ /* 0x000fe20000000800 */
[----:B------:R-:W5:Y:S04]  /*34260*/  LDL.LU R24, [R1+0x1f4] ;  /* 0x0001f40001187983 */ /* 0x000f680000300800 */
[----:B0-----:R-:W4:Y:S04]  /*34270*/  LDL.LU R26, [R1+0x204] ;  /* 0x00020400011a7983 */ /* 0x001f280000300800 */
[----:B------:R0:W-:Y:S04]  /*34280*/  @P5 STG.E.U16 desc[UR10][R22.64], R25 ;  /* 0x0000001916005986 */ /* 0x0001e8000c10150a */
[----:B0-----:R-:W4:Y:S01]  /*34290*/  LDL.LU R25, [R1+0x1fc] ;  /* 0x0001fc0001197983 */ /* 0x001f220000300800 */
[----:B------:R-:W-:-:S04]  /*342a0*/  LEA R20, P6, R3, R0, 0x1 ;  /* 0x0000000003147211 */ /* 0x000fc800078c08ff */
[----:B------:R-:W-:-:S05]  /*342b0*/  LEA.HI.X.SX32 R21, R3, R2, 0x1, P6 ;  /* 0x0000000203157211 */ /* 0x000fca00030f0eff */
[----:B--2---:R-:W-:Y:S01]  /*342c0*/  @P4 STG.E.U16 desc[UR10][R20.64], R8 ;  /* 0x0000000814004986 */ /* 0x004fe2000c10150a */
[----:B-----5:R-:W-:Y:S01]  /*342d0*/  ISETP.LT.AND P2, PT, R24, UR5, !P0 ;  /* 0x0000000518007c0c */ /* 0x020fe2000c741270 */
[----:B------:R-:W-:Y:S01]  /*342e0*/  IMAD R24, R27, 0x4, R3 ;  /* 0x000000041b187824 */ /* 0x000fe200078e0203 */
[----:B------:R-:W-:-:S04]  /*342f0*/  ULDC UR5, c[0x0][0x22c] ;  /* 0x00008b0000057ab9 */ /* 0x000fc80000000800 */
[----:B------:R-:W-:Y:S02]  /*34300*/  LEA R22, P6, R24, R0, 0x1 ;  /* 0x0000000018167211 */ /* 0x000fe400078c08ff */
[----:B---3--:R-:W-:Y:S01]  /*34310*/  ISETP.LT.AND P5, PT, R28, UR5, !P0 ;  /* 0x000000051c007c0c */ /* 0x008fe2000c7a1270 */
[----:B------:R-:W-:Y:S01]  /*34320*/  ULDC UR5, c[0x0][0x22c] ;  /* 0x00008b0000057ab9 */ /* 0x000fe20000000800 */
[----:B------:R-:W-:Y:S01]  /*34330*/  LEA.HI.X.SX32 R23, R24, R2, 0x1, P6 ;  /* 0x0000000218177211 */ /* 0x000fe200030f0eff */
[----:B------:R-:W2:Y:S01]  /*34340*/  LDL.LU R28, [R1+0x20c] ;  /* 0x00020c00011c7983 */ /* 0x000ea20000300800 */
[----:B------:R-:W-:-:S03]  /*34350*/  IMAD R3, R27, 0x4, R24 ;  /* 0x000000041b037824 */ /* 0x000fc600078e0218 */
[----:B------:R-:W3:Y:S04]  /*34360*/  LDL.LU R24, [R1+0x208] ;  /* 0x0002080001187983 */ /* 0x000ee80000300800 */
[----:B------:R0:W-:Y:S01]  /*34370*/  @P1 STG.E.U16 desc[UR10][R22.64], R16 ;  /* 0x0000001016001986 */ /* 0x0001e2000c10150a */
[----:B----4-:R-:W-:Y:S01]  /*34380*/  ISETP.LT.AND P4, PT, R25, UR5, !P0 ;  /* 0x0000000519007c0c */ /* 0x010fe2000c781270 */
[----:B------:R-:W-:Y:S02]  /*34390*/  ULDC UR5, c[0x0][0x22c] ;  /* 0x00008b0000057ab9 */ /* 0x000fe40000000800 */
[----:B------:R-:W4:Y:S04]  /*343a0*/  LDL.LU R25, [R1+0x210] ;  /* 0x0002100001197983 */ /* 0x000f280000300800 */
[----:B0-----:R-:W5:Y:S01]  /*343b0*/  LDL.LU R22, [R1+0x200] ;  /* 0x0002000001167983 */ /* 0x001f620000300800 */
[----:B------:R-:W-:Y:S01]  /*343c0*/  LEA R20, P6, R3, R0, 0x1 ;  /* 0x0000000003147211 */ /* 0x000fe200078c08ff */
[----:B------:R-:W-:-:S03]  /*343d0*/  IMAD R23, R27, 0x4, R3 ;  /* 0x000000041b177824 */ /* 0x000fc600078e0203 */
[----:B------:R-:W-:Y:S01]  /*343e0*/  LEA.HI.X.SX32 R21, R3, R2, 0x1, P6 ;  /* 0x0000000203157211 */ /* 0x000fe200030f0eff */
[----:B------:R-:W-:-:S04]  /*343f0*/  IMAD R3, R27, 0x4, R23 ;  /* 0x000000041b037824 */ /* 0x000fc800078e0217 */
[----:B------:R0:W-:Y:S01]  /*34400*/  @P3 STG.E.U16 desc[UR10][R20.64], R12 ;  /* 0x0000000c14003986 */ /* 0x0001e2000c10150a */
[----:B------:R-:W-:Y:S02]  /*34410*/  PRMT R16, R16, 0x7632, R16 ;  /* 0x0000763210107816 */ /* 0x000fe40000000010 */
[----:B0-----:R-:W-:Y:S01]  /*34420*/  PRMT R12, R8, 0x7632, R12 ;  /* 0x00007632080c7816 */ /* 0x001fe2000000000c */
[----:B------:R-:W-:Y:S01]  /*34430*/  IMAD R8, R27, 0x4, R3 ;  /* 0x000000041b087824 */ /* 0x000fe200078e0203 */
[----:B-----5:R-:W-:Y:S01]  /*34440*/  ISETP.LT.AND P1, PT, R22, UR5, !P0 ;  /* 0x0000000516007c0c */ /* 0x020fe2000c721270 */
[----:B------:R-:W-:Y:S01]  /*34450*/  ULDC UR5, c[0x0][0x22c] ;  /* 0x00008b0000057ab9 */ /* 0x000fe20000000800 */
[----:B------:R-:W-:-:S04]  /*34460*/  LEA R22, P6, R23, R0, 0x1 ;  /* 0x0000000017167211 */ /* 0x000fc800078c08ff */
[----:B------:R-:W-:Y:S02]  /*34470*/  LEA.HI.X.SX32 R23, R23, R2, 0x1, P6 ;  /* 0x0000000217177211 */ /* 0x000fe400030f0eff */
[----:B------:R-:W-:-:S03]  /*34480*/  LEA R20, P6, R3, R0, 0x1 ;  /* 0x0000000003147211 */ /* 0x000fc600078c08ff */
[----:B------:R0:W-:Y:S01]  /*34490*/  @P2 STG.E.U16 desc[UR10][R22.64], R4 ;  /* 0x0000000416002986 */ /* 0x0001e2000c10150a */
[----:B------:R-:W-:Y:S02]  /*344a0*/  LEA.HI.X.SX32 R21, R3, R2, 0x1, P6 ;  /* 0x0000000203157211 */ /* 0x000fe400030f0eff */
[----:B------:R-:W-:Y:S01]  /*344b0*/  ISETP.LT.AND P3, PT, R26, UR5, !P0 ;  /* 0x000000051a007c0c */ /* 0x000fe2000c761270 */
[----:B------:R-:W-:Y:S01]  /*344c0*/  ULDC UR5, c[0x0][0x22c] ;  /* 0x00008b0000057ab9 */ /* 0x000fe20000000800 */
[----:B------:R-:W5:Y:S01]  /*344d0*/  LDL.LU R26, [R1+0x214] ;  /* 0x00021400011a7983 */ /* 0x000f620000300800 */
[----:B---3--:R-:W-:Y:S01]  /*344e0*/  ISETP.LT.AND P2, PT, R24, UR5, !P0 ;  /* 0x0000000518007c0c */ /* 0x008fe2000c741270 */
[----:B------:R-:W-:Y:S01]  /*344f0*/  ULDC UR5, c[0x0][0x22c] ;  /* 0x00008b0000057ab9 */ /* 0x000fe20000000800 */
[C---:B0-----:R-:W-:Y:S01]  /*34500*/  LEA R22, P6, R8.reuse, R0, 0x1 ;  /* 0x0000000008167211 */ /* 0x041fe200078c08ff */
[----:B------:R-:W-:Y:S03]  /*34510*/  @P5 STG.E.U16 desc[UR10][R20.64], R12 ;  /* 0x0000000c14005986 */ /* 0x000fe6000c10150a */
[----:B------:R-:W-:Y:S01]  /*34520*/  LEA.HI.X.SX32 R23, R8, R2, 0x1, P6 ;  /* 0x0000000208177211 */ /* 0x000fe200030f0eff */
[----:B------:R-:W3:Y:S01]  /*34530*/  LDL.LU R24, [R1+0x21c] ;  /* 0x00021c0001187983 */ /* 0x000ee20000300800 */
[----:B--2---:R-:W-:Y:S01]  /*34540*/  ISETP.LT.AND P5, PT, R28, UR5, !P0 ;  /* 0x000000051c007c0c */ /* 0x004fe2000c7a1270 */
[----:B------:R-:W-:Y:S01]  /*34550*/  IMAD R3, R27, 0x4, R8 ;  /* 0x000000041b037824 */ /* 0x000fe200078e0208 */
[----:B------:R-:W-:Y:S01]  /*34560*/  ULDC UR5, c[0x0][0x22c] ;  /* 0x00008b0000057ab9 */ /* 0x000fe20000000800 */
[----:B------:R-:W2:Y:S04]  /*34570*/  LDL.LU R28, [R1+0x220] ;  /* 0x00022000011c7983 */ /* 0x000ea80000300800 */
[----:B------:R0:W-:Y:S04]  /*34580*/  @P4 STG.E.U16 desc[UR10][R22.64], R16 ;  /* 0x0000001016004986 */ /* 0x0001e8000c10150a */
[----:B0-----:R-:W3:Y:S01]  /*34590*/  LDL.LU R16, [R1+0x218] ;  /* 0x0002180001107983 */ /* 0x001ee20000300800 */
[----:B------:R-:W-:Y:S01]  /*345a0*/  LEA R20, P6, R3, R0, 0x1 ;  /* 0x0000000003147211 */ /* 0x000fe200078c08ff */
[----:B------:R-:W-:Y:S01]  /*345b0*/  IMAD R8, R27, 0x4, R3 ;  /* 0x000000041b087824 */ /* 0x000fe200078e0203 */
[----:B------:R-:W-:-:S02]  /*345c0*/  PRMT R12, R12, 0x7632, R12 ;  /* 0x000076320c0c7816 */ /* 0x000fc4000000000c */
[----:B------:R-:W-:Y:S01]  /*345d0*/  LEA.HI.X.SX32 R21, R3, R2, 0x1, P6 ;  /* 0x0000000203157211 */ /* 0x000fe200030f0eff */
[----:B------:R-:W-:Y:S01]  /*345e0*/  IMAD R3, R27, 0x4, R8 ;  /* 0x000000041b037824 */ /* 0x000fe200078e0208 */
[----:B------:R-:W-:-:S03]  /*345f0*/  LEA R22, P6, R8, R0, 0x1 ;  /* 0x0000000008167211 */ /* 0x000fc600078c08ff */
[----:B------:R0:W-:Y:S01]  /*34600*/  @P1 STG.E.U16 desc[UR10][R20.64], R12 ;  /* 0x0000000c14001986 */ /* 0x0001e2000c10150a */
[----:B------:R-:W-:Y:S02]  /*34610*/  LEA.HI.X.SX32 R23, R8, R2, 0x1, P6 ;  /* 0x0000000208177211 */ /* 0x000fe400030f0eff */
[----:B------:R-:W-:Y:S01]  /*34620*/  PRMT R8, R4, 0x7632, R8 ;  /* 0x0000763204087816 */ /* 0x000fe20000000008 */
[----:B------:R-:W-:Y:S01]  /*34630*/  IMAD R4, R27, 0x4, R3 ;  /* 0x000000041b047824 */ /* 0x000fe200078e0203 */
[----:B----4-:R-:W-:Y:S01]  /*34640*/  ISETP.LT.AND P4, PT, R25, UR5, !P0 ;  /* 0x0000000519007c0c */ /* 0x010fe2000c781270 */
[----:B------:R-:W-:Y:S01]  /*34650*/  ULDC UR5, c[0x0][0x22c] ;  /* 0x00008b0000057ab9 */ /* 0x000fe20000000800 */
[----:B------:R-:W4:Y:S01]  /*34660*/  LDL.LU R25, [R1+0x224] ;  /* 0x0002240001197983 */ /* 0x000f220000300800 */
[----:B0-----:R-:W-:-:S03]  /*34670*/  LEA R20, P6, R3, R0, 0x1 ;  /* 0x0000000003147211 */ /* 0x001fc600078c08ff */
[----:B------:R0:W-:Y:S01]  /*34680*/  @P3 STG.E.U16 desc[UR10][R22.64], R8 ;  /* 0x0000000816003986 */ /* 0x0001e2000c10150a */
[----:B------:R-:W-:Y:S02]  /*34690*/  LEA.HI.X.SX32 R21, R3, R2, 0x1, P6 ;  /* 0x0000000203157211 */ /* 0x000fe400030f0eff */
[----:B0-----:R-:W-:-:S03]  /*346a0*/  LEA R22, P6, R4, R0, 0x1 ;  /* 0x0000000004167211 */ /* 0x001fc600078c08ff */
[----:B------:R0:W-:Y:S01]  /*346b0*/  @P2 STG.E.U16 desc[UR10][R20.64], R9 ;  /* 0x0000000914002986 */ /* 0x0001e2000c10150a */
[----:B------:R-:W-:-:S05]  /*346c0*/  LEA.HI.X.SX32 R23, R4, R2, 0x1, P6 ;  /* 0x0000000204177211 */ /* 0x000fca00030f0eff */
[----:B------:R1:W-:Y:S01]  /*346d0*/  @P5 STG.E.U16 desc[UR10][R22.64], R17 ;  /* 0x0000001116005986 */ /* 0x0003e2000c10150a */
[----:B-----5:R-:W-:Y:S01]  /*346e0*/  ISETP.LT.AND P1, PT, R26, UR5, !P0 ;  /* 0x000000051a007c0c */ /* 0x020fe2000c721270 */
[----:B------:R-:W-:Y:S02]  /*346f0*/  ULDC UR5, c[0x0][0x22c] ;  /* 0x00008b0000057ab9 */ /* 0x000fe40000000800 */
[----:B------:R-:W5:Y:S01]  /*34700*/  LDL.LU R26, [R1+0x228] ;  /* 0x00022800011a7983 */ /* 0x000f620000300800 */
[----:B---3--:R-:W-:Y:S01]  /*34710*/  ISETP.LT.AND P3, PT, R16, UR5, !P0 ;  /* 0x0000000510007c0c */ /* 0x008fe2000c761270 */
[----:B------:R-:W-:Y:S02]  /*34720*/  ULDC UR5, c[0x0][0x22c] ;  /* 0x00008b0000057ab9 */ /* 0x000fe40000000800 */
[----:B------:R-:W-:Y:S01]  /*34730*/  ISETP.LT.AND P2, PT, R24, UR5, !P0 ;  /* 0x0000000518007c0c */ /* 0x000fe2000c741270 */
[----:B------:R-:W-:Y:S02]  /*34740*/  ULDC UR5, c[0x0][0x22c] ;  /* 0x00008b0000057ab9 */ /* 0x000fe40000000800 */
[----:B--2---:R-:W-:Y:S01]  /*34750*/  ISETP.LT.AND P5, PT, R28, UR5, !P0 ;  /* 0x000000051c007c0c */ /* 0x004fe2000c7a1270 */
[----:B------:R-:W-:Y:S01]  /*34760*/  IMAD R3, R27, 0x4, R4 ;  /* 0x000000041b037824 */ /* 0x000fe200078e0204 */
[----:B------:R-:W2:Y:S01]  /*34770*/  LDL.LU R28, [R1+0x22c] ;  /* 0x00022c00011c7983 */ /* 0x000ea20000300800 */
[----:B------:R-:W-:-:S02]  /*34780*/  ULDC UR5, c[0x0][0x22c] ;  /* 0x00008b0000057ab9 */ /* 0x000fc40000000800 */
[----:B------:R-:W-:Y:S01]  /*34790*/  IMAD R4, R27, 0x4, R3 ;  /* 0x000000041b047824 */ /* 0x000fe200078e0203 */
[----:B0-----:R-:W-:-:S04]  /*347a0*/  LEA R20, P6, R3, R0, 0x1 ;  /* 0x0000000003147211 */ /* 0x001fc800078c08ff */
[----:B------:R-:W-:Y:S01]  /*347b0*/  LEA.HI.X.SX32 R21, R3, R2, 0x1, P6 ;  /* 0x0000000203157211 */ /* 0x000fe200030f0eff */
[----:B------:R-:W-:Y:S01]  /*347c0*/  IMAD R3, R27, 0x4, R4 ;  /* 0x000000041b037824 */ /* 0x000fe200078e0204 */
[----:B-1----:R-:W-:-:S04]  /*347d0*/  LEA R22, P6, R4, R0, 0x1 ;  /* 0x0000000004167211 */ /* 0x002fc800078c08ff */
[----:B------:R-:W-:Y:S02]  /*347e0*/  LEA.HI.X.SX32 R23, R4, R2, 0x1, P6 ;  /* 0x0000000204177211 */ /* 0x000fe400030f0eff */
[----:B------:R-:W-:Y:S02]  /*347f0*/  LEA R8, P6, R3, R0, 0x1 ;  /* 0x0000000003087211 */ /* 0x000fe400078c08ff */
[----:B------:R-:W-:Y:S02]  /*34800*/  PRMT R4, R9, 0x7632, R4 ;  /* 0x0000763209047816 */ /* 0x000fe40000000004 */
[----:B------:R-:W-:Y:S01]  /*34810*/  LEA.HI.X.SX32 R9, R3, R2, 0x1, P6 ;  /* 0x0000000203097211 */ /* 0x000fe200030f0eff */
[----:B------:R0:W-:Y:S04]  /*34820*/  @P4 STG.E.U16 desc[UR10][R20.64], R13 ;  /* 0x0000000d14004986 */ /* 0x0001e8000c10150a */
[----:B------:R1:W-:Y:S04]  /*34830*/  @P1 STG.E.U16 desc[UR10][R22.64], R5 ;  /* 0x0000000516001986 */ /* 0x0003e8000c10150a */
[----:B------:R3:W-:Y:S01]  /*34840*/  @P3 STG.E.U16 desc[UR10][R8.64], R4 ;  /* 0x0000000408003986 */ /* 0x0007e2000c10150a */
[----:B------:R-:W-:Y:S01]  /*34850*/  PRMT R17, R17, 0x7632, R17 ;  /* 0x0000763211117816 */ /* 0x000fe20000000011 */
[----:B0-----:R-:W0:Y:S02]  /*34860*/  LDC R21, c[0x0][0x248] ;  /* 0x00009200ff157b82 */ /* 0x001e240000000800 */
[----:B-1----:R-:W2:Y:S01]  /*34870*/  LDL.LU R23, [R1+0x230] ;  /* 0x0002300001177983 */ /* 0x002ea20000300800 */
[----:B---3--:R-:W-:-:S03]  /*34880*/  IMAD R9, R27, 0x4, R3 ;  /* 0x000000041b097824 */ /* 0x008fc600078e0203 */
[----:B------:R-:W3:Y:S01]  /*34890*/  LDL.LU R24, [R1+0x234] ;  /* 0x0002340001187983 */ /* 0x000ee20000300800 */
[----:B----4-:R-:W-:Y:S01]  /*348a0*/  ISETP.LT.AND P4, PT, R25, UR5, !P0 ;  /* 0x0000000519007c0c */ /* 0x010fe2000c781270 */
[----:B------:R-:W-:Y:S01]  /*348b0*/  ULDC UR5, c[0x0][0x22c] ;  /* 0x00008b0000057ab9 */ /* 0x000fe20000000800 */
[----:B------:R-:W-:Y:S01]  /*348c0*/  IMAD R3, R27, 0x4, R9 ;  /* 0x000000041b037824 */ /* 0x000fe200078e0209 */
[C---:B------:R-:W-:Y:S01]  /*348d0*/  LEA R8, P3, R9.reuse, R0, 0x1 ;  /* 0x0000000009087211 */ /* 0x040fe200078608ff */
[----:B------:R-:W4:Y:S01]  /*348e0*/  LDL.LU R27, [R1+0x238] ;  /* 0x00023800011b7983 */ /* 0x000f220000300800 */
[----:B------:R-:W1:Y:S02]  /*348f0*/  LDC R20, c[0x0][0x248] ;  /* 0x00009200ff147b82 */ /* 0x000e640000000800 */
[----:B------:R-:W-:-:S05]  /*34900*/  LEA.HI.X.SX32 R9, R9, R2, 0x1, P3 ;  /* 0x0000000209097211 */ /* 0x000fca00018f0eff */
[----:B------:R5:W-:Y:S01]  /*34910*/  @P2 STG.E.U16 desc[UR10][R8.64], R17 ;  /* 0x0000001108002986 */ /* 0x000be2000c10150a */
[----:B------:R-:W3:Y:S01]  /*34920*/  LDC R22, c[0x0][0x248] ;  /* 0x00009200ff167b82 */ /* 0x000ee20000000800 */
[----:B-----5:R-:W-:Y:S01]  /*34930*/  ISETP.LT.AND P1, PT, R26, UR5, !P0 ;  /* 0x000000051a007c0c */ /* 0x020fe2000c721270 */
[----:B------:R-:W-:Y:S01]  /*34940*/  VIADD R16, R29, 0x13c ;  /* 0x0000013c1d107836 */ /* 0x000fe20000000000 */
[----:B------:R-:W5:Y:S01]  /*34950*/  LDL.LU R26, [R1+0x23c] ;  /* 0x00023c00011a7983 */ /* 0x000f620000300800 */
[----:B------:R-:W-:-:S04]  /*34960*/  LEA R12, P6, R3, R0, 0x1 ;  /* 0x00000000030c7211 */ /* 0x000fc800078c08ff */
[----:B------:R-:W4:Y:S01]  /*34970*/  LDC R17, c[0x0][0x248] ;  /* 0x00009200ff117b82 */ /* 0x000f220000000800 */
[----:B------:R-:W-:Y:S01]  /*34980*/  PRMT R4, R13, 0x7632, R4 ;  /* 0x000076320d047816 */ /* 0x000fe20000000004 */
[----:B------:R-:W5:Y:S01]  /*34990*/  LDL.LU R25, [R1+0x240] ;  /* 0x0002400001197983 */ /* 0x000f620000300800 */
[----:B------:R-:W-:Y:S01]  /*349a0*/  ULDC UR5, c[0x0][0x248] ;  /* 0x0000920000057ab9 */ /* 0x000fe20000000800 */
[----:B--2---:R-:W-:Y:S02]  /*349b0*/  ISETP.LT.AND P2, PT, R28, UR7, !P0 ;  /* 0x000000071c007c0c */ /* 0x004fe4000c741270 */
[----:B------:R-:W2:Y:S01]  /*349c0*/  LDL.LU R28, [R1+0x244] ;  /* 0x00024400011c7983 */ /* 0x000ea20000300800 */
[C---:B------:R-:W-:Y:S01]  /*349d0*/  ISETP.LT.AND P3, PT, R16.reuse, UR6, !P0 ;  /* 0x0000000610007c0c */ /* 0x040fe2000c761270 */
[----:B------:R-:W-:Y:S01]  /*349e0*/  IMAD R16, R16, UR5, RZ ;  /* 0x0000000510107c24 */ /* 0x000fe2000f8e02ff */
[----:B------:R-:W-:Y:S01]  /*349f0*/  LEA.HI.X.SX32 R13, R3, R2, 0x1, P6 ;  /* 0x00000002030d7211 */ /* 0x000fe200030f0eff */
[----:B0-----:R-:W-:Y:S01]  /*34a00*/  IMAD R3, R21, 0x8, R3 ;  /* 0x0000000815037824 */ /* 0x001fe200078e0203 */
[----:B------:R-:W-:Y:S01]  /*34a10*/  ULDC UR5, c[0x0][0x22c] ;  /* 0x00008b0000057ab9 */ /* 0x000fe20000000800 */
[----:B------:R-:W-:-:S02]  /*34a20*/  ULDC UR6, c[0x0][0x22c] ;  /* 0x00008b0000067ab9 */ /* 0x000fc40000000800 */
[----:B------:R0:W-:Y:S01]  /*34a30*/  @P5 STG.E.U16 desc[UR10][R12.64], R4 ;  /* 0x000000040c005986 */ /* 0x0001e2000c10150a */
[----:B------:R-:W-:-:S04]  /*34a40*/  LEA R8, P6, R3, R0, 0x1 ;  /* 0x0000000003087211 */ /* 0x000fc800078c08ff */
[----:B------:R-:W-:Y:S01]  /*34a50*/  LEA.HI.X.SX32 R9, R3, R2, 0x1, P6 ;  /* 0x0000000203097211 */ /* 0x000fe200030f0eff */
[----:B-1----:R-:W-:Y:S02]  /*34a60*/  IMAD R3, R20, 0x4, R3 ;  /* 0x0000000414037824 */ /* 0x002fe400078e0203 */
[----:B------:R-:W1:Y:S01]  /*34a70*/  LDC R20, c[0x0][0x248] ;  /* 0x00009200ff147b82 */ /* 0x000e620000000800 */
[C---:B0-----:R-:W-:Y:S02]  /*34a80*/  LEA R4, P5, R16.reuse, R0, 0x1 ;  /* 0x0000000010047211 */ /* 0x041fe400078a08ff */
[----:B------:R-:W-:Y:S02]  /*34a90*/  PRMT R12, R5, 0x7632, R12 ;  /* 0x00007632050c7816 */ /* 0x000fe4000000000c */
[----:B------:R-:W-:-:S03]  /*34aa0*/  LEA.HI.X.SX32 R5, R16, R2, 0x1, P5 ;  /* 0x0000000210057211 */ /* 0x000fc600028f0eff */
[----:B------:R-:W0:Y:S02]  /*34ab0*/  LDC R13, c[0x0][0x248] ;  /* 0x00009200ff0d7b82 */ /* 0x000e240000000800 */
[----:B------:R3:W-:Y:S04]  /*34ac0*/  @P3 STG.E.U16 desc[UR10][R4.64], R12 ;  /* 0x0000000c04003986 */ /* 0x0007e8000c10150a */
[----:B------:R4:W-:Y:S02]  /*34ad0*/  @P4 STG.E.U16 desc[UR10][R8.64], R10 ;  /* 0x0000000a08004986 */ /* 0x0009e4000c10150a */
[----:B------:R-:W1:Y:S01]  /*34ae0*/  LDC R16, c[0x0][0x248] ;  /* 0x00009200ff107b82 */ /* 0x000e620000000800 */
[----:B------:R-:W-:Y:S01]  /*34af0*/  ISETP.LT.AND P5, PT, R23, UR5, !P0 ;  /* 0x0000000517007c0c */ /* 0x000fe2000c7a1270 */
[----:B------:R-:W-:-:S02]  /*34b00*/  ULDC UR5, c[0x0][0x22c] ;  /* 0x00008b0000057ab9 */ /* 0x000fc40000000800 */
[----:B---3--:R-:W-:Y:S01]  /*34b10*/  ISETP.LT.AND P3, PT, R24, UR5, !P0 ;  /* 0x0000000518007c0c */ /* 0x008fe2000c761270 */
[----:B------:R-:W-:Y:S01]  /*34b20*/  ULDC UR5, c[0x0][0x22c] ;  /* 0x00008b0000057ab9 */ /* 0x000fe20000000800 */
[----:B------:R-:W-:Y:S02]  /*34b30*/  LEA R4, P6, R3, R0, 0x1 ;  /* 0x0000000003047211 */ /* 0x000fe400078c08ff */
[----:B------:R-:W3:Y:S01]  /*34b40*/  LDC R12, c[0x0][0x248] ;  /* 0x00009200ff0c7b82 */ /* 0x000ee20000000800 */
[----:B----4-:R-:W-:Y:S01]  /*34b50*/  IMAD R9, R22, 0x4, R3 ;  /* 0x0000000416097824 */ /* 0x010fe200078e0203 */
[----:B------:R-:W-:Y:S01]  /*34b60*/  ISETP.LT.AND P4, PT, R27, UR5, !P0 ;  /* 0x000000051b007c0c */ /* 0x000fe2000c781270 */
[----:B------:R-:W-:Y:S01]  /*34b70*/  ULDC UR5, c[0x0][0x22c] ;  /* 0x00008b0000057ab9 */ /* 0x000fe20000000800 */
[----:B------:R-:W4:Y:S01]  /*34b80*/  LDL.LU R27, [R1+0x248] ;  /* 0x00024800011b7983 */ /* 0x000f220000300800 */
[----:B------:R-:W-:Y:S01]  /*34b90*/  LEA.HI.X.SX32 R5, R3, R2, 0x1, P6 ;  /* 0x0000000203057211 */ /* 0x000fe200030f0eff */
[----:B------:R-:W-:Y:S01]  /*34ba0*/  IMAD R3, R17, 0x4, R9 ;  /* 0x0000000411037824 */ /* 0x000fe200078e0209 */
[----:B------:R-:W-:-:S03]  /*34bb0*/  LEA R8, P6, R9, R0, 0x1 ;  /* 0x0000000009087211 */ /* 0x000fc600078c08ff */
[----:B------:R0:W-:Y:S01]  /*34bc0*/  @P1 STG.E.U16 desc[UR10][R4.64], R18 ;  /* 0x0000001204001986 */ /* 0x0001e2000c10150a */
[----:B------:R-:W-:Y:S02]  /*34bd0*/  LEA.HI.X.SX32 R9, R9, R2, 0x1, P6 ;  /* 0x0000000209097211 */ /* 0x000fe400030f0eff */
[----:B0-----:R-:W-:-:S04]  /*34be0*/  LEA R4, P6, R3, R0, 0x1 ;  /* 0x0000000003047211 */ /* 0x001fc800078c08ff */
[----:B------:R-:W-:Y:S02]  /*34bf0*/  LEA.HI.X.SX32 R5, R3, R2, 0x1, P6 ;  /* 0x0000000203057211 */ /* 0x000fe400030f0eff */
[----:B-----5:R-:W-:Y:S01]  /*34c00*/  ISETP.LT.AND P1, PT, R26, UR5, !P0 ;  /* 0x000000051a007c0c */ /* 0x020fe2000c721270 */
[----:B---3--:R-:W-:Y:S01]  /*34c10*/  IMAD R3, R12, 0x4, R3 ;  /* 0x000000040c037824 */ /* 0x008fe200078e0203 */
[----:B------:R-:W3:Y:S01]  /*34c20*/  LDL.LU R26, [R1+0x24c] ;  /* 0x00024c00011a7983 */ /* 0x000ee20000300800 */
[----:B------:R-:W-:Y:S01]  /*34c30*/  PRMT R10, R10, 0x7632, R10 ;  /* 0x000076320a0a7816 */ /* 0x000fe2000000000a */
[----:B------:R-:W-:Y:S01]  /*34c40*/  ULDC UR5, c[0x0][0x22c] ;  /* 0x00008b0000057ab9 */ /* 0x000fe20000000800 */
[----:B------:R-:W-:Y:S01]  /*34c50*/  PRMT R18, R18, 0x7632, R18 ;  /* 0x0000763212127816 */ /* 0x000fe20000000012 */
[----:B------:R0:W-:Y:S01]  /*34c60*/  @P2 STG.E.U16 desc[UR10][R8.64], R14 ;  /* 0x0000000e08002986 */ /* 0x0001e2000c10150a */
[----:B------:R-:W5:Y:S01]  /*34c70*/  LDC R12, c[0x0][0x248] ;  /* 0x00009200ff0c7b82 */ /* 0x000f620000000800 */
[----:B--2---:R-:W-:-:S02]  /*34c80*/  ISETP.LT.AND P6, PT, R28, UR6, !P0 ;  /* 0x000000061c007c0c */ /* 0x004fc4000c7c1270 */
[----:B------:R2:W-:Y:S01]  /*34c90*/  @P5 STG.E.U16 desc[UR10][R4.64], R6 ;  /* 0x0000000604005986 */ /* 0x0005e2000c10150a */
[----:B0-----:R-:W-:Y:S01]  /*34ca0*/  IMAD R9, R13, 0x4, R3 ;  /* 0x000000040d097824 */ /* 0x001fe200078e0203 */
[----:B------:R-:W-:Y:S01]  /*34cb0*/  ISETP.LT.AND P2, PT, R25, UR5, !P0 ;  /* 0x0000000519007c0c */ /* 0x000fe2000c741270 */
[----:B------:R-:W-:Y:S01]  /*34cc0*/  ULDC UR5, c[0x0][0x22c] ;  /* 0x00008b0000057ab9 */ /* 0x000fe20000000800 */
[----:B------:R-:W5:Y:S01]  /*34cd0*/  LDL.LU R28, [R1+0x250] ;  /* 0x00025000011c7983 */ /* 0x000f620000300800 */
[----:B------:R-:W-:Y:S01]  /*34ce0*/  PRMT R14, R14, 0x7632, R14 ;  /* 0x000076320e0e7816 */ /* 0x000fe2000000000e */
[----:B------:R-:W0:Y:S01]  /*34cf0*/  LDC R13, c[0x0][0x248] ;  /* 0x00009200ff0d7b82 */ /* 0x000e220000000800 */
[----:B------:R-:W-:Y:S01]  /*34d00*/  ULDC UR6, c[0x0][0x22c] ;  /* 0x00008b0000067ab9 */ /* 0x000fe20000000800 */
[----:B------:R-:W5:Y:S01]  /*34d10*/  LDL.LU R23, [R1+0x254] ;  /* 0x0002540001177983 */ /* 0x000f620000300800 */
[----:B--2---:R-:W-:-:S04]  /*34d20*/  LEA R4, P5, R3, R0, 0x1 ;  /* 0x0000000003047211 */ /* 0x004fc800078a08ff */
[----:B------:R-:W-:Y:S01]  /*34d30*/  LEA.HI.X.SX32 R5, R3, R2, 0x1, P5 ;  /* 0x0000000203057211 */ /* 0x000fe200028f0eff */
[----:B-1----:R-:W-:Y:S01]  /*34d40*/  IMAD R3, R20, 0x4, R9 ;  /* 0x0000000414037824 */ /* 0x002fe200078e0209 */
[----:B------:R-:W-:-:S03]  /*34d50*/  LEA R8, P5, R9, R0, 0x1 ;  /* 0x0000000009087211 */ /* 0x000fc600078a08ff */
[----:B------:R1:W-:Y:S01]  /*34d60*/  @P3 STG.E.U16 desc[UR10][R4.64], R10 ;  /* 0x0000000a04003986 */ /* 0x0003e2000c10150a */
[----:B------:R-:W-:-:S05]  /*34d70*/  LEA.HI.X.SX32 R9, R9, R2, 0x1, P5 ;  /* 0x0000000209097211 */ /* 0x000fca00028f0eff */
[----:B------:R0:W-:Y:S01]  /*34d80*/  @P4 STG.E.U16 desc[UR10][R8.64], R18 ;  /* 0x0000001208004986 */ /* 0x0001e2000c10150a */
[C---:B-1----:R-:W-:Y:S01]  /*34d90*/  LEA R4, P5, R3.reuse, R0, 0x1 ;  /* 0x0000000003047211 */ /* 0x042fe200078a08ff */
[----:B------:R-:W1:Y:S03]  /*34da0*/  LDC R10, c[0x0][0x248] ;  /* 0x00009200ff0a7b82 */ /* 0x000e660000000800 */
[----:B------:R-:W-:Y:S02]  /*34db0*/  LEA.HI.X.SX32 R5, R3, R2, 0x1, P5 ;  /* 0x0000000203057211 */ /* 0x000fe400028f0eff */
[----:B----4-:R-:W-:Y:S01]  /*34dc0*/  ISETP.LT.AND P3, PT, R27, UR5, !P0 ;  /* 0x000000051b007c0c */ /* 0x010fe2000c761270 */
[----:B------:R-:W-:Y:S01]  /*34dd0*/  ULDC UR5, c[0x0][0x22c] ;  /* 0x00008b0000057ab9 */ /* 0x000fe20000000800 */
[----:B------:R-:W2:Y:S04]  /*34de0*/  LDL.LU R27, [R1+0x258] ;  /* 0x00025800011b7983 */ /* 0x000ea80000300800 */
[----:B------:R-:W4:Y:S04]  /*34df0*/  LDL.LU R24, [R1+0x25c] ;  /* 0x00025c0001187983 */ /* 0x000f280000300800 */
[----:B------:R-:W4:Y:S04]  /*34e00*/  LDL.LU R25, [R1+0x260] ;  /* 0x0002600001197983 */ /* 0x000f280000300800 */
[----:B------:R0:W-:Y:S01]  /*34e10*/  @P1 STG.E.U16 desc[UR10][R4.64], R14 ;  /* 0x0000000e04001986 */ /* 0x0001e2000c10150a */
[----:B---3--:R-:W-:Y:S01]  /*34e20*/  ISETP.LT.AND P4, PT, R26, UR5, !P0 ;  /* 0x000000051a007c0c */ /* 0x008fe2000c781270 */
[----:B------:R-:W-:-:S02]  /*34e30*/  ULDC UR5, c[0x0][0x22c] ;  /* 0x00008b0000057ab9 */ /* 0x000fc40000000800 */
[----:B------:R-:W3:Y:S01]  /*34e40*/  LDL.LU R26, [R1+0x264] ;  /* 0x00026400011a7983 */ /* 0x000ee20000300800 */
[----:B-----5:R-:W-:Y:S01]  /*34e50*/  ISETP.LT.AND P1, PT, R28, UR5, !P0 ;  /* 0x000000051c007c0c */ /* 0x020fe2000c721270 */
[----:B------:R-:W-:Y:S02]  /*34e60*/  IMAD R3, R12, 0x4, R3 ;  /* 0x000000040c037824 */ /* 0x000fe400078e0203 */
[----:B------:R-:W5:Y:S01]  /*34e70*/  LDL.LU R28, [R1+0x268] ;  /* 0x00026800011c7983 */ /* 0x000f620000300800 */
[----:B------:R-:W2:Y:S01]  /*34e80*/  LDC R12, c[0x0][0x248] ;  /* 0x00009200ff0c7b82 */ /* 0x000ea20000000800 */
[----:B------:R-:W-:Y:S01]  /*34e90*/  PRMT R6, R6, 0x7632, R6 ;  /* 0x0000763206067816 */ /* 0x000fe20000000006 */
[----:B0-----:R-:W-:Y:S01]  /*34ea0*/  IMAD R9, R13, 0x4, R3 ;  /* 0x000000040d097824 */ /* 0x001fe200078e0203 */
[----:B------:R-:W-:Y:S01]  /*34eb0*/  LEA R4, P5, R3, R0, 0x1 ;  /* 0x0000000003047211 */ /* 0x000fe200078a08ff */
[----:B------:R-:W-:-:S03]  /*34ec0*/  ULDC UR5, c[0x0][0x22c] ;  /* 0x00008b0000057ab9 */ /* 0x000fc60000000800 */
[----:B------:R-:W-:Y:S01]  /*34ed0*/  LEA.HI.X.SX32 R5, R3, R2, 0x1, P5 ;  /* 0x0000000203057211 */ /* 0x000fe200028f0eff */
[----:B------:R-:W0:Y:S01]  /*34ee0*/  LDC R13, c[0x0][0x248] ;  /* 0x00009200ff0d7b82 */ /* 0x000e220000000800 */
[C---:B------:R-:W-:Y:S01]  /*34ef0*/  LEA R8, P5, R9.reuse, R0, 0x1 ;  /* 0x0000000009087211 */ /* 0x040fe200078a08ff */
[----:B------:R-:W-:Y:S02]  /*34f00*/  IMAD R3, R16, 0x4, R9 ;  /* 0x0000000410037824 */ /* 0x000fe400078e0209 */
[----:B------:R1:W-:Y:S01]  /*34f10*/  @P2 STG.E.U16 desc[UR10][R4.64], R6 ;  /* 0x0000000604002986 */ /* 0x0003e2000c10150a */
[----:B------:R-:W-:Y:S02]  /*34f20*/  LEA.HI.X.SX32 R9, R9, R2, 0x1, P5 ;  /* 0x0000000209097211 */ /* 0x000fe400028f0eff */
[----:B-1----:R-:W-:-:S04]  /*34f30*/  LEA R4, P5, R3, R0, 0x1 ;  /* 0x0000000003047211 */ /* 0x002fc800078a08ff */
[----:B------:R-:W-:Y:S01]  /*34f40*/  LEA.HI.X.SX32 R5, R3, R2, 0x1, P5 ;  /* 0x0000000203057211 */ /* 0x000fe200028f0eff */
[----:B------:R-:W-:Y:S01]  /*34f50*/  IMAD R3, R10, 0x4, R3 ;  /* 0x000000040a037824 */ /* 0x000fe200078e0203 */
[----:B------:R1:W-:Y:S01]  /*34f60*/  @P6 STG.E.U16 desc[UR10][R8.64], R11 ;  /* 0x0000000b08006986 */ /* 0x0003e2000c10150a */
[----:B------:R-:W-:Y:S01]  /*34f70*/  ISETP.LT.AND P2, PT, R23, UR5, !P0 ;  /* 0x0000000517007c0c */ /* 0x000fe2000c741270 */
[----:B------:R-:W-:Y:S01]  /*34f80*/  ULDC UR5, c[0x0][0x22c] ;  /* 0x00008b0000057ab9 */ /* 0x000fe20000000800 */
[----:B--2---:R-:W-:Y:S01]  /*34f90*/  IMAD R6, R12, 0x4, R3 ;  /* 0x000000040c067824 */ /* 0x004fe200078e0203 */
[----:B------:R2:W-:Y:S01]  /*34fa0*/  @P3 STG.E.U16 desc[UR10][R4.64], R19 ;  /* 0x0000001304003986 */ /* 0x0005e2000c10150a */
[----:B------:R-:W4:Y:S01]  /*34fb0*/  LDC R10, c[0x0][0x248] ;  /* 0x00009200ff0a7b82 */ /* 0x000f220000000800 */
[----:B------:R-:W-:Y:S01]  /*34fc0*/  ISETP.LT.AND P5, PT, R27, UR5, !P0 ;  /* 0x000000051b007c0c */ /* 0x000fe2000c7a1270 */
[----:B------:R-:W-:-:S06]  /*34fd0*/  ULDC UR5, c[0x0][0x22c] ;  /* 0x00008b0000057ab9 */ /* 0x000fcc0000000800 */
[----:B------:R-:W4:Y:S01]  /*34fe0*/  LDC R12, c[0x0][0x248] ;  /* 0x00009200ff0c7b82 */ /* 0x000f220000000800 */
[----:B-1----:R-:W-:Y:S01]  /*34ff0*/  PRMT R11, R11, 0x7632, R11 ;  /* 0x000076320b0b7816 */ /* 0x002fe2000000000b */
[----:B------:R-:W5:Y:S01]  /*35000*/  LDL.LU R27, [R1+0x1dc] ;  /* 0x0001dc00011b7983 */ /* 0x000f620000300800 */
[----:B--2---:R-:W-:-:S04]  /*35010*/  LEA R4, P6, R3, R0, 0x1 ;  /* 0x0000000003047211 */ /* 0x004fc800078c08ff */
[----:B------:R-:W-:Y:S02]  /*35020*/  LEA.HI.X.SX32 R5, R3, R2, 0x1, P6 ;  /* 0x0000000203057211 */ /* 0x000fe400030f0eff */
[----:B------:R-:W-:Y:S01]  /*35030*/  LEA R8, P6, R6, R0, 0x1 ;  /* 0x0000000006087211 */ /* 0x000fe200078c08ff */
[----:B0-----:R-:W-:Y:S01]  /*35040*/  IMAD R3, R13, 0x4, R6 ;  /* 0x000000040d037824 */ /* 0x001fe200078e0206 */
[----:B----4-:R-:W-:Y:S01]  /*35050*/  ISETP.LT.AND P3, PT, R24, UR5, !P0 ;  /* 0x0000000518007c0c */ /* 0x010fe2000c761270 */
[----:B------:R-:W-:Y:S01]  /*35060*/  ULDC UR5, c[0x0][0x22c] ;  /* 0x00008b0000057ab9 */ /* 0x000fe20000000800 */
[----:B------:R-:W-:Y:S01]  /*35070*/  LEA.HI.X.SX32 R9, R6, R2, 0x1, P6 ;  /* 0x0000000206097211 */ /* 0x000fe200030f0eff */
[----:B------:R0:W-:Y:S01]  /*35080*/  @P4 STG.E.U16 desc[UR10][R4.64], R15 ;  /* 0x0000000f04004986 */ /* 0x0001e2000c10150a */
[----:B------:R-:W-:Y:S01]  /*35090*/  ISETP.LT.AND P4, PT, R25, UR5, !P0 ;  /* 0x0000000519007c0c */ /* 0x000fe2000c781270 */
[----:B------:R-:W-:Y:S01]  /*350a0*/  ULDC UR5, c[0x0][0x22c] ;  /* 0x00008b0000057ab9 */ /* 0x000fe20000000800 */
[----:B------:R-:W1:Y:S01]  /*350b0*/  LDC R24, c[0x0][0x248] ;  /* 0x00009200ff187b82 */ /* 0x000e620000000800 */
[----:B------:R-:W-:Y:S01]  /*350c0*/  @P1 STG.E.U16 desc[UR10][R8.64], R7 ;  /* 0x0000000708001986 */ /* 0x000fe2000c10150a */
[----:B0-----:R-:W-:-:S04]  /*350d0*/  LEA R4, P6, R3, R0, 0x1 ;  /* 0x0000000003047211 */ /* 0x001fc800078c08ff */
[----:B------:R-:W-:Y:S01]  /*350e0*/  LEA.HI.X.SX32 R5, R3, R2, 0x1, P6 ;  /* 0x0000000203057211 */ /* 0x000fe200030f0eff */
[----:B------:R-:W0:Y:S01]  /*350f0*/  S2R R25, SR_TID.X ;  /* 0x0000000000197919 */ /* 0x000e220000002100 */
[----:B------:R-:W-:-:S03]  /*35100*/  IMAD R3, R10, 0x4, R3 ;  /* 0x000000040a037824 */ /* 0x000fc600078e0203 */
[----:B------:R2:W-:Y:S01]  /*35110*/  @P2 STG.E.U16 desc[UR10][R4.64], R11 ;  /* 0x0000000b04002986 */ /* 0x0005e2000c10150a */
[----:B------:R-:W-:Y:S01]  /*35120*/  PRMT R19, R19, 0x7632, R19 ;  /* 0x0000763213137816 */ /* 0x000fe20000000013 */
[----:B------:R-:W-:Y:S01]  /*35130*/  VIADD R6, R29, 0x17c ;  /* 0x0000017c1d067836 */ /* 0x000fe20000000000 */
[----:B--2---:R-:W-:-:S04]  /*35140*/  LEA R4, P2, R3, R0, 0x1 ;  /* 0x0000000003047211 */ /* 0x004fc800078408ff */
[----:B------:R-:W-:Y:S01]  /*35150*/  LEA.HI.X.SX32 R5, R3, R2, 0x1, P2 ;  /* 0x0000000203057211 */ /* 0x000fe200010f0eff */
[----:B------:R-:W-:Y:S01]  /*35160*/  IMAD R3, R12, 0x4, R3 ;  /* 0x000000040c037824 */ /* 0x000fe200078e0203 */
[----:B0-----:R-:W-:-:S03]  /*35170*/  LOP3.LUT R25, R25, 0x1f, RZ, 0xc0, !PT ;  /* 0x0000001f19197812 */ /* 0x001fc600078ec0ff */
[----:B------:R0:W-:Y:S01]  /*35180*/  @P5 STG.E.U16 desc[UR10][R4.64], R19 ;  /* 0x0000001304005986 */ /* 0x0001e2000c10150a */
[----:B------:R-:W-:Y:S02]  /*35190*/  PRMT R7, R15, 0x7632, R7 ;  /* 0x000076320f077816 */ /* 0x000fe40000000007 */
[----:B0-----:R-:W-:-:S04]  /*351a0*/  LEA R4, P2, R3, R0, 0x1 ;  /* 0x0000000003047211 */ /* 0x001fc800078408ff */
[----:B------:R-:W-:Y:S02]  /*351b0*/  LEA.HI.X.SX32 R5, R3, R2, 0x1, P2 ;  /* 0x0000000203057211 */ /* 0x000fe400010f0eff */
[----:B------:R-:W-:Y:S01]  /*351c0*/  ISETP.LT.AND P2, PT, R6, UR6, !P0 ;  /* 0x0000000606007c0c */ /* 0x000fe2000c741270 */
[----:B-1----:R-:W-:Y:S01]  /*351d0*/  IMAD R3, R24, 0x8, R3 ;  /* 0x0000000818037824 */ /* 0x002fe200078e0203 */
[----:B------:R-:W-:Y:S01]  /*351e0*/  ULDC UR6, c[0x0][0x22c] ;  /* 0x00008b0000067ab9 */ /* 0x000fe20000000800 */
[----:B------:R0:W-:Y:S02]  /*351f0*/  @P3 STG.E.U16 desc[UR10][R4.64], R7 ;  /* 0x0000000704003986 */ /* 0x0001e4000c10150a */
[----:B0-----:R-:W-:Y:S02]  /*35200*/  PRMT R7, R7, 0x7632, R7 ;  /* 0x0000763207077816 */ /* 0x001fe40000000007 */
[----:B---3--:R-:W-:Y:S01]  /*35210*/  ISETP.LT.AND P1, PT, R26, UR5, !P0 ;  /* 0x000000051a007c0c */ /* 0x008fe2000c721270 */
[----:B------:R-:W-:Y:S01]  /*35220*/  ULDC UR5, c[0x0][0x22c] ;  /* 0x00008b0000057ab9 */ /* 0x000fe20000000800 */
[----:B------:R-:W2:Y:S01]  /*35230*/  LDL.LU R26, [R1+0x270] ;  /* 0x00027000011a7983 */ /* 0x000ea20000300800 */
[----:B-----5:R-:W-:Y:S01]  /*35240*/  ISETP.LT.AND P6, PT, R28, UR5, !P0 ;  /* 0x000000051c007c0c */ /* 0x020fe2000c7c1270 */
[----:B------:R-:W-:Y:S01]  /*35250*/  ULDC UR5, c[0x0][0x248] ;  /* 0x0000920000057ab9 */ /* 0x000fe20000000800 */
[----:B------:R-:W0:Y:S01]  /*35260*/  S2R R28, SR_TID.X ;  /* 0x00000000001c7919 */ /* 0x000e220000002100 */
[----:B------:R-:W-:Y:S01]  /*35270*/  IMAD R6, R6, UR5, RZ ;  /* 0x0000000506067c24 */ /* 0x000fe2000f8e02ff */
[----:B------:R-:W-:Y:S01]  /*35280*/  ULDC UR5, c[0x0][0x22c] ;  /* 0x00008b0000057ab9 */ /* 0x000fe20000000800 */
[----:B0-----:R-:W-:-:S05]  /*35290*/  IMAD.SHL.U32 R23, R28, 0x200, RZ ;  /* 0x000002001c177824 */ /* 0x001fca00078e00ff */
[----:B------:R-:W-:-:S05]  /*352a0*/  LOP3.LUT R23, R23, 0xc00, RZ, 0xc0, !PT ;  /* 0x00000c0017177812 */ /* 0x000fca00078ec0ff */
[----:B------:R-:W-:Y:S02]  /*352b0*/  IMAD R23, R25, 0x10, R23 ;  /* 0x0000001019177824 */ /* 0x000fe400078e0217 */
[----:B------:R-:W0:Y:S01]  /*352c0*/  LDC R25, c[0x0][0x248] ;  /* 0x00009200ff197b82 */ /* 0x000e220000000800 */
[----:B------:R-:W-:Y:S02]  /*352d0*/  LDS.128 R12, [R27+UR4] ;  /* 0x000000041b0c7984 */ /* 0x000fe40008000c00 */
[----:B------:R-:W-:Y:S02]  /*352e0*/  LOP3.LUT R23, R23, 0x20, R28, 0x78, !PT ;  /* 0x0000002017177812 */ /* 0x000fe400078e781c */
[----:B------:R-:W-:-:S03]  /*352f0*/  LEA R4, P3, R6, R0, 0x1 ;  /* 0x0000000006047211 */ /* 0x000fc600078608ff */
[----:B------:R-:W1:Y:S01]  /*35300*/  LDS.128 R8, [R23+UR4] ;  /* 0x0000000417087984 */ /* 0x000e620008000c00 */
[----:B------:R-:W-:Y:S01]  /*35310*/  LEA.HI.X.SX32 R5, R6, R2, 0x1, P3 ;  /* 0x0000000206057211 */ /* 0x000fe200018f0eff */
[----:B------:R-:W3:Y:S02]  /*35320*/  LDC R28, c[0x0][0x248] ;  /* 0x00009200ff1c7b82 */ /* 0x000ee40000000800 */
[----:B------:R-:W4:Y:S04]  /*35330*/  LDS.128 R16, [R23+UR4+0x200] ;  /* 0x0002000417107984 */ /* 0x000f280008000c00 */
[----:B------:R5:W-:Y:S01]  /*35340*/  @P2 STG.E.U16 desc[UR10][R4.64], R7 ;  /* 0x0000000704002986 */ /* 0x000be2000c10150a */
[----:B0-----:R-:W-:Y:S01]  /*35350*/  IMAD R24, R25, 0x4, R3 ;  /* 0x0000000419187824 */ /* 0x001fe200078e0203 */
[----:B------:R-:W-:-:S02]  /*35360*/  LEA R6, P5, R3, R0, 0x1 ;  /* 0x0000000003067211 */ /* 0x000fc400078a08ff */
[----:B------:R-:W4:Y:S04]  /*35370*/  LDL.LU R25, [R1+0x278] ;  /* 0x0002780001197983 */ /* 0x000f280000300800 */
[----:B-----5:R-:W5:Y:S01]  /*35380*/  LDL.LU R5, [R1+0x274] ;  /* 0x0002740001057983 */ /* 0x020f620000300800 */
[----:B------:R-:W-:-:S03]  /*35390*/  LEA.HI.X.SX32 R7, R3, R2, 0x1, P5 ;  /* 0x0000000203077211 */ /* 0x000fc600028f0eff */
[----:B------:R0:W4:Y:S01]  /*353a0*/  LDS.128 R20, [R27+UR4+0x200] ;  /* 0x000200041b147984 */ /* 0x0001220008000c00 */
[----:B------:R-:W-:Y:S01]  /*353b0*/  LEA R4, P2, R24, R0, 0x1 ;  /* 0x0000000018047211 */ /* 0x000fe200078408ff */
[----:B------:R-:W-:Y:S01]  /*353c0*/  ULDC UR4, c[0x0][0x22c] ;  /* 0x00008b0000047ab9 */ /* 0x000fe20000000800 */
[----:B0-----:R-:W0:Y:S01]  /*353d0*/  LDC R27, c[0x0][0x248] ;  /* 0x00009200ff1b7b82 */ /* 0x001e220000000800 */
[----:B-1----:R1:W-:Y:S04]  /*353e0*/  @P4 STG.E.U16 desc[UR10][R6.64], R8 ;  /* 0x0000000806004986 */ /* 0x0023e8000c10150a */
[----:B-1----:R-:W4:Y:S01]  /*353f0*/  LDL.LU R7, [R1+0x27c] ;  /* 0x00027c0001077983 */ /* 0x002f220000300800 */
[----:B------:R-:W-:Y:S02]  /*35400*/  PRMT R8, R8, 0x7632, R8 ;  /* 0x0000763208087816 */ /* 0x000fe40000000008 */
[----:B--2---:R-:W-:Y:S01]  /*35410*/  ISETP.LT.AND P3, PT, R26, UR5, !P0 ;  /* 0x000000051a007c0c */ /* 0x004fe2000c761270 */
[----:B------:R-:W-:Y:S01]  /*35420*/  ULDC UR5, c[0x0][0x22c] ;  /* 0x00008b0000057ab9 */ /* 0x000fe20000000800 */
[----:B------:R-:W1:Y:S01]  /*35430*/  LDC R26, c[0x0][0x248] ;  /* 0x00009200ff1a7b82 */ /* 0x000e620000000800 */
[----:B-----5:R-:W-:Y:S01]  /*35440*/  ISETP.LT.AND P5, PT, R5, UR4, !P0 ;  /* 0x0000000405007c0c */ /* 0x020fe2000c7a1270 */
[----:B------:R-:W-:Y:S01]  /*35450*/  ULDC UR4, c[0x0][0x22c] ;  /* 0x00008b0000047ab9 */ /* 0x000fe20000000800 */
[----:B------:R-:W-:Y:S01]  /*35460*/  LEA.HI.X.SX32 R5, R24, R2, 0x1, P2 ;  /* 0x0000000218057211 */ /* 0x000fe200010f0eff */
[----:B---3--:R-:W-:Y:S01]  /*35470*/  IMAD R24, R28, 0x4, R24 ;  /* 0x000000041c187824 */ /* 0x008fe200078e0218 */
[----:B----4-:R-:W-:-:S03]  /*35480*/  ISETP.LT.AND P2, PT, R25, UR4, !P0 ;  /* 0x0000000419007c0c */ /* 0x010fc6000c741270 */
[----:B------:R-:W2:Y:S01]  /*35490*/  LDC R28, c[0x0][0x248] ;  /* 0x00009200ff1c7b82 */ /* 0x000ea20000000800 */
[----:B------:R-:W-:Y:S01]  /*354a0*/  ULDC UR4, c[0x0][0x22c] ;  /* 0x00008b0000047ab9 */ /* 0x000fe20000000800 */
[----:B0-----:R-:W-:Y:S02]  /*354b0*/  IMAD R3, R27, 0x4, R24 ;  /* 0x000000041b037824 */ /* 0x001fe400078e0218 */
[----:B------:R-:W3:Y:S04]  /*354c0*/  LDL.LU R27, [R1+0x280] ;  /* 0x00028000011b7983 */ /* 0x000ee80000300800 */
[----:B------:R-:W0:Y:S01]  /*354d0*/  LDC R25, c[0x0][0x248] ;  /* 0x00009200ff197b82 */ /* 0x000e220000000800 */
[----:B------:R4:W-:Y:S02]  /*354e0*/  @P1 STG.E.U16 desc[UR10][R4.64], R12 ;  /* 0x0000000c04001986 */ /* 0x0009e4000c10150a */
[----:B----4-:R-:W-:-:S04]  /*354f0*/  LEA R4, P1, R24, R0, 0x1 ;  /* 0x0000000018047211 */ /* 0x010fc800078208ff */
[----:B------:R-:W-:Y:S01]  /*35500*/  LEA.HI.X.SX32 R5, R24, R2, 0x1, P1 ;  /* 0x0000000218057211 */ /* 0x000fe200008f0eff */
[----:B-1----:R-:W-:Y:S02]  /*35510*/  IMAD R24, R26, 0x4, R3 ;  /* 0x000000041a187824 */ /* 0x002fe400078e0203 */
[----:B------:R-:W4:Y:S01]  /*35520*/  LDL.LU R26, [R1+0x284] ;  /* 0x00028400011a7983 */ /* 0x000f220000300800 */
[----:B------:R-:W-:Y:S02]  /*35530*/  LEA R6, P4, R3, R0, 0x1 ;  /* 0x0000000003067211 */ /* 0x000fe400078808ff */
[----:B------:R-:W-:Y:S01]  /*35540*/  ISETP.LT.AND P1, PT, R7, UR4, !P0 ;  /* 0x0000000407007c0c */ /* 0x000fe2000c721270 */
[----:B------:R1:W-:Y:S01]  /*35550*/  @P6 STG.E.U16 desc[UR10][R4.64], R16 ;  /* 0x0000001004006986 */ /* 0x0003e2000c10150a */
[----:B------:R-:W-:Y:S01]  /*35560*/  LEA.HI.X.SX32 R7, R3, R2, 0x1, P4 ;  /* 0x0000000203077211 */ /* 0x000fe200020f0eff */
[----:B0-----:R-:W-:Y:S01]  /*35570*/  IMAD R3, R25, 0x4, R24 ;  /* 0x0000000419037824 */ /* 0x001fe200078e0218 */
[----:B------:R-:W-:Y:S01]  /*35580*/  ULDC UR4, c[0x0][0x22c] ;  /* 0x00008b0000047ab9 */ /* 0x000fe20000000800 */
[----:B------:R-:W-:Y:S01]  /*35590*/  PRMT R12, R12, 0x7632, R12 ;  /* 0x000076320c0c7816 */ /* 0x000fe2000000000c */
[----:B------:R-:W0:Y:S01]  /*355a0*/  LDC R25, c[0x0][0x248] ;  /* 0x00009200ff197b82 */ /* 0x000e220000000800 */
[----:B------:R5:W-:Y:S01]  /*355b0*/  @P3 STG.E.U16 desc[UR10][R6.64], R20 ;  /* 0x0000001406003986 */ /* 0x000be2000c10150a */
[----:B-1----:R-:W-:-:S04]  /*355c0*/  LEA R4, P6, R24, R0, 0x1 ;  /* 0x0000000018047211 */ /* 0x002fc800078c08ff */
[----:B------:R-:W-:Y:S02]  /*355d0*/  LEA.HI.X.SX32 R5, R24, R2, 0x1, P6 ;  /* 0x0000000218057211 */ /* 0x000fe400030f0eff */
[C---:B-----5:R-:W-:Y:S01]  /*355e0*/  LEA R6, P6, R3.reuse, R0, 0x1 ;  /* 0x0000000003067211 */ /* 0x060fe200078c08ff */
[----:B------:R-:W5:Y:S04]  /*355f0*/  LDL.LU R24, [R1+0x288] ;  /* 0x0002880001187983 */ /* 0x000f680000300800 */
[----:B------:R2:W-:Y:S01]  /*35600*/  @P5 STG.E.U16 desc[UR10][R4.64], R8 ;  /* 0x0000000804005986 */ /* 0x0005e2000c10150a */
[----:B------:R-:W-:Y:S01]  /*35610*/  LEA.HI.X.SX32 R7, R3, R2, 0x1, P6 ;  /* 0x0000000203077211 */ /* 0x000fe200030f0eff */
[----:B--2---:R-:W-:Y:S02]  /*35620*/  IMAD R8, R28, 0x4, R3 ;  /* 0x000000041c087824 */ /* 0x004fe400078e0203 */
[----:B------:R-:W2:Y:S04]  /*35630*/  LDL.LU R28, [R1+0x290] ;  /* 0x00029000011c7983 */ /* 0x000ea80000300800 */
[----:B------:R-:W2:Y:S01]  /*35640*/  LDL.LU R3, [R1+0x28c] ;  /* 0x00028c0001037983 */ /* 0x000ea20000300800 */
[----:B------:R-:W-:-:S02]  /*35650*/  LEA R4, P6, R8, R0, 0x1 ;  /* 0x0000000008047211 */ /* 0x000fc400078c08ff */
[----:B------:R-:W-:Y:S02]  /*35660*/  PRMT R16, R16, 0x7632, R16 ;  /* 0x0000763210107816 */ /* 0x000fe40000000010 */
[----:B------:R-:W-:Y:S01]  /*35670*/  LEA.HI.X.SX32 R5, R8, R2, 0x1, P6 ;  /* 0x0000000208057211 */ /* 0x000fe200030f0eff */
[----:B------:R1:W-:Y:S04]  /*35680*/  @P2 STG.E.U16 desc[UR10][R6.64], R12 ;  /* 0x0000000c06002986 */ /* 0x0003e8000c10150a */
[----:B------:R0:W-:Y:S01]  /*35690*/  @P1 STG.E.U16 desc[UR10][R4.64], R16 ;  /* 0x0000001004001986 */ /* 0x0001e2000c10150a */
[----:B------:R-:W-:Y:S01]  /*356a0*/  PRMT R20, R20, 0x7632, R20 ;  /* 0x0000763214147816 */ /* 0x000fe20000000014 */
[----:B-1----:R-:W1:Y:S08]  /*356b0*/  LDC R12, c[0x0][0x248] ;  /* 0x00009200ff0c7b82 */ /* 0x002e700000000800 */
[----:B0-----:R-:W0:Y:S01]  /*356c0*/  LDC R16, c[0x0][0x248] ;  /* 0x00009200ff107b82 */ /* 0x001e220000000800 */
[----:B---3--:R-:W-:Y:S01]  /*356d0*/  ISETP.LT.AND P4, PT, R27, UR4, !P0 ;  /* 0x000000041b007c0c */ /* 0x008fe2000c781270 */
[----:B------:R-:W-:-:S06]  /*356e0*/  ULDC UR4, c[0x0][0x22c] ;  /* 0x00008b0000047ab9 */ /* 0x000fcc0000000800 */
[----:B------:R-:W3:Y:S01]  /*356f0*/  LDC R27, c[0x0][0x248] ;  /* 0x00009200ff1b7b82 */ /* 0x000ee20000000800 */
[----:B----4-:R-:W-:Y:S01]  /*35700*/  ISETP.LT.AND P3, PT, R26, UR4, !P0 ;  /* 0x000000041a007c0c */ /* 0x010fe2000c761270 */
[----:B------:R-:W-:-:S06]  /*35710*/  ULDC UR4, c[0x0][0x22c] ;  /* 0x00008b0000047ab9 */ /* 0x000fcc0000000800 */
[----:B------:R-:W4:Y:S01]  /*35720*/  LDC R26, c[0x0][0x248] ;  /* 0x00009200ff1a7b82 */ /* 0x000f220000000800 */
[----:B---3--:R-:W-:Y:S02]  /*35730*/  IMAD R8, R27, 0x4, R8 ;  /* 0x000000041b087824 */ /* 0x008fe400078e0208 */
[----:B------:R-:W3:Y:S03]  /*35740*/  LDL.LU R27, [R1+0x2a0] ;  /* 0x0002a000011b7983 */ /* 0x000ee60000300800 */
[----:B------:R-:W-:-:S04]  /*35750*/  LEA R4, P1, R8, R0, 0x1 ;  /* 0x0000000008047211 */ /* 0x000fc800078208ff */
[----:B------:R-:W-:Y:S02]  /*35760*/  LEA.HI.X.SX32 R5, R8, R2, 0x1, P1 ;  /* 0x0000000208057211 */ /* 0x000fe400008f0eff */
[----:B-----5:R-:W-:Y:S01]  /*35770*/  ISETP.LT.AND P5, PT, R24, UR4, !P0 ;  /* 0x0000000418007c0c */ /* 0x020fe2000c7a1270 */
[----:B------:R-:W-:Y:S02]  /*35780*/  ULDC UR4, c[0x0][0x22c] ;  /* 0x00008b0000047ab9 */ /* 0x000fe40000000800 */
[----:B------:R5:W-:Y:S01]  /*35790*/  @P4 STG.E.U16 desc[UR10][R4.64], R20 ;  /* 0x0000001404004986 */ /* 0x000be2000c10150a */
[----:B------:R-:W1:Y:S08]  /*357a0*/  LDC R24, c[0x0][0x248] ;  /* 0x00009200ff187b82 */ /* 0x000e700000000800 */
[----:B-----5:R-:W5:Y:S01]  /*357b0*/  LDC R20, c[0x0][0x248] ;  /* 0x00009200ff147b82 */ /* 0x020f620000000800 */
[----:B--2---:R-:W-:Y:S01]  /*357c0*/  ISETP.LT.AND P2, PT, R3, UR4, !P0 ;  /* 0x0000000403007c0c */ /* 0x004fe2000c741270 */
[----:B------:R-:W-:Y:S01]  /*357d0*/  ULDC UR4, c[0x0][0x22c] ;  /* 0x00008b0000047ab9 */ /* 0x000fe20000000800 */
[----:B----4-:R-:W-:Y:S01]  /*357e0*/  IMAD R3, R26, 0x4, R8 ;  /* 0x000000041a037824 */ /* 0x010fe200078e0208 */
[----:B------:R-:W-:Y:S01]  /*357f0*/  ISETP.LT.AND P1, PT, R28, UR4, !P0 ;  /* 0x000000041c007c0c */ /* 0x000fe2000c721270 */
[----:B------:R-:W2:Y:S01]  /*35800*/  LDL.LU R26, [R1+0x29c] ;  /* 0x00029c00011a7983 */ /* 0x000ea20000300800 */
[----:B------:R-:W-:-:S03]  /*35810*/  ULDC UR4, c[0x0][0x22c] ;  /* 0x00008b0000047ab9 */ /* 0x000fc60000000800 */
[----:B------:R-:W4:Y:S04]  /*35820*/  LDL.LU R8, [R1+0x298] ;  /* 0x0002980001087983 */ /* 0x000f280000300800 */
[----:B------:R-:W5:Y:S04]  /*35830*/  LDL.LU R28, [R1+0x2a4] ;  /* 0x0002a400011c7983 */ /* 0x000f680000300800 */
[----:B------:R-:W3:Y:S01]  /*35840*/  LDL.LU R4, [R1+0x294] ;  /* 0x0002940001047983 */ /* 0x000ee20000300800 */
[----:B------:R-:W-:Y:S01]  /*35850*/  LEA R6, P6, R3, R0, 0x1 ;  /* 0x0000000003067211 */ /* 0x000fe200078c08ff */
[----:B------:R-:W-:-:S03]  /*35860*/  IMAD R5, R25, 0x4, R3 ;  /* 0x0000000419057824 */ /* 0x000fc600078e0203 */
[----:B------:R-:W-:Y:S01]  /*35870*/  LEA.HI.X.SX32 R7, R3, R2, 0x1, P6 ;  /* 0x0000000203077211 */ /* 0x000fe200030f0eff */
[----:B-1----:R-:W-:-:S04]  /*35880*/  IMAD R3, R24, 0x4, R5 ;  /* 0x0000000418037824 */ /* 0x002fc800078e0205 */
[----:B------:R1:W-:Y:S01]  /*35890*/  @P3 STG.E.U16 desc[UR10][R6.64], R9 ;  /* 0x0000000906003986 */ /* 0x0003e2000c10150a */
[----:B---3--:R-:W-:Y:S01]  /*358a0*/  ISETP.LT.AND P4, PT, R4, UR4, !P0 ;  /* 0x0000000404007c0c */ /* 0x008fe2000c781270 */
[----:B------:R-:W-:Y:S01]  /*358b0*/  ULDC UR4, c[0x0][0x22c] ;  /* 0x00008b0000047ab9 */ /* 0x000fe20000000800 */
[----:B------:R-:W-:-:S04]  /*358c0*/  LEA R4, P6, R5, R0, 0x1 ;  /* 0x0000000005047211 */ /* 0x000fc800078c08ff */
[----:B------:R-:W-:Y:S02]  /*358d0*/  LEA.HI.X.SX32 R5, R5, R2, 0x1, P6 ;  /* 0x0000000205057211 */ /* 0x000fe400030f0eff */
[----:B-1----:R-:W-:-:S03]  /*358e0*/  LEA R6, P6, R3, R0, 0x1 ;  /* 0x0000000003067211 */ /* 0x002fc600078c08ff */
[----:B------:R1:W-:Y:S01]  /*358f0*/  @P5 STG.E.U16 desc[UR10][R4.64], R13 ;  /* 0x0000000d04005986 */ /* 0x0003e2000c10150a */
[----:B------:R-:W-:Y:S02]  /*35900*/  LEA.HI.X.SX32 R7, R3, R2, 0x1, P6 ;  /* 0x0000000203077211 */ /* 0x000fe400030f0eff */
[----:B----4-:R-:W-:Y:S01]  /*35910*/  ISETP.LT.AND P3, PT, R8, UR4, !P0 ;  /* 0x0000000408007c0c */ /* 0x010fe2000c761270 */
[----:B------:R-:W-:Y:S01]  /*35920*/  ULDC UR4, c[0x0][0x22c] ;  /* 0x00008b0000047ab9 */ /* 0x000fe20000000800 */
[----:B------:R-:W3:Y:S01]  /*35930*/  LDC R8, c[0x0][0x248] ;  /* 0x00009200ff087b82 */ /* 0x000ee20000000800 */
[----:B-1----:R-:W-:Y:S01]  /*35940*/  IMAD R5, R12, 0x4, R3 ;  /* 0x000000040c057824 */ /* 0x002fe200078e0203 */
[----:B--2---:R-:W-:Y:S01]  /*35950*/  ISETP.LT.AND P5, PT, R26, UR4, !P0 ;  /* 0x000000041a007c0c */ /* 0x004fe2000c7a1270 */
[----:B------:R-:W-:Y:S01]  /*35960*/  ULDC UR4, c[0x0][0x22c] ;  /* 0x00008b0000047ab9 */ /* 0x000fe20000000800 */
[----:B------:R-:W2:Y:S04]  /*35970*/  LDL.LU R26, [R1+0x2a8] ;  /* 0x0002a800011a7983 */ /* 0x000ea80000300800 */
[----:B------:R-:W1:Y:S01]  /*35980*/  LDC R12, c[0x0][0x248] ;  /* 0x00009200ff0c7b82 */ /* 0x000e620000000800 */
[----:B------:R-:W-:Y:S01]  /*35990*/  LEA R4, P6, R5, R0, 0x1 ;  /* 0x0000000005047211 */ /* 0x000fe200078c08ff */
[----:B0-----:R-:W-:-:S03]  /*359a0*/  IMAD R3, R16, 0x4, R5 ;  /* 0x0000000410037824 */ /* 0x001fc600078e0205 */
[----:B------:R-:W-:Y:S01]  /*359b0*/  LEA.HI.X.SX32 R5, R5, R2, 0x1, P6 ;  /* 0x0000000205057211 */ /* 0x000fe200030f0eff */
[----:B------:R0:W-:Y:S01]  /*359c0*/  @P2 STG.E.U16 desc[UR10][R6.64], R17 ;  /* 0x0000001106002986 */ /* 0x0001e2000c10150a */
[----:B------:R-:W-:Y:S01]  /*359d0*/  ISETP.LT.AND P6, PT, R27, UR4, !P0 ;  /* 0x000000041b007c0c */ /* 0x000fe2000c7c1270 */
[----:B------:R-:W-:Y:S01]  /*359e0*/  ULDC UR4, c[0x0][0x22c] ;  /* 0x00008b0000047ab9 */ /* 0x000fe20000000800 */
[----:B------:R-:W-:Y:S01]  /*359f0*/  PRMT R9, R9, 0x7632, R9 ;  /* 0x0000763209097816 */ /* 0x000fe20000000009 */
[----:B------:R-:W4:Y:S01]  /*35a00*/  LDL.LU R27, [R1+0x2ac] ;  /* 0x0002ac00011b7983 */ /* 0x000f220000300800 */
[----:B------:R-:W-:Y:S01]  /*35a10*/  PRMT R13, R13, 0x7632, R13 ;  /* 0x000076320d0d7816 */ /* 0x000fe2000000000d */
[----:B------:R-:W4:Y:S02]  /*35a20*/  LDC R16, c[0x0][0x248] ;  /* 0x00009200ff107b82 */ /* 0x000f240000000800 */
[----:B------:R3:W-:Y:S01]  /*35a30*/  @P1 STG.E.U16 desc[UR10][R4.64], R21 ;  /* 0x0000001504001986 */ /* 0x0007e2000c10150a */
[----:B-----5:R-:W-:Y:S01]  /*35a40*/  ISETP.LT.AND P1, PT, R28, UR4, !P0 ;  /* 0x000000041c007c0c */ /* 0x020fe2000c721270 */
[----:B------:R-:W-:-:S02]  /*35a50*/  ULDC UR4, c[0x0][0x248] ;  /* 0x0000920000047ab9 */ /* 0x000fc40000000800 */
[----:B------:R-:W5:Y:S01]  /*35a60*/  LDL.LU R28, [R1+0x2b0] ;  /* 0x0002b000011c7983 */ /* 0x000f620000300800 */
[----:B0-----:R-:W-:-:S03]  /*35a70*/  LEA R6, P2, R3, R0, 0x1 ;  /* 0x0000000003067211 */ /* 0x001fc600078408ff */
[----:B------:R-:W5:Y:S01]  /*35a80*/  LDL.LU R24, [R1+0x2b4] ;  /* 0x0002b40001187983 */ /* 0x000f620000300800 */
[----:B---3--:R-:W-:Y:S01]  /*35a90*/  IMAD R5, R8, 0x4, R3 ;  /* 0x0000000408057824 */ /* 0x008fe200078e0203 */
[----:B------:R-:W-:Y:S01]  /*35aa0*/  LEA.HI.X.SX32 R7, R3, R2, 0x1, P2 ;  /* 0x0000000203077211 */ /* 0x000fe200010f0eff */
[----:B------:R-:W-:Y:S01]  /*35ab0*/  VIADD R8, R29, 0x1bc ;  /* 0x000001bc1d087836 */ /* 0x000fe20000000000 */
[----:B------:R-:W3:Y:S01]  /*35ac0*/  LDL.LU R25, [R1+0x2b8] ;  /* 0x0002b80001197983 */ /* 0x000ee20000300800 */
[----:B-1----:R-:W-:Y:S01]  /*35ad0*/  IMAD R3, R12, 0x4, R5 ;  /* 0x000000040c037824 */ /* 0x002fe200078e0205 */
[C---:B------:R-:W-:Y:S01]  /*35ae0*/  LEA R4, P2, R5.reuse, R0, 0x1 ;  /* 0x0000000005047211 */ /* 0x040fe200078408ff */
[----:B------:R-:W0:Y:S01]  /*35af0*/  LDC R12, c[0x0][0x248] ;  /* 0x00009200ff0c7b82 */ /* 0x000e220000000800 */
[----:B------:R1:W-:Y:S02]  /*35b00*/  @P4 STG.E.U16 desc[UR10][R6.64], R9 ;  /* 0x0000000906004986 */ /* 0x0003e4000c10150a */
[----:B------:R-:W-:-:S02]  /*35b10*/  LEA.HI.X.SX32 R5, R5, R2, 0x1, P2 ;  /* 0x0000000205057211 */ /* 0x000fc400010f0eff */
[C---:B------:R-:W-:Y:S01]  /*35b20*/  ISETP.LT.AND P2, PT, R8.reuse, UR5, !P0 ;  /* 0x0000000508007c0c */ /* 0x040fe2000c741270 */
[----:B------:R-:W-:Y:S01]  /*35b30*/  IMAD R8, R8, UR4, RZ ;  /* 0x0000000408087c24 */ /* 0x000fe2000f8e02ff */
[----:B------:R-:W-:Y:S01]  /*35b40*/  PRMT R17, R17, 0x7632, R17 ;  /* 0x0000763211117816 */ /* 0x000fe20000000011 */
[----:B------:R1:W-:Y:S01]  /*35b50*/  @P3 STG.E.U16 desc[UR10][R4.64], R13 ;  /* 0x0000000d04003986 */ /* 0x0003e2000c10150a */
[----:B------:R-:W-:Y:S01]  /*35b60*/  PRMT R21, R21, 0x7632, R21 ;  /* 0x0000763215157816 */ /* 0x000fe20000000015 */
[----:B------:R-:W-:Y:S01]  /*35b70*/  ULDC UR4, c[0x0][0x22c] ;  /* 0x00008b0000047ab9 */ /* 0x000fe20000000800 */
[----:B------:R-:W-:Y:S01]  /*35b80*/  ULDC UR5, c[0x0][0x22c] ;  /* 0x00008b0000057ab9 */ /* 0x000fe20000000800 */
[C---:B-1----:R-:W-:Y:S01]  /*35b90*/  LEA R6, P4, R3.reuse, R0, 0x1 ;  /* 0x0000000003067211 */ /* 0x042fe200078808ff */
[----:B------:R-:W1:Y:S03]  /*35ba0*/  LDC R9, c[0x0][0x248] ;  /* 0x00009200ff097b82 */ /* 0x000e660000000800 */
[----:B------:R-:W-:-:S02]  /*35bb0*/  LEA.HI.X.SX32 R7, R3, R2, 0x1, P4 ;  /* 0x0000000203077211 */ /* 0x000fc400020f0eff */
[----:B------:R-:W-:-:S03]  /*35bc0*/  LEA R4, P4, R8, R0, 0x1 ;  /* 0x0000000008047211 */ /* 0x000fc600078808ff */
[----:B------:R-:W0:Y:S01]  /*35bd0*/  LDC R13, c[0x0][0x248] ;  /* 0x00009200ff0d7b82 */ /* 0x000e220000000800 */
[----:B------:R-:W-:Y:S01]  /*35be0*/  LEA.HI.X.SX32 R5, R8, R2, 0x1, P4 ;  /* 0x0000000208057211 */ /* 0x000fe200020f0eff */
[----:B------:R1:W-:Y:S04]  /*35bf0*/  @P5 STG.E.U16 desc[UR10][R6.64], R17 ;  /* 0x0000001106005986 */ /* 0x0003e8000c10150a */
[----:B------:R1:W-:Y:S01]  /*35c00*/  @P2 STG.E.U16 desc[UR10][R4.64], R21 ;  /* 0x0000001504002986 */ /* 0x0003e2000c10150a */
[----:B--2---:R-:W-:-:S03]  /*35c10*/  ISETP.LT.AND P3, PT, R26, UR6, !P0 ;  /* 0x000000061a007c0c */ /* 0x004fc6000c761270 */
[----:B------:R-:W2:Y:S01]  /*35c20*/  LDL.LU R26, [R1+0x2bc] ;  /* 0x0002bc00011a7983 */ /* 0x000ea20000300800 */
[----:B----4-:R-:W-:Y:S01]  /*35c30*/  ISETP.LT.AND P4, PT, R27, UR4, !P0 ;  /* 0x000000041b007c0c */ /* 0x010fe2000c781270 */
[----:B------:R-:W-:Y:S02]  /*35c40*/  ULDC UR4, c[0x0][0x22c] ;  /* 0x00008b0000047ab9 */ /* 0x000fe40000000800 */
[----:B------:R-:W4:Y:S01]  /*35c50*/  LDL.LU R27, [R1+0x2c0] ;  /* 0x0002c000011b7983 */ /* 0x000f220000300800 */
[----:B-----5:R-:W-:Y:S01]  /*35c60*/  ISETP.LT.AND P2, PT, R28, UR4, !P0 ;  /* 0x000000041c007c0c */ /* 0x020fe2000c741270 */
[----:B-1----:R-:W-:Y:S02]  /*35c70*/  IMAD R3, R9, 0x8, R3 ;  /* 0x0000000809037824 */ /* 0x002fe400078e0203 */
[----:B------:R-:W5:Y:S01]  /*35c80*/  LDL.LU R28, [R1+0x2c4] ;  /* 0x0002c400011c7983 */ /* 0x000f620000300800 */
[----:B------:R-:W-:Y:S01]  /*35c90*/  ULDC UR4, c[0x0][0x22c] ;  /* 0x00008b0000047ab9 */ /* 0x000fe20000000800 */
[----:B------:R-:W1:Y:S01]  /*35ca0*/  LDC R9, c[0x0][0x248] ;  /* 0x00009200ff097b82 */ /* 0x000e620000000800 */
[----:B------:R-:W-:Y:S01]  /*35cb0*/  LEA R6, P5, R3, R0, 0x1 ;  /* 0x0000000003067211 */ /* 0x000fe200078a08ff */
[----:B------:R-:W-:-:S03]  /*35cc0*/  IMAD R5, R16, 0x4, R3 ;  /* 0x0000000410057824 */ /* 0x000fc600078e0203 */
[----:B------:R-:W-:Y:S01]  /*35cd0*/  LEA.HI.X.SX32 R7, R3, R2, 0x1, P5 ;  /* 0x0000000203077211 */ /* 0x000fe200028f0eff */
[----:B------:R-:W-:-:S04]  /*35ce0*/  IMAD R3, R20, 0x4, R5 ;  /* 0x0000000414037824 */ /* 0x000fc800078e0205 */
[----:B------:R3:W-:Y:S01]  /*35cf0*/  @P6 STG.E.U16 desc[UR10][R6.64], R10 ;  /* 0x0000000a06006986 */ /* 0x0007e2000c10150a */
[----:B------:R-:W-:Y:S01]  /*35d00*/  LEA R4, P6, R5, R0, 0x1 ;  /* 0x0000000005047211 */ /* 0x000fe200078c08ff */
[----:B0-----:R-:W-:-:S03]  /*35d10*/  IMAD R8, R13, 0x4, R3 ;  /* 0x000000040d087824 */ /* 0x001fc600078e0203 */
[----:B------:R-:W-:Y:S02]  /*35d20*/  LEA.HI.X.SX32 R5, R5, R2, 0x1, P6 ;  /* 0x0000000205057211 */ /* 0x000fe400030f0eff */
[----:B---3--:R-:W-:-:S03]  /*35d30*/  LEA R6, P6, R3, R0, 0x1 ;  /* 0x0000000003067211 */ /* 0x008fc600078c08ff */
[----:B------:R0:W-:Y:S01]  /*35d40*/  @P1 STG.E.U16 desc[UR10][R4.64], R14 ;  /* 0x0000000e04001986 */ /* 0x0001e2000c10150a */
[----:B------:R-:W-:Y:S01]  /*35d50*/  ISETP.LT.AND P5, PT, R24, UR4, !P0 ;  /* 0x0000000418007c0c */ /* 0x000fe2000c7a1270 */
[----:B------:R-:W-:Y:S01]  /*35d60*/  ULDC UR4, c[0x0][0x22c] ;  /* 0x00008b0000047ab9 */ /* 0x000fe20000000800 */
[----:B------:R-:W-:Y:S01]  /*35d70*/  LEA.HI.X.SX32 R7, R3, R2, 0x1, P6 ;  /* 0x0000000203077211 */ /* 0x000fe200030f0eff */
[----:B------:R-:W3:Y:S01]  /*35d80*/  LDL.LU R24, [R1+0x2c8] ;  /* 0x0002c80001187983 */ /* 0x000ee20000300800 */
[----:B------:R-:W-:Y:S01]  /*35d90*/  IMAD R13, R12, 0x4, R8 ;  /* 0x000000040c0d7824 */ /* 0x000fe200078e0208 */
[----:B------:R-:W-:Y:S01]  /*35da0*/  ISETP.LT.AND P1, PT, R25, UR4, !P0 ;  /* 0x0000000419007c0c */ /* 0x000fe2000c721270 */
[----:B------:R-:W-:Y:S01]  /*35db0*/  ULDC UR4, c[0x0][0x22c] ;  /* 0x00008b0000047ab9 */ /* 0x000fe20000000800 */
[----:B------:R-:W3:Y:S01]  /*35dc0*/  LDL.LU R25, [R1+0x2cc] ;  /* 0x0002cc0001197983 */ /* 0x000ee20000300800 */
[----:B------:R-:W1:Y:S01]  /*35dd0*/  LDC R3, c[0x0][0x248] ;  /* 0x00009200ff037b82 */ /* 0x000e620000000800 */
[----:B0-----:R-:W-:-:S02]  /*35de0*/  LEA R4, P6, R8, R0, 0x1 ;  /* 0x0000000008047211 */ /* 0x001fc400078c08ff */
[----:B------:R0:W-:Y:S02]  /*35df0*/  @P3 STG.E.U16 desc[UR10][R6.64], R18 ;  /* 0x0000001206003986 */ /* 0x0001e4000c10150a */
[----:B------:R-:W-:-:S03]  /*35e00*/  LEA.HI.X.SX32 R5, R8, R2, 0x1, P6 ;  /* 0x0000000208057211 */ /* 0x000fc600030f0eff */
[----:B------:R-:W1:Y:S02]  /*35e10*/  LDC R12, c[0x0][0x248] ;  /* 0x00009200ff0c7b82 */ /* 0x000e640000000800 */
[----:B------:R1:W-:Y:S01]  /*35e20*/  @P4 STG.E.U16 desc[UR10][R4.64], R22 ;  /* 0x0000001604004986 */ /* 0x0003e2000c10150a */
[----:B0-----:R-:W-:-:S05]  /*35e30*/  LEA R6, P6, R13, R0, 0x1 ;  /* 0x000000000d067211 */ /* 0x001fca00078c08ff */
[----:B------:R-:W0:Y:S01]  /*35e40*/  LDC R8, c[0x0][0x248] ;  /* 0x00009200ff087b82 */ /* 0x000e220000000800 */
[----:B------:R-:W-:Y:S02]  /*35e50*/  LEA.HI.X.SX32 R7, R13, R2, 0x1, P6 ;  /* 0x000000020d077211 */ /* 0x000fe400030f0eff */
[----:B--2---:R-:W-:Y:S01]  /*35e60*/  ISETP.LT.AND P3, PT, R26, UR4, !P0 ;  /* 0x000000041a007c0c */ /* 0x004fe2000c761270 */
[----:B------:R-:W-:Y:S01]  /*35e70*/  ULDC UR4, c[0x0][0x22c] ;  /* 0x00008b0000047ab9 */ /* 0x000fe20000000800 */
[----:B------:R-:W2:Y:S01]  /*35e80*/  LDL.LU R26, [R1+0x2d0] ;  /* 0x0002d000011a7983 */ /* 0x000ea20000300800 */
[----:B----4-:R-:W-:Y:S01]  /*35e90*/  ISETP.LT.AND P4, PT, R27, UR4, !P0 ;  /* 0x000000041b007c0c */ /* 0x010fe2000c781270 */
[----:B------:R-:W-:Y:S02]  /*35ea0*/  ULDC UR4, c[0x0][0x22c] ;  /* 0x00008b0000047ab9 */ /* 0x000fe40000000800 */
[----:B------:R-:W4:Y:S01]  /*35eb0*/  LDL.LU R27, [R1+0x2d4] ;  /* 0x0002d400011b7983 */ /* 0x000f220000300800 */
[----:B-----5:R-:W-:Y:S01]  /*35ec0*/  ISETP.LT.AND P6, PT, R28, UR4, !P0 ;  /* 0x000000041c007c0c */ /* 0x020fe2000c7c1270 */
[----:B-1----:R-:W-:-:S02]  /*35ed0*/  IMAD R9, R9, 0x4, R13 ;  /* 0x0000000409097824 */ /* 0x002fc400078e020d */
[----:B------:R-:W5:Y:S01]  /*35ee0*/  LDL.LU R28, [R1+0x26c] ;  /* 0x00026c00011c7983 */ /* 0x000f620000300800 */
[----:B------:R-:W-:Y:S01]  /*35ef0*/  PRMT R5, R10, 0x7632, R5 ;  /* 0x000076320a057816 */ /* 0x000fe20000000005 */
[----:B------:R-:W-:Y:S01]  /*35f00*/  ULDC UR4, c[0x0][0x22c] ;  /* 0x00008b0000047ab9 */ /* 0x000fe20000000800 */
[----:B------:R-:W1:Y:S01]  /*35f10*/  LDC R10, c[0x0][0x248] ;  /* 0x00009200ff0a7b82 */ /* 0x000e620000000800 */
[----:B------:R-:W-:Y:S02]  /*35f20*/  IMAD R13, R3, 0x4, R9 ;  /* 0x00000004030d7824 */ /* 0x000fe400078e0209 */
[----:B------:R0:W-:Y:S01]  /*35f30*/  @P2 STG.E.U16 desc[UR10][R6.64], R5 ;  /* 0x0000000506002986 */ /* 0x0001e2000c10150a */
[C---:B------:R-:W-:Y:S01]  /*35f40*/  LEA R4, P2, R9.reuse, R0, 0x1 ;  /* 0x0000000009047211 */ /* 0x040fe200078408ff */
[----:B0-----:R-:W-:Y:S01]  /*35f50*/  IMAD R17, R8, 0x4, R13 ;  /* 0x0000000408117824 */ /* 0x001fe200078e020d */
[----:B------:R-:W-:Y:S02]  /*35f60*/  PRMT R16, R14, 0x7632, R16 ;  /* 0x000076320e107816 */ /* 0x000fe40000000010 */
[----:B------:R-:W0:Y:S01]  /*35f70*/  LDC R3, c[0x0][0x248] ;  /* 0x00009200ff037b82 */ /* 0x000e220000000800 */
[----:B------:R-:W-:-:S07]  /*35f80*/  LEA.HI.X.SX32 R5, R9, R2, 0x1, P2 ;  /* 0x0000000209057211 */ /* 0x000fce00010f0eff */
[----:B------:R-:W3:Y:S01]  /*35f90*/  LDC R14, c[0x0][0x248] ;  /* 0x00009200ff0e7b82 */ /* 0x000ee20000000800 */
[-C--:B------:R-:W-:Y:S01]  /*35fa0*/  LEA R6, P2, R13, R0.reuse, 0x1 ;  /* 0x000000000d067211 */ /* 0x080fe200078408ff */
[----:B------:R1:W-:Y:S01]  /*35fb0*/  @P5 STG.E.U16 desc[UR10][R4.64], R16 ;  /* 0x0000001004005986 */ /* 0x0003e2000c10150a */
[----:B------:R-:W-:Y:S02]  /*35fc0*/  LEA R8, P5, R17, R0, 0x1 ;  /* 0x0000000011087211 */ /* 0x000fe400078a08ff */
[----:B------:R-:W-:Y:S02]  /*35fd0*/  PRMT R18, R18, 0x7632, R18 ;  /* 0x0000763212127816 */ /* 0x000fe40000000012 */
[-C--:B------:R-:W-:Y:S02]  /*35fe0*/  LEA.HI.X.SX32 R7, R13, R2.reuse, 0x1, P2 ;  /* 0x000000020d077211 */ /* 0x080fe400010f0eff */
[----:B------:R-:W-:Y:S01]  /*35ff0*/  LEA.HI.X.SX32 R9, R17, R2, 0x1, P5 ;  /* 0x0000000211097211 */ /* 0x000fe200028f0eff */
[----:B-1----:R-:W-:-:S02]  /*36000*/  IMAD R17, R10, 0x4, R17 ;  /* 0x000000040a117824 */ /* 0x002fc400078e0211 */
[----:B------:R1:W-:Y:S01]  /*36010*/  @P1 STG.E.U16 desc[UR10][R6.64], R18 ;  /* 0x0000001206001986 */ /* 0x0003e2000c10150a */
[----:B------:R-:W5:Y:S02]  /*36020*/  LDC R10, c[0x0][0x248] ;  /* 0x00009200ff0a7b82 */ /* 0x000f640000000800 */
[----:B------:R-:W-:Y:S02]  /*36030*/  LEA R4, P5, R17, R0, 0x1 ;  /* 0x0000000011047211 */ /* 0x000fe400078a08ff */
[----:B------:R-:W-:-:S04]  /*36040*/  PRMT R22, R22, 0x7632, R22 ;  /* 0x0000763216167816 */ /* 0x000fc80000000016 */
[----:B------:R-:W5:Y:S01]  /*36050*/  LDC R16, c[0x0][0x248] ;  /* 0x00009200ff107b82 */ /* 0x000f620000000800 */
[----:B-1----:R-:W-:-:S07]  /*36060*/  IMAD R7, R12, 0x4, R17 ;  /* 0x000000040c077824 */ /* 0x002fce00078e0211 */
[----:B------:R-:W1:Y:S01]  /*36070*/  LDC R12, c[0x0][0x248] ;  /* 0x00009200ff0c7b82 */ /* 0x000e620000000800 */
[----:B------:R-:W-:Y:S01]  /*36080*/  LEA.HI.X.SX32 R5, R17, R2, 0x1, P5 ;  /* 0x0000000211057211 */ /* 0x000fe200028f0eff */
[----:B0-----:R-:W-:Y:S01]  /*36090*/  IMAD R13, R3, 0x4, R7 ;  /* 0x00000004030d7824 */ /* 0x001fe200078e0207 */
[C---:B------:R-:W-:Y:S02]  /*360a0*/  LEA R6, P5, R7.reuse, R0, 0x1 ;  /* 0x0000000007067211 */ /* 0x040fe400078a08ff */
[----:B---3--:R-:W-:Y:S01]  /*360b0*/  ISETP.LT.AND P2, PT, R24, UR4, !P0 ;  /* 0x0000000418007c0c */ /* 0x008fe2000c741270 */
[----:B------:R-:W-:Y:S01]  /*360c0*/  ULDC UR4, c[0x0][0x22c] ;  /* 0x00008b0000047ab9 */ /* 0x000fe20000000800 */
[----:B------:R0:W-:Y:S01]  /*360d0*/  @P3 STG.E.U16 desc[UR10][R8.64], R22 ;  /* 0x0000001608003986 */ /* 0x0001e2000c10150a */
[----:B------:R-:W-:Y:S02]  /*360e0*/  LEA.HI.X.SX32 R7, R7, R2, 0x1, P5 ;  /* 0x0000000207077211 */ /* 0x000fe400028f0eff */
[----:B------:R-:W-:Y:S01]  /*360f0*/  ISETP.LT.AND P1, PT, R25, UR4, !P0 ;  /* 0x0000000419007c0c */ /* 0x000fe2000c721270 */
[----:B------:R-:W-:Y:S01]  /*36100*/  ULDC UR4, c[0x0][0x22c] ;  /* 0x00008b0000047ab9 */ /* 0x000fe20000000800 */
[----:B------:R3:W-:Y:S01]  /*36110*/  @P4 STG.E.U16 desc[UR10][R4.64], R11 ;  /* 0x0000000b04004986 */ /* 0x0007e2000c10150a */
[----:B------:R-:W-:-:S02]  /*36120*/  PRMT R3, R11, 0x7632, R3 ;  /* 0x000076320b037816 */ /* 0x000fc40000000003 */
[----:B0-----:R-:W-:-:S04]  /*36130*/  LEA R8, P5, R13, R0, 0x1 ;  /* 0x000000000d087211 */ /* 0x001fc800078a08ff */
[----:B------:R-:W-:Y:S01]  /*36140*/  LEA.HI.X.SX32 R9, R13, R2, 0x1, P5 ;  /* 0x000000020d097211 */ /* 0x000fe200028f0eff */
[----:B------:R-:W-:Y:S01]  /*36150*/  IMAD R13, R14, 0x4, R13 ;  /* 0x000000040e0d7824 */ /* 0x000fe200078e020d */
[----:B------:R1:W-:Y:S01]  /*36160*/  @P6 STG.E.U16 desc[UR10][R6.64], R15 ;  /* 0x0000000f06006986 */ /* 0x0003e2000c10150a */
[----:B---3--:R-:W-:Y:S01]  /*36170*/  VIADD R11, R29, 0x1fc ;  /* 0x000001fc1d0b7836 */ /* 0x008fe20000000000 */
[----:B------:R-:W-:Y:S02]  /*36180*/  PRMT R14, R15, 0x7632, R14 ;  /* 0x000076320f0e7816 */ /* 0x000fe4000000000e */
[----:B------:R0:W-:Y:S01]  /*36190*/  @P2 STG.E.U16 desc[UR10][R8.64], R19 ;  /* 0x0000001308002986 */ /* 0x0001e2000c10150a */
[----:B------:R-:W-:Y:S01]  /*361a0*/  LEA R4, P2, R13, R0, 0x1 ;  /* 0x000000000d047211 */ /* 0x000fe200078408ff */
[----:B-1----:R-:W-:-:S03]  /*361b0*/  IMAD R7, R12, 0x4, R13 ;  /* 0x000000040c077824 */ /* 0x002fc600078e020d */
[----:B------:R-:W-:Y:S02]  /*361c0*/  LEA.HI.X.SX32 R5, R13, R2, 0x1, P2 ;  /* 0x000000020d057211 */ /* 0x000fe400010f0eff */
[----:B------:R-:W-:Y:S02]  /*361d0*/  LEA R6, P6, R7, R0, 0x1 ;  /* 0x0000000007067211 */ /* 0x000fe400078c08ff */
[----:B0-----:R-:W-:Y:S01]  /*361e0*/  PRMT R19, R19, 0x7632, R19 ;  /* 0x0000763213137816 */ /* 0x001fe20000000013 */
[----:B------:R0:W-:Y:S01]  /*361f0*/  @P1 STG.E.U16 desc[UR10][R4.64], R23 ;  /* 0x0000001704001986 */ /* 0x0001e2000c10150a */
[----:B--2---:R-:W-:Y:S01]  /*36200*/  ISETP.LT.AND P3, PT, R26, UR4, !P0 ;  /* 0x000000041a007c0c */ /* 0x004fe2000c761270 */
[----:B------:R-:W-:Y:S02]  /*36210*/  ULDC UR4, c[0x0][0x22c] ;  /* 0x00008b0000047ab9 */ /* 0x000fe40000000800 */
[----:B----4-:R-:W-:Y:S01]  /*36220*/  ISETP.LT.AND P4, PT, R27, UR4, !P0 ;  /* 0x000000041b007c0c */ /* 0x010fe2000c781270 */
[----:B------:R-:W-:-:S02]  /*36230*/  ULDC UR4, c[0x0][0x22c] ;  /* 0x00008b0000047ab9 */ /* 0x000fc40000000800 */
[----:B-----5:R-:W-:Y:S01]  /*36240*/  ISETP.LT.AND P5, PT, R28, UR4, !P0 ;  /* 0x000000041c007c0c */ /* 0x020fe2000c7a1270 */
[----:B------:R-:W-:Y:S01]  /*36250*/  ULDC UR4, c[0x0][0x248] ;  /* 0x0000920000047ab9 */ /* 0x000fe20000000800 */
[C---:B------:R-:W-:Y:S01]  /*36260*/  ISETP.LT.AND P0, PT, R11.reuse, UR5, !P0 ;  /* 0x000000050b007c0c */ /* 0x040fe2000c701270 */
[----:B------:R-:W-:Y:S02]  /*36270*/  IMAD R15, R11, UR4, RZ ;  /* 0x000000040b0f7c24 */ /* 0x000fe4000f8e02ff */
[----:B------:R-:W-:-:S04]  /*36280*/  IMAD R11, R10, 0x4, R7 ;  /* 0x000000040a0b7824 */ /* 0x000fc800078e0207 */
[----:B------:R-:W-:Y:S01]  /*36290*/  IMAD R13, R16, 0x4, R11 ;  /* 0x00000004100d7824 */ /* 0x000fe200078e020b */
[----:B------:R-:W-:Y:S02]  /*362a0*/  LEA R10, P2, R11, R0, 0x1 ;  /* 0x000000000b0a7211 */ /* 0x000fe400078408ff */
[----:B------:R-:W-:Y:S02]  /*362b0*/  LEA.HI.X.SX32 R7, R7, R2, 0x1, P6 ;  /* 0x0000000207077211 */ /* 0x000fe400030f0eff */
[----:B------:R-:W-:Y:S02]  /*362c0*/  LEA R12, P6, R13, R0, 0x1 ;  /* 0x000000000d0c7211 */ /* 0x000fe400078c08ff */
[-C--:B------:R-:W-:Y:S02]  /*362d0*/  LEA.HI.X.SX32 R11, R11, R2.reuse, 0x1, P2 ;  /* 0x000000020b0b7211 */ /* 0x080fe400010f0eff */
[----:B------:R-:W-:Y:S01]  /*362e0*/  LEA.HI.X.SX32 R13, R13, R2, 0x1, P6 ;  /* 0x000000020d0d7211 */ /* 0x000fe200030f0eff */
[----:B------:R0:W-:Y:S01]  /*362f0*/  @P3 STG.E.U16 desc[UR10][R6.64], R3 ;  /* 0x0000000306003986 */ /* 0x0001e2000c10150a */
[----:B------:R-:W-:-:S03]  /*36300*/  LEA R8, P1, R15, R0, 0x1 ;  /* 0x000000000f087211 */ /* 0x000fc600078208ff */
[----:B------:R0:W-:Y:S01]  /*36310*/  @P4 STG.E.U16 desc[UR10][R10.64], R14 ;  /* 0x0000000e0a004986 */ /* 0x0001e2000c10150a */
[----:B------:R-:W-:-:S03]  /*36320*/  LEA.HI.X.SX32 R9, R15, R2, 0x1, P1 ;  /* 0x000000020f097211 */ /* 0x000fc600008f0eff */
[----:B------:R0:W-:Y:S01]  /*36330*/  @P5 STG.E.U16 desc[UR10][R12.64], R19 ;  /* 0x000000130c005986 */ /* 0x0001e2000c10150a */
[----:B------:R-:W-:Y:S05]  /*36340*/  @!P0 EXIT ;  /* 0x000000000000894d */ /* 0x000fea0003800000 */
[----:B0-----:R-:W-:-:S05]  /*36350*/  PRMT R4, R23, 0x7632, R4 ;  /* 0x0000763217047816 */ /* 0x001fca0000000004 */
[----:B------:R-:W-:Y:S01]  /*36360*/  STG.E.U16 desc[UR10][R8.64], R4 ;  /* 0x0000000408007986 */ /* 0x000fe2000c10150a */
[----:B------:R-:W-:Y:S05]  /*36370*/  EXIT ;  /* 0x000000000000794d */ /* 0x000fea0003800000 */
.L_x_3:
[----:B------:R-:W-:-:S00]  /*36380*/  BRA `(.L_x_3) ;  /* 0xfffffffc00fc7947 */ /* 0x000fc0000383ffff */
[----:B------:R-:W-:-:S00]  /*36390*/  NOP ;  /* 0x0000000000007918 */ /* 0x000fc00000000000 */
        /* <DEDUP_REMOVED lines=14> */
.L_x_4:


//--------------------- .nv.shared.matmul_kernel  --------------------------
	.section	.nv.shared.matmul_kernel,"aw",@nobits
	.sectionflags	@""
	.align	16
	.zero		1024


//--------------------- .nv.shared.reserved.0     --------------------------
	.section	.nv.shared.reserved.0,"aw",@nobits
	.weak		__nv_reservedSMEM_offset_0_alias
	.size		__nv_reservedSMEM_offset_0_alias, 0, 0
	.other		__nv_reservedSMEM_offset_0_alias,@"STO_CUDA_RESERVED_SHARED STV_DEFAULT"
__nv_reservedSMEM_offset_0_alias:
	.zero		0


//--------------------- .nv.constant0.matmul_kernel --------------------------
	.section	.nv.constant0.matmul_kernel,"a",@progbits
	.sectionflags	@""
	.align	4
.nv.constant0.matmul_kernel:
	.zero		608


//--------------------- SYMBOLS --------------------------

	.type		.nv.reservedSmem.offset0,@object
	.size		.nv.reservedSmem.offset0,0x4
